// auto-generated by cutlass_sweep.grouped_gemm — config: {"arch": "sm_100", "cluster_m": 2, "cluster_n": 1, "dtype": "bf16", "schedule": "2sm", "tile_k": 64, "tile_m": 256, "tile_n": 256}
#include "cutlass/cutlass.h"
#include "cutlass/gemm/group_array_problem_shape.hpp"
#include "cutlass/gemm/collective/collective_builder.hpp"
#include "cutlass/gemm/device/gemm_universal_adapter.h"
#include "cutlass/gemm/kernel/gemm_universal.hpp"
#include "cutlass/epilogue/collective/collective_builder.hpp"

using Elem = cutlass::bfloat16_t;
using Acc  = float;
using ElemC = cutlass::half_t;
using TileShape    = cute::Shape<cute::_256, cute::_256, cute::_64>;
using ClusterShape = cute::Shape<cute::_2, cute::_1, cute::_1>;
using ProblemShape = cutlass::gemm::GroupProblemShape<cute::Shape<int,int,int>>;

using CollectiveEpilogue = typename cutlass::epilogue::collective::CollectiveBuilder<
    cutlass::arch::Sm100, cutlass::arch::OpClassTensorOp,
    TileShape, ClusterShape,
    cutlass::epilogue::collective::EpilogueTileAuto,
    Acc, Acc,
    ElemC, cutlass::layout::ColumnMajor *, 128 / cutlass::sizeof_bits<ElemC>::value,
    ElemC, cutlass::layout::ColumnMajor *, 128 / cutlass::sizeof_bits<ElemC>::value,
    cutlass::epilogue::PtrArrayTmaWarpSpecialized2Sm
  >::CollectiveOp;

using CollectiveMainloop = typename cutlass::gemm::collective::CollectiveBuilder<
    cutlass::arch::Sm100, cutlass::arch::OpClassTensorOp,
    Elem, cutlass::layout::RowMajor *, 128 / cutlass::sizeof_bits<Elem>::value,
    Elem, cutlass::layout::ColumnMajor *, 128 / cutlass::sizeof_bits<Elem>::value,
    Acc,
    TileShape, ClusterShape,
    cutlass::gemm::collective::StageCountAutoCarveout<
        static_cast<int>(sizeof(typename CollectiveEpilogue::SharedStorage))>,
    cutlass::gemm::KernelPtrArrayTmaWarpSpecialized2SmSm100
  >::CollectiveOp;

using GemmKernel = cutlass::gemm::kernel::GemmUniversal<
    ProblemShape, CollectiveMainloop, CollectiveEpilogue>;
using Gemm = cutlass::gemm::device::GemmUniversalAdapter<GemmKernel>;

auto* _anchor = &cutlass::device_kernel<GemmKernel>;


// ===== COMPILED SASS (sm_100a) =====

	.target	sm_100a

	.elftype	@"ET_EXEC"


//--------------------- .note.nv.tkinfo           --------------------------
	.section	.note.nv.tkinfo,"",@"SHT_NOTE"
	.sectionflags	@"SHF_NOTE_NV_TKINFO"
	.tkinfo
        /*0018*/ 	.word	0x00000002
        /*0030*/ 	.string	""
        /*0030*/ 	.string	"ptxas"
        /*0030*/ 	.string	"Cuda compilation tools, release 13.0, V13.0.88"
        /*0030*/ 	.string	"Build cuda_13.0.r13.0/compiler.36424714_0"
        /*0030*/ 	.string	"-arch sm_100a -m 64 "



//--------------------- .note.nv.cuinfo           --------------------------
	.section	.note.nv.cuinfo,"",@"SHT_NOTE"
	.sectionflags	@"SHF_NOTE_NV_CUINFO"
        /*0018*/ 	.short	0x0002
        /*001a*/ 	.short	0x0064
        /*001c*/ 	.short	0x0082
	.zero		2


//--------------------- .nv.info                  --------------------------
	.section	.nv.info,"",@"SHT_CUDA_INFO"
	.align	4


	//----- nvinfo : EIATTR_REGCOUNT
	.align		4
        /*0000*/ 	.byte	0x04, 0x2f
        /*0002*/ 	.short	(.L_19 - .L_18)
	.align		4
.L_18:
        /*0004*/ 	.word	index@(_ZN7cutlass13device_kernelINS_4gemm6kernel13GemmUniversalINS1_17GroupProblemShapeIN4cute5tupleIJiiiEEEEENS1_10collective13CollectiveMmaINS1_40MainloopSm100ArrayTmaUmmaWarpSpecializedILi4ELi8ELi2ENS6_IJNS5_1CILi2EEENSC_ILi1EEESE_EEEEENS6_IJNSC_ILi256EEESH_NSC_ILi64EEEEEENS_10bfloat16_tEPNS6_IJlSE_NSC_ILi0EEEEEESK_SN_NS5_8TiledMMAINS5_8MMA_AtomIJNS5_26SM100_MMA_F16BF16_2x1SM_SSISK_SK_fLi256ELi256ELNS5_4UMMA5MajorE0ELSS_0ELNSR_7ScaleInE0ELST_0EEEEEENS5_6LayoutINS6_IJSE_SE_SE_EEENS6_IJSL_SL_SL_EEEEENS6_IJNS5_10UnderscoreES10_S10_EEEEENS5_18SM100_TMA_2SM_LOADENS5_14ComposedLayoutINS5_7SwizzleILi3ELi4ELi3EEENS5_18smem_ptr_flag_bitsILi16EEENSW_INS6_IJNSC_ILi8EEESI_EEENS6_IJSI_SE_EEEEEEEvNS5_8identityES13_S1D_vS1E_EENS_8epilogue10collective18CollectiveEpilogueINS1G_31Sm100PtrArrayTmaWarpSpecializedILi4ELi2ELi64ELb1ELb0EEEJNS6_IJNSC_ILi128EEESH_SI_EEENS6_IJNSW_IS1L_SE_EENSW_ISI_SE_EEEEENS_6half_tEPNS6_IJSE_lSL_EEES1Q_S1S_NS1G_6fusion15FusionCallbacksIS1K_NS1T_17LinearCombinationIS1Q_fS1Q_fLNS_15FloatRoundStyleE2EEES1M_S1P_JEEENS5_5SM1004TMEM4LOAD26SM100_TMEM_LOAD_16dp256b8xENS5_13SM90_TMA_LOADENS14_IS16_S18_NSW_INS6_IJSI_S19_EEENS6_IJSE_SI_EEEEEEENS5_17SM75_U16x8_LDSM_TENS5_14SM90_TMA_STOREES27_NS5_17SM90_U16x8_STSM_TENS5_39AutoVectorizingCopyWithAssumedAlignmentILi128EEEEEEvvEEEEvNT_6ParamsE)
        /*0008*/ 	.word	0x000000a8


	//----- nvinfo : EIATTR_FRAME_SIZE
	.align		4
.L_19:
        /*000c*/ 	.byte	0x04, 0x11
        /*000e*/ 	.short	(.L_21 - .L_20)
	.align		4
.L_20:
        /*0010*/ 	.word	index@($__internal_3_$__cuda_sm20_div_u64)
        /*0014*/ 	.word	0x00000000


	//----- nvinfo : EIATTR_FRAME_SIZE
	.align		4
.L_21:
        /*0018*/ 	.byte	0x04, 0x11
        /*001a*/ 	.short	(.L_23 - .L_22)
	.align		4
.L_22:
        /*001c*/ 	.word	index@($__internal_2_$__cuda_sm10x_tcgen05_guardrail_trap_unallocated_columns_being_dealloced)
        /*0020*/ 	.word	0x00000000


	//----- nvinfo : EIATTR_FRAME_SIZE
	.align		4
.L_23:
        /*0024*/ 	.byte	0x04, 0x11
        /*0026*/ 	.short	(.L_25 - .L_24)
	.align		4
.L_24:
        /*0028*/ 	.word	index@($__internal_1_$__cuda_sm10x_tcgen05_guardrail_trap_phase_invalid_during_alloc)
        /*002c*/ 	.word	0x00000000


	//----- nvinfo : EIATTR_FRAME_SIZE
	.align		4
.L_25:
        /*0030*/ 	.byte	0x04, 0x11
        /*0032*/ 	.short	(.L_27 - .L_26)
	.align		4
.L_26:
        /*0034*/ 	.word	index@($__internal_0_$__cuda_sm10x_tcgen05_guardrail_trap_col_being_dealloced_not_returned_by_alloc)
        /*0038*/ 	.word	0x00000000


	//----- nvinfo : EIATTR_FRAME_SIZE
	.align		4
.L_27:
        /*003c*/ 	.byte	0x04, 0x11
        /*003e*/ 	.short	(.L_29 - .L_28)
	.align		4
.L_28:
        /*0040*/ 	.word	index@(_ZN7cutlass13device_kernelINS_4gemm6kernel13GemmUniversalINS1_17GroupProblemShapeIN4cute5tupleIJiiiEEEEENS1_10collective13CollectiveMmaINS1_40MainloopSm100ArrayTmaUmmaWarpSpecializedILi4ELi8ELi2ENS6_IJNS5_1CILi2EEENSC_ILi1EEESE_EEEEENS6_IJNSC_ILi256EEESH_NSC_ILi64EEEEEENS_10bfloat16_tEPNS6_IJlSE_NSC_ILi0EEEEEESK_SN_NS5_8TiledMMAINS5_8MMA_AtomIJNS5_26SM100_MMA_F16BF16_2x1SM_SSISK_SK_fLi256ELi256ELNS5_4UMMA5MajorE0ELSS_0ELNSR_7ScaleInE0ELST_0EEEEEENS5_6LayoutINS6_IJSE_SE_SE_EEENS6_IJSL_SL_SL_EEEEENS6_IJNS5_10UnderscoreES10_S10_EEEEENS5_18SM100_TMA_2SM_LOADENS5_14ComposedLayoutINS5_7SwizzleILi3ELi4ELi3EEENS5_18smem_ptr_flag_bitsILi16EEENSW_INS6_IJNSC_ILi8EEESI_EEENS6_IJSI_SE_EEEEEEEvNS5_8identityES13_S1D_vS1E_EENS_8epilogue10collective18CollectiveEpilogueINS1G_31Sm100PtrArrayTmaWarpSpecializedILi4ELi2ELi64ELb1ELb0EEEJNS6_IJNSC_ILi128EEESH_SI_EEENS6_IJNSW_IS1L_SE_EENSW_ISI_SE_EEEEENS_6half_tEPNS6_IJSE_lSL_EEES1Q_S1S_NS1G_6fusion15FusionCallbacksIS1K_NS1T_17LinearCombinationIS1Q_fS1Q_fLNS_15FloatRoundStyleE2EEES1M_S1P_JEEENS5_5SM1004TMEM4LOAD26SM100_TMEM_LOAD_16dp256b8xENS5_13SM90_TMA_LOADENS14_IS16_S18_NSW_INS6_IJSI_S19_EEENS6_IJSE_SI_EEEEEEENS5_17SM75_U16x8_LDSM_TENS5_14SM90_TMA_STOREES27_NS5_17SM90_U16x8_STSM_TENS5_39AutoVectorizingCopyWithAssumedAlignmentILi128EEEEEEvvEEEEvNT_6ParamsE)
        /*0044*/ 	.word	0x00000000


	//----- nvinfo : EIATTR_MIN_STACK_SIZE
	.align		4
.L_29:
        /*0048*/ 	.byte	0x04, 0x12
        /*004a*/ 	.short	(.L_31 - .L_30)
	.align		4
.L_30:
        /*004c*/ 	.word	index@(_ZN7cutlass13device_kernelINS_4gemm6kernel13GemmUniversalINS1_17GroupProblemShapeIN4cute5tupleIJiiiEEEEENS1_10collective13CollectiveMmaINS1_40MainloopSm100ArrayTmaUmmaWarpSpecializedILi4ELi8ELi2ENS6_IJNS5_1CILi2EEENSC_ILi1EEESE_EEEEENS6_IJNSC_ILi256EEESH_NSC_ILi64EEEEEENS_10bfloat16_tEPNS6_IJlSE_NSC_ILi0EEEEEESK_SN_NS5_8TiledMMAINS5_8MMA_AtomIJNS5_26SM100_MMA_F16BF16_2x1SM_SSISK_SK_fLi256ELi256ELNS5_4UMMA5MajorE0ELSS_0ELNSR_7ScaleInE0ELST_0EEEEEENS5_6LayoutINS6_IJSE_SE_SE_EEENS6_IJSL_SL_SL_EEEEENS6_IJNS5_10UnderscoreES10_S10_EEEEENS5_18SM100_TMA_2SM_LOADENS5_14ComposedLayoutINS5_7SwizzleILi3ELi4ELi3EEENS5_18smem_ptr_flag_bitsILi16EEENSW_INS6_IJNSC_ILi8EEESI_EEENS6_IJSI_SE_EEEEEEEvNS5_8identityES13_S1D_vS1E_EENS_8epilogue10collective18CollectiveEpilogueINS1G_31Sm100PtrArrayTmaWarpSpecializedILi4ELi2ELi64ELb1ELb0EEEJNS6_IJNSC_ILi128EEESH_SI_EEENS6_IJNSW_IS1L_SE_EENSW_ISI_SE_EEEEENS_6half_tEPNS6_IJSE_lSL_EEES1Q_S1S_NS1G_6fusion15FusionCallbacksIS1K_NS1T_17LinearCombinationIS1Q_fS1Q_fLNS_15FloatRoundStyleE2EEES1M_S1P_JEEENS5_5SM1004TMEM4LOAD26SM100_TMEM_LOAD_16dp256b8xENS5_13SM90_TMA_LOADENS14_IS16_S18_NSW_INS6_IJSI_S19_EEENS6_IJSE_SI_EEEEEEENS5_17SM75_U16x8_LDSM_TENS5_14SM90_TMA_STOREES27_NS5_17SM90_U16x8_STSM_TENS5_39AutoVectorizingCopyWithAssumedAlignmentILi128EEEEEEvvEEEEvNT_6ParamsE)
        /*0050*/ 	.word	0x00000000
.L_31:


//--------------------- .nv.compat                --------------------------
	.section	.nv.compat,"",@"SHT_CUDA_COMPAT_INFO"
	.align	4
        /*0000*/ 	.byte	0x02, 0x09, 0x01, 0x00, 0x02, 0x02, 0x02, 0x00, 0x02, 0x05, 0x05, 0x00, 0x03, 0x07, 0x01, 0x01
        /*0010*/ 	.byte	0x02, 0x03, 0x03, 0x00, 0x02, 0x06, 0x01, 0x00, 0x04, 0x0b, 0x08, 0x00, 0x09, 0x00, 0x00, 0x00
        /*0020*/ 	.byte	0x00, 0x00, 0x00, 0x00


//--------------------- .nv.info._ZN7cutlass13device_kernelINS_4gemm6kernel13GemmUniversalINS1_17GroupProblemShapeIN4cute5tupleIJiiiEEEEENS1_10collective13CollectiveMmaINS1_40MainloopSm100ArrayTmaUmmaWarpSpecializedILi4ELi8ELi2ENS6_IJNS5_1CILi2EEENSC_ILi1EEESE_EEEEENS6_IJNSC_ILi256EEESH_NSC_ILi64EEEEEENS_10bfloat16_tEPNS6_IJlSE_NSC_ILi0EEEEEESK_SN_NS5_8TiledMMAINS5_8MMA_AtomIJNS5_26SM100_MMA_F16BF16_2x1SM_SSISK_SK_fLi256ELi256ELNS5_4UMMA5MajorE0ELSS_0ELNSR_7ScaleInE0ELST_0EEEEEENS5_6LayoutINS6_IJSE_SE_SE_EEENS6_IJSL_SL_SL_EEEEENS6_IJNS5_10UnderscoreES10_S10_EEEEENS5_18SM100_TMA_2SM_LOADENS5_14ComposedLayoutINS5_7SwizzleILi3ELi4ELi3EEENS5_18smem_ptr_flag_bitsILi16EEENSW_INS6_IJNSC_ILi8EEESI_EEENS6_IJSI_SE_EEEEEEEvNS5_8identityES13_S1D_vS1E_EENS_8epilogue10collective18CollectiveEpilogueINS1G_31Sm100PtrArrayTmaWarpSpecializedILi4ELi2ELi64ELb1ELb0EEEJNS6_IJNSC_ILi128EEESH_SI_EEENS6_IJNSW_IS1L_SE_EENSW_ISI_SE_EEEEENS_6half_tEPNS6_IJSE_lSL_EEES1Q_S1S_NS1G_6fusion15FusionCallbacksIS1K_NS1T_17LinearCombinationIS1Q_fS1Q_fLNS_15FloatRoundStyleE2EEES1M_S1P_JEEENS5_5SM1004TMEM4LOAD26SM100_TMEM_LOAD_16dp256b8xENS5_13SM90_TMA_LOADENS14_IS16_S18_NSW_INS6_IJSI_S19_EEENS6_IJSE_SI_EEEEEEENS5_17SM75_U16x8_LDSM_TENS5_14SM90_TMA_STOREES27_NS5_17SM90_U16x8_STSM_TENS5_39AutoVectorizingCopyWithAssumedAlignmentILi128EEEEEEvvEEEEvNT_6ParamsE --------------------------
	.section	.nv.info._ZN7cutlass13device_kernelINS_4gemm6kernel13GemmUniversalINS1_17GroupProblemShapeIN4cute5tupleIJiiiEEEEENS1_10collective13CollectiveMmaINS1_40MainloopSm100ArrayTmaUmmaWarpSpecializedILi4ELi8ELi2ENS6_IJNS5_1CILi2EEENSC_ILi1EEESE_EEEEENS6_IJNSC_ILi256EEESH_NSC_ILi64EEEEEENS_10bfloat16_tEPNS6_IJlSE_NSC_ILi0EEEEEESK_SN_NS5_8TiledMMAINS5_8MMA_AtomIJNS5_26SM100_MMA_F16BF16_2x1SM_SSISK_SK_fLi256ELi256ELNS5_4UMMA5MajorE0ELSS_0ELNSR_7ScaleInE0ELST_0EEEEEENS5_6LayoutINS6_IJSE_SE_SE_EEENS6_IJSL_SL_SL_EEEEENS6_IJNS5_10UnderscoreES10_S10_EEEEENS5_18SM100_TMA_2SM_LOADENS5_14ComposedLayoutINS5_7SwizzleILi3ELi4ELi3EEENS5_18smem_ptr_flag_bitsILi16EEENSW_INS6_IJNSC_ILi8EEESI_EEENS6_IJSI_SE_EEEEEEEvNS5_8identityES13_S1D_vS1E_EENS_8epilogue10collective18CollectiveEpilogueINS1G_31Sm100PtrArrayTmaWarpSpecializedILi4ELi2ELi64ELb1ELb0EEEJNS6_IJNSC_ILi128EEESH_SI_EEENS6_IJNSW_IS1L_SE_EENSW_ISI_SE_EEEEENS_6half_tEPNS6_IJSE_lSL_EEES1Q_S1S_NS1G_6fusion15FusionCallbacksIS1K_NS1T_17LinearCombinationIS1Q_fS1Q_fLNS_15FloatRoundStyleE2EEES1M_S1P_JEEENS5_5SM1004TMEM4LOAD26SM100_TMEM_LOAD_16dp256b8xENS5_13SM90_TMA_LOADENS14_IS16_S18_NSW_INS6_IJSI_S19_EEENS6_IJSE_SI_EEEEEEENS5_17SM75_U16x8_LDSM_TENS5_14SM90_TMA_STOREES27_NS5_17SM90_U16x8_STSM_TENS5_39AutoVectorizingCopyWithAssumedAlignmentILi128EEEEEEvvEEEEvNT_6ParamsE,"",@"SHT_CUDA_INFO"
	.sectionflags	@""
	.align	4


	//----- nvinfo : EIATTR_CUDA_API_VERSION
	.align		4
        /*0000*/ 	.byte	0x04, 0x37
        /*0002*/ 	.short	(.L_33 - .L_32)
.L_32:
        /*0004*/ 	.word	0x00000082


	//----- nvinfo : EIATTR_KPARAM_INFO
	.align		4
.L_33:
        /*0008*/ 	.byte	0x04, 0x17
        /*000a*/ 	.short	(.L_35 - .L_34)
.L_34:
        /*000c*/ 	.word	0x00000000
        /*0010*/ 	.short	0x0000
        /*0012*/ 	.short	0x0000
        /*0014*/ 	.byte	0x00, 0xf0, 0x01, 0x24


	//----- nvinfo : EIATTR_AT_ENTRY_FRAGMENTS
	.align		4
.L_35:
        /*0018*/ 	.byte	0x04, 0x4f
        /*001a*/ 	.short	(.L_37 - .L_36)


	//   ....[0]....
.L_36:
        /*001c*/ 	.word	0x00000007


	//----- nvinfo : EIATTR_RESERVED_SMEM_USED
	.align		4
.L_37:
        /*0020*/ 	.byte	0x01, 0x41
	.zero		2


	//----- nvinfo : EIATTR_SPARSE_MMA_MASK
	.align		4
        /*0024*/ 	.byte	0x03, 0x50
        /*0026*/ 	.short	0x0000


	//----- nvinfo : EIATTR_TCGEN05_2CTA_USED
	.align		4
        /*0028*/ 	.byte	0x01, 0x52
	.zero		2


	//----- nvinfo : EIATTR_MAXREG_COUNT
	.align		4
        /*002c*/ 	.byte	0x03, 0x1b
        /*002e*/ 	.short	0x00a8


	//----- nvinfo : EIATTR_NUM_BARRIERS
	.align		4
        /*0030*/ 	.byte	0x02, 0x4c
        /*0032*/ 	.byte	0x07
	.zero		1


	//----- nvinfo : EIATTR_EXTERNS
	.align		4
        /*0034*/ 	.byte	0x04, 0x0f
        /*0036*/ 	.short	(.L_39 - .L_38)


	//   ....[0]....
	.align		4
.L_38:
        /*0038*/ 	.word	index@(__assertfail)


	//----- nvinfo : EIATTR_MERCURY_ISA_VERSION
	.align		4
.L_39:
        /*003c*/ 	.byte	0x03, 0x5f
        /*003e*/ 	.short	0x0101


	//----- nvinfo : EIATTR_INT_WARP_WIDE_INSTR_OFFSETS
	.align		4
        /*0040*/ 	.byte	0x04, 0x31
        /*0042*/ 	.short	(.L_41 - .L_40)


	//   ....[0]....
.L_40:
        /*0044*/ 	.word	0x00001080


	//   ....[1]....
        /*0048*/ 	.word	0x00001120


	//   ....[2]....
        /*004c*/ 	.word	0x00013810


	//   ....[3]....
        /*0050*/ 	.word	0x00013830


	//   ....[4]....
        /*0054*/ 	.word	0x00013860


	//----- nvinfo : EIATTR_COOP_GROUP_MASK_REGIDS
	.align		4
.L_41:
        /*0058*/ 	.byte	0x04, 0x29
        /*005a*/ 	.short	(.L_43 - .L_42)


	//   ....[0]....
.L_42:
        /*005c*/ 	.word	0xffffffff


	//   ....[1]....
        /*0060*/ 	.word	0xffffffff


	//   ....[2]....
        /*0064*/ 	.word	0xffffffff


	//   ....[3]....
        /*0068*/ 	.word	0xffffffff


	//   ....[4]....
        /*006c*/ 	.word	0xffffffff


	//   ....[5]....
        /*0070*/ 	.word	0xffffffff


	//   ....[6]....
        /*0074*/ 	.word	0xffffffff


	//   ....[7]....
        /*0078*/ 	.word	0xffffffff


	//   ....[8]....
        /*007c*/ 	.word	0xffffffff


	//   ....[9]....
        /*0080*/ 	.word	0xffffffff


	//   ....[10]....
        /*0084*/ 	.word	0xffffffff


	//   ....[11]....
        /*0088*/ 	.word	0xffffffff


	//   ....[12]....
        /*008c*/ 	.word	0xffffffff


	//   ....[13]....
        /*0090*/ 	.word	0xffffffff


	//   ....[14]....
        /*0094*/ 	.word	0xffffffff


	//   ....[15]....
        /*0098*/ 	.word	0xffffffff


	//   ....[16]....
        /*009c*/ 	.word	0xffffffff


	//   ....[17]....
        /*00a0*/ 	.word	0xffffffff


	//   ....[18]....
        /*00a4*/ 	.word	0xffffffff


	//   ....[19]....
        /*00a8*/ 	.word	0xffffffff


	//   ....[20]....
        /*00ac*/ 	.word	0xffffffff


	//   ....[21]....
        /*00b0*/ 	.word	0xffffffff


	//   ....[22]....
        /*00b4*/ 	.word	0xffffffff


	//   ....[23]....
        /*00b8*/ 	.word	0xffffffff


	//   ....[24]....
        /*00bc*/ 	.word	0xffffffff


	//   ....[25]....
        /*00c0*/ 	.word	0xffffffff


	//   ....[26]....
        /*00c4*/ 	.word	0xffffffff


	//   ....[27]....
        /*00c8*/ 	.word	0xffffffff


	//   ....[28]....
        /*00cc*/ 	.word	0xffffffff


	//   ....[29]....
        /*00d0*/ 	.word	0xffffffff


	//   ....[30]....
        /*00d4*/ 	.word	0xffffffff


	//   ....[31]....
        /*00d8*/ 	.word	0xffffffff


	//   ....[32]....
        /*00dc*/ 	.word	0xffffffff


	//   ....[33]....
        /*00e0*/ 	.word	0xffffffff


	//   ....[34]....
        /*00e4*/ 	.word	0xffffffff


	//   ....[35]....
        /*00e8*/ 	.word	0xffffffff


	//   ....[36]....
        /*00ec*/ 	.word	0xffffffff


	//   ....[37]....
        /*00f0*/ 	.word	0xffffffff


	//   ....[38]....
        /*00f4*/ 	.word	0xffffffff


	//   ....[39]....
        /*00f8*/ 	.word	0xffffffff


	//   ....[40]....
        /*00fc*/ 	.word	0xffffffff


	//   ....[41]....
        /*0100*/ 	.word	0xffffffff


	//   ....[42]....
        /*0104*/ 	.word	0xffffffff


	//   ....[43]....
        /*0108*/ 	.word	0xffffffff


	//   ....[44]....
        /*010c*/ 	.word	0xffffffff


	//   ....[45]....
        /*0110*/ 	.word	0xffffffff


	//   ....[46]....
        /*0114*/ 	.word	0xffffffff


	//   ....[47]....
        /*0118*/ 	.word	0xffffffff


	//   ....[48]....
        /*011c*/ 	.word	0xffffffff


	//   ....[49]....
        /*0120*/ 	.word	0xffffffff


	//   ....[50]....
        /*0124*/ 	.word	0xffffffff


	//   ....[51]....
        /*0128*/ 	.word	0xffffffff


	//   ....[52]....
        /*012c*/ 	.word	0xffffffff


	//   ....[53]....
        /*0130*/ 	.word	0xffffffff


	//   ....[54]....
        /*0134*/ 	.word	0xffffffff


	//   ....[55]....
        /*0138*/ 	.word	0xffffffff


	//   ....[56]....
        /*013c*/ 	.word	0xffffffff


	//   ....[57]....
        /*0140*/ 	.word	0xffffffff


	//   ....[58]....
        /*0144*/ 	.word	0xffffffff


	//   ....[59]....
        /*0148*/ 	.word	0xffffffff


	//   ....[60]....
        /*014c*/ 	.word	0xffffffff


	//   ....[61]....
        /*0150*/ 	.word	0xffffffff


	//   ....[62]....
        /*0154*/ 	.word	0xffffffff


	//   ....[63]....
        /*0158*/ 	.word	0xffffffff


	//   ....[64]....
        /*015c*/ 	.word	0xffffffff


	//   ....[65]....
        /*0160*/ 	.word	0xffffffff


	//   ....[66]....
        /*0164*/ 	.word	0xffffffff


	//   ....[67]....
        /*0168*/ 	.word	0xffffffff


	//   ....[68]....
        /*016c*/ 	.word	0xffffffff


	//   ....[69]....
        /*0170*/ 	.word	0xffffffff


	//   ....[70]....
        /*0174*/ 	.word	0xffffffff


	//   ....[71]....
        /*0178*/ 	.word	0xffffffff


	//   ....[72]....
        /*017c*/ 	.word	0xffffffff


	//   ....[73]....
        /*0180*/ 	.word	0xffffffff


	//   ....[74]....
        /*0184*/ 	.word	0xffffffff


	//   ....[75]....
        /*0188*/ 	.word	0xffffffff


	//   ....[76]....
        /*018c*/ 	.word	0xffffffff


	//   ....[77]....
        /*0190*/ 	.word	0xffffffff


	//   ....[78]....
        /*0194*/ 	.word	0xffffffff


	//   ....[79]....
        /*0198*/ 	.word	0xffffffff


	//   ....[80]....
        /*019c*/ 	.word	0xffffffff


	//   ....[81]....
        /*01a0*/ 	.word	0xffffffff


	//   ....[82]....
        /*01a4*/ 	.word	0xffffffff


	//   ....[83]....
        /*01a8*/ 	.word	0xffffffff


	//   ....[84]....
        /*01ac*/ 	.word	0xffffffff


	//   ....[85]....
        /*01b0*/ 	.word	0xffffffff


	//   ....[86]....
        /*01b4*/ 	.word	0xffffffff


	//   ....[87]....
        /*01b8*/ 	.word	0xffffffff


	//   ....[88]....
        /*01bc*/ 	.word	0xffffffff


	//   ....[89]....
        /*01c0*/ 	.word	0xffffffff


	//   ....[90]....
        /*01c4*/ 	.word	0xffffffff


	//   ....[91]....
        /*01c8*/ 	.word	0xffffffff


	//   ....[92]....
        /*01cc*/ 	.word	0xffffffff


	//   ....[93]....
        /*01d0*/ 	.word	0xffffffff


	//   ....[94]....
        /*01d4*/ 	.word	0xffffffff


	//   ....[95]....
        /*01d8*/ 	.word	0xffffffff


	//   ....[96]....
        /*01dc*/ 	.word	0xffffffff


	//   ....[97]....
        /*01e0*/ 	.word	0xffffffff


	//   ....[98]....
        /*01e4*/ 	.word	0xffffffff


	//   ....[99]....
        /*01e8*/ 	.word	0xffffffff


	//   ....[100]....
        /*01ec*/ 	.word	0xffffffff


	//   ....[101]....
        /*01f0*/ 	.word	0xffffffff


	//   ....[102]....
        /*01f4*/ 	.word	0xffffffff


	//   ....[103]....
        /*01f8*/ 	.word	0xffffffff


	//   ....[104]....
        /*01fc*/ 	.word	0xffffffff


	//   ....[105]....
        /*0200*/ 	.word	0xffffffff


	//   ....[106]....
        /*0204*/ 	.word	0xffffffff


	//   ....[107]....
        /*0208*/ 	.word	0xffffffff


	//   ....[108]....
        /*020c*/ 	.word	0xffffffff


	//   ....[109]....
        /*0210*/ 	.word	0xffffffff


	//   ....[110]....
        /*0214*/ 	.word	0xffffffff


	//   ....[111]....
        /*0218*/ 	.word	0xffffffff


	//   ....[112]....
        /*021c*/ 	.word	0xffffffff


	//   ....[113]....
        /*0220*/ 	.word	0xffffffff


	//   ....[114]....
        /*0224*/ 	.word	0xffffffff


	//   ....[115]....
        /*0228*/ 	.word	0xffffffff


	//   ....[116]....
        /*022c*/ 	.word	0xffffffff


	//   ....[117]....
        /*0230*/ 	.word	0xffffffff


	//   ....[118]....
        /*0234*/ 	.word	0xffffffff


	//   ....[119]....
        /*0238*/ 	.word	0xffffffff


	//   ....[120]....
        /*023c*/ 	.word	0xffffffff


	//----- nvinfo : EIATTR_COOP_GROUP_INSTR_OFFSETS
	.align		4
.L_43:
        /*0240*/ 	.byte	0x04, 0x28
        /*0242*/ 	.short	(.L_45 - .L_44)


	//   ....[0]....
.L_44:
        /*0244*/ 	.word	0x000000b0


	//   ....[1]....
        /*0248*/ 	.word	0x00000520


	//   ....[2]....
        /*024c*/ 	.word	0x00000730


	//   ....[3]....
        /*0250*/ 	.word	0x00000740


	//   ....[4]....
        /*0254*/ 	.word	0x00000880


	//   ....[5]....
        /*0258*/ 	.word	0x00000a10


	//   ....[6]....
        /*025c*/ 	.word	0x00000b00


	//   ....[7]....
        /*0260*/ 	.word	0x00000d10


	//   ....[8]....
        /*0264*/ 	.word	0x00000f20


	//   ....[9]....
        /*0268*/ 	.word	0x000011e0


	//   ....[10]....
        /*026c*/ 	.word	0x00002590


	//   ....[11]....
        /*0270*/ 	.word	0x000025c0


	//   ....[12]....
        /*0274*/ 	.word	0x00002640


	//   ....[13]....
        /*0278*/ 	.word	0x00002650


	//   ....[14]....
        /*027c*/ 	.word	0x00002690


	//   ....[15]....
        /*0280*/ 	.word	0x000026b0


	//   ....[16]....
        /*0284*/ 	.word	0x000026f0


	//   ....[17]....
        /*0288*/ 	.word	0x00002710


	//   ....[18]....
        /*028c*/ 	.word	0x00002760


	//   ....[19]....
        /*0290*/ 	.word	0x00002780


	//   ....[20]....
        /*0294*/ 	.word	0x00002820


	//   ....[21]....
        /*0298*/ 	.word	0x00002930


	//   ....[22]....
        /*029c*/ 	.word	0x00002960


	//   ....[23]....
        /*02a0*/ 	.word	0x00002f30


	//   ....[24]....
        /*02a4*/ 	.word	0x00002f40


	//   ....[25]....
        /*02a8*/ 	.word	0x00002f90


	//   ....[26]....
        /*02ac*/ 	.word	0x00002fa0


	//   ....[27]....
        /*02b0*/ 	.word	0x00002ff0


	//   ....[28]....
        /*02b4*/ 	.word	0x00003000


	//   ....[29]....
        /*02b8*/ 	.word	0x00003050


	//   ....[30]....
        /*02bc*/ 	.word	0x00003060


	//   ....[31]....
        /*02c0*/ 	.word	0x000030c0


	//   ....[32]....
        /*02c4*/ 	.word	0x000030d0


	//   ....[33]....
        /*02c8*/ 	.word	0x00003160


	//   ....[34]....
        /*02cc*/ 	.word	0x000031b0


	//   ....[35]....
        /*02d0*/ 	.word	0x00003230


	//   ....[36]....
        /*02d4*/ 	.word	0x00003250


	//   ....[37]....
        /*02d8*/ 	.word	0x00003260


	//   ....[38]....
        /*02dc*/ 	.word	0x00003270


	//   ....[39]....
        /*02e0*/ 	.word	0x00003280


	//   ....[40]....
        /*02e4*/ 	.word	0x00003290


	//   ....[41]....
        /*02e8*/ 	.word	0x00003eb0


	//   ....[42]....
        /*02ec*/ 	.word	0x00004880


	//   ....[43]....
        /*02f0*/ 	.word	0x00005650


	//   ....[44]....
        /*02f4*/ 	.word	0x00005680


	//   ....[45]....
        /*02f8*/ 	.word	0x00005700


	//   ....[46]....
        /*02fc*/ 	.word	0x00005710


	//   ....[47]....
        /*0300*/ 	.word	0x00005760


	//   ....[48]....
        /*0304*/ 	.word	0x00005770


	//   ....[49]....
        /*0308*/ 	.word	0x000057b0


	//   ....[50]....
        /*030c*/ 	.word	0x000057e0


	//   ....[51]....
        /*0310*/ 	.word	0x00005820


	//   ....[52]....
        /*0314*/ 	.word	0x00005840


	//   ....[53]....
        /*0318*/ 	.word	0x000058d0


	//   ....[54]....
        /*031c*/ 	.word	0x000059c0


	//   ....[55]....
        /*0320*/ 	.word	0x000059f0


	//   ....[56]....
        /*0324*/ 	.word	0x00005fb0


	//   ....[57]....
        /*0328*/ 	.word	0x00005fe0


	//   ....[58]....
        /*032c*/ 	.word	0x00006030


	//   ....[59]....
        /*0330*/ 	.word	0x00006040


	//   ....[60]....
        /*0334*/ 	.word	0x00006090


	//   ....[61]....
        /*0338*/ 	.word	0x000060a0


	//   ....[62]....
        /*033c*/ 	.word	0x000060f0


	//   ....[63]....
        /*0340*/ 	.word	0x00006100


	//   ....[64]....
        /*0344*/ 	.word	0x00006150


	//   ....[65]....
        /*0348*/ 	.word	0x00006160


	//   ....[66]....
        /*034c*/ 	.word	0x00006200


	//   ....[67]....
        /*0350*/ 	.word	0x00006250


	//   ....[68]....
        /*0354*/ 	.word	0x000062d0


	//   ....[69]....
        /*0358*/ 	.word	0x000062f0


	//   ....[70]....
        /*035c*/ 	.word	0x00006300


	//   ....[71]....
        /*0360*/ 	.word	0x00006310


	//   ....[72]....
        /*0364*/ 	.word	0x00006320


	//   ....[73]....
        /*0368*/ 	.word	0x00006330


	//   ....[74]....
        /*036c*/ 	.word	0x00007230


	//   ....[75]....
        /*0370*/ 	.word	0x00007260


	//   ....[76]....
        /*0374*/ 	.word	0x000072e0


	//   ....[77]....
        /*0378*/ 	.word	0x000072f0


	//   ....[78]....
        /*037c*/ 	.word	0x00007330


	//   ....[79]....
        /*0380*/ 	.word	0x00007350


	//   ....[80]....
        /*0384*/ 	.word	0x000073a0


	//   ....[81]....
        /*0388*/ 	.word	0x000073c0


	//   ....[82]....
        /*038c*/ 	.word	0x00007400


	//   ....[83]....
        /*0390*/ 	.word	0x00007420


	//   ....[84]....
        /*0394*/ 	.word	0x000074b0


	//   ....[85]....
        /*0398*/ 	.word	0x000075a0


	//   ....[86]....
        /*039c*/ 	.word	0x000075d0


	//   ....[87]....
        /*03a0*/ 	.word	0x00007b90


	//   ....[88]....
        /*03a4*/ 	.word	0x00007bc0


	//   ....[89]....
        /*03a8*/ 	.word	0x00007c10


	//   ....[90]....
        /*03ac*/ 	.word	0x00007c20


	//   ....[91]....
        /*03b0*/ 	.word	0x00007c70


	//   ....[92]....
        /*03b4*/ 	.word	0x00007c80


	//   ....[93]....
        /*03b8*/ 	.word	0x00007cd0


	//   ....[94]....
        /*03bc*/ 	.word	0x00007ce0


	//   ....[95]....
        /*03c0*/ 	.word	0x00007d30


	//   ....[96]....
        /*03c4*/ 	.word	0x00007d50


	//   ....[97]....
        /*03c8*/ 	.word	0x00007de0


	//   ....[98]....
        /*03cc*/ 	.word	0x00007e30


	//   ....[99]....
        /*03d0*/ 	.word	0x00007eb0


	//   ....[100]....
        /*03d4*/ 	.word	0x00007ed0


	//   ....[101]....
        /*03d8*/ 	.word	0x00007ee0


	//   ....[102]....
        /*03dc*/ 	.word	0x00007ef0


	//   ....[103]....
        /*03e0*/ 	.word	0x00007f00


	//   ....[104]....
        /*03e4*/ 	.word	0x00007f10


	//   ....[105]....
        /*03e8*/ 	.word	0x00008c60


	//   ....[106]....
        /*03ec*/ 	.word	0x00009a80


	//   ....[107]....
        /*03f0*/ 	.word	0x00009e20


	//   ....[108]....
        /*03f4*/ 	.word	0x0000a330


	//   ....[109]....
        /*03f8*/ 	.word	0x000109d0


	//   ....[110]....
        /*03fc*/ 	.word	0x00010e00


	//   ....[111]....
        /*0400*/ 	.word	0x00011050


	//   ....[112]....
        /*0404*/ 	.word	0x000111f0


	//   ....[113]....
        /*0408*/ 	.word	0x00011ad0


	//   ....[114]....
        /*040c*/ 	.word	0x00011e60


	//   ....[115]....
        /*0410*/ 	.word	0x000121f0


	//   ....[116]....
        /*0414*/ 	.word	0x000125a0


	//   ....[117]....
        /*0418*/ 	.word	0x00012aa0


	//   ....[118]....
        /*041c*/ 	.word	0x00012ad0


	//   ....[119]....
        /*0420*/ 	.word	0x00013700


	//   ....[120]....
        /*0424*/ 	.word	0x00013920


	//----- nvinfo : EIATTR_REG_RECONFIG
	.align		4
.L_45:
        /*0428*/ 	.byte	0x01, 0x54
	.zero		2


	//----- nvinfo : EIATTR_VRC_CTA_INIT_COUNT
	.align		4
        /*042c*/ 	.byte	0x02, 0x4a
        /*042e*/ 	.byte	0x80
	.zero		1


	//----- nvinfo : EIATTR_SYSCALL_OFFSETS
	.align		4
        /*0430*/ 	.byte	0x04, 0x46
        /*0432*/ 	.short	(.L_47 - .L_46)


	//   ....[0]....
.L_46:
        /*0434*/ 	.word	0x0000a6f0


	//   ....[1]....
        /*0438*/ 	.word	0x0000a7e0


	//   ....[2]....
        /*043c*/ 	.word	0x0000b110


	//   ....[3]....
        /*0440*/ 	.word	0x0000b280


	//   ....[4]....
        /*0444*/ 	.word	0x0000c800


	//   ....[5]....
        /*0448*/ 	.word	0x0000c970


	//   ....[6]....
        /*044c*/ 	.word	0x0000de80


	//   ....[7]....
        /*0450*/ 	.word	0x0000dff0


	//   ....[8]....
        /*0454*/ 	.word	0x0000f540


	//   ....[9]....
        /*0458*/ 	.word	0x0000f6b0


	//----- nvinfo : EIATTR_MBARRIER_INSTR_OFFSETS
	.align		4
.L_47:
        /*045c*/ 	.byte	0x04, 0x39
        /*045e*/ 	.short	(.L_49 - .L_48)


	//   ....[0]....
.L_48:
        /*0460*/ 	.word	0x000007f0
        /*0464*/ 	.word	0x000000ff
        /*0468*/ 	.word	0x00000000
        /*046c*/ 	.short	0x0100
        /*046e*/ 	.byte	0x05
	.zero		1


	//   ....[1]....
        /*0470*/ 	.word	0x00000800
        /*0474*/ 	.word	0x000000ff
        /*0478*/ 	.word	0x00000020
        /*047c*/ 	.short	0x0100
        /*047e*/ 	.byte	0x05
	.zero		1


	//   ....[2]....
        /*0480*/ 	.word	0x00000810
        /*0484*/ 	.word	0x000000ff
        /*0488*/ 	.word	0x00000008
        /*048c*/ 	.short	0x0100
        /*048e*/ 	.byte	0x05
	.zero		1


	//   ....[3]....
        /*0490*/ 	.word	0x00000820
        /*0494*/ 	.word	0x000000ff
        /*0498*/ 	.word	0x00000028
        /*049c*/ 	.short	0x0100
        /*049e*/ 	.byte	0x05
	.zero		1


	//   ....[4]....
        /*04a0*/ 	.word	0x00000830
        /*04a4*/ 	.word	0x000000ff
        /*04a8*/ 	.word	0x00000010
        /*04ac*/ 	.short	0x0100
        /*04ae*/ 	.byte	0x05
	.zero		1


	//   ....[5]....
        /*04b0*/ 	.word	0x00000840
        /*04b4*/ 	.word	0x000000ff
        /*04b8*/ 	.word	0x00000030
        /*04bc*/ 	.short	0x0100
        /*04be*/ 	.byte	0x05
	.zero		1


	//   ....[6]....
        /*04c0*/ 	.word	0x00000850
        /*04c4*/ 	.word	0x000000ff
        /*04c8*/ 	.word	0x00000018
        /*04cc*/ 	.short	0x0100
        /*04ce*/ 	.byte	0x05
	.zero		1


	//   ....[7]....
        /*04d0*/ 	.word	0x00000860
        /*04d4*/ 	.word	0x000000ff
        /*04d8*/ 	.word	0x00000038
        /*04dc*/ 	.short	0x0100
        /*04de*/ 	.byte	0x05
	.zero		1


	//   ....[8]....
        /*04e0*/ 	.word	0x00000980
        /*04e4*/ 	.word	0x000000ff
        /*04e8*/ 	.word	0x00000040
        /*04ec*/ 	.short	0x0100
        /*04ee*/ 	.byte	0x06
	.zero		1


	//   ....[9]....
        /*04f0*/ 	.word	0x00000990
        /*04f4*/ 	.word	0x000000ff
        /*04f8*/ 	.word	0x00000060
        /*04fc*/ 	.short	0x0100
        /*04fe*/ 	.byte	0x06
	.zero		1


	//   ....[10]....
        /*0500*/ 	.word	0x000009a0
        /*0504*/ 	.word	0x000000ff
        /*0508*/ 	.word	0x00000048
        /*050c*/ 	.short	0x0100
        /*050e*/ 	.byte	0x06
	.zero		1


	//   ....[11]....
        /*0510*/ 	.word	0x000009b0
        /*0514*/ 	.word	0x000000ff
        /*0518*/ 	.word	0x00000068
        /*051c*/ 	.short	0x0100
        /*051e*/ 	.byte	0x06
	.zero		1


	//   ....[12]....
        /*0520*/ 	.word	0x000009c0
        /*0524*/ 	.word	0x000000ff
        /*0528*/ 	.word	0x00000050
        /*052c*/ 	.short	0x0100
        /*052e*/ 	.byte	0x06
	.zero		1


	//   ....[13]....
        /*0530*/ 	.word	0x000009d0
        /*0534*/ 	.word	0x000000ff
        /*0538*/ 	.word	0x00000070
        /*053c*/ 	.short	0x0100
        /*053e*/ 	.byte	0x06
	.zero		1


	//   ....[14]....
        /*0540*/ 	.word	0x000009e0
        /*0544*/ 	.word	0x000000ff
        /*0548*/ 	.word	0x00000058
        /*054c*/ 	.short	0x0100
        /*054e*/ 	.byte	0x06
	.zero		1


	//   ....[15]....
        /*0550*/ 	.word	0x000009f0
        /*0554*/ 	.word	0x000000ff
        /*0558*/ 	.word	0x00000078
        /*055c*/ 	.short	0x0100
        /*055e*/ 	.byte	0x06
	.zero		1


	//   ....[16]....
        /*0560*/ 	.word	0x00000ad0
        /*0564*/ 	.word	0x000000ff
        /*0568*/ 	.word	0x00000080
        /*056c*/ 	.short	0x0100
        /*056e*/ 	.byte	0x05
	.zero		1


	//   ....[17]....
        /*0570*/ 	.word	0x00000ae0
        /*0574*/ 	.word	0x000000ff
        /*0578*/ 	.word	0x00000088
        /*057c*/ 	.short	0x0100
        /*057e*/ 	.byte	0x05
	.zero		1


	//   ....[18]....
        /*0580*/ 	.word	0x00000c00
        /*0584*/ 	.word	0x000000ff
        /*0588*/ 	.word	0x00000090
        /*058c*/ 	.short	0x0100
        /*058e*/ 	.byte	0x06
	.zero		1


	//   ....[19]....
        /*0590*/ 	.word	0x00000c10
        /*0594*/ 	.word	0x000000ff
        /*0598*/ 	.word	0x000000d0
        /*059c*/ 	.short	0x0100
        /*059e*/ 	.byte	0x06
	.zero		1


	//   ....[20]....
        /*05a0*/ 	.word	0x00000c20
        /*05a4*/ 	.word	0x000000ff
        /*05a8*/ 	.word	0x00000098
        /*05ac*/ 	.short	0x0100
        /*05ae*/ 	.byte	0x06
	.zero		1


	//   ....[21]....
        /*05b0*/ 	.word	0x00000c30
        /*05b4*/ 	.word	0x000000ff
        /*05b8*/ 	.word	0x000000d8
        /*05bc*/ 	.short	0x0100
        /*05be*/ 	.byte	0x06
	.zero		1


	//   ....[22]....
        /*05c0*/ 	.word	0x00000c40
        /*05c4*/ 	.word	0x000000ff
        /*05c8*/ 	.word	0x000000a0
        /*05cc*/ 	.short	0x0100
        /*05ce*/ 	.byte	0x06
	.zero		1


	//   ....[23]....
        /*05d0*/ 	.word	0x00000c50
        /*05d4*/ 	.word	0x000000ff
        /*05d8*/ 	.word	0x000000e0
        /*05dc*/ 	.short	0x0100
        /*05de*/ 	.byte	0x06
	.zero		1


	//   ....[24]....
        /*05e0*/ 	.word	0x00000c60
        /*05e4*/ 	.word	0x000000ff
        /*05e8*/ 	.word	0x000000a8
        /*05ec*/ 	.short	0x0100
        /*05ee*/ 	.byte	0x06
	.zero		1


	//   ....[25]....
        /*05f0*/ 	.word	0x00000c70
        /*05f4*/ 	.word	0x000000ff
        /*05f8*/ 	.word	0x000000e8
        /*05fc*/ 	.short	0x0100
        /*05fe*/ 	.byte	0x06
	.zero		1


	//   ....[26]....
        /*0600*/ 	.word	0x00000c80
        /*0604*/ 	.word	0x000000ff
        /*0608*/ 	.word	0x000000b0
        /*060c*/ 	.short	0x0100
        /*060e*/ 	.byte	0x06
	.zero		1


	//   ....[27]....
        /*0610*/ 	.word	0x00000c90
        /*0614*/ 	.word	0x000000ff
        /*0618*/ 	.word	0x000000f0
        /*061c*/ 	.short	0x0100
        /*061e*/ 	.byte	0x06
	.zero		1


	//   ....[28]....
        /*0620*/ 	.word	0x00000ca0
        /*0624*/ 	.word	0x000000ff
        /*0628*/ 	.word	0x000000b8
        /*062c*/ 	.short	0x0100
        /*062e*/ 	.byte	0x06
	.zero		1


	//   ....[29]....
        /*0630*/ 	.word	0x00000cb0
        /*0634*/ 	.word	0x000000ff
        /*0638*/ 	.word	0x000000f8
        /*063c*/ 	.short	0x0100
        /*063e*/ 	.byte	0x06
	.zero		1


	//   ....[30]....
        /*0640*/ 	.word	0x00000cc0
        /*0644*/ 	.word	0x000000ff
        /*0648*/ 	.word	0x000000c0
        /*064c*/ 	.short	0x0100
        /*064e*/ 	.byte	0x06
	.zero		1


	//   ....[31]....
        /*0650*/ 	.word	0x00000cd0
        /*0654*/ 	.word	0x000000ff
        /*0658*/ 	.word	0x00000100
        /*065c*/ 	.short	0x0100
        /*065e*/ 	.byte	0x06
	.zero		1


	//   ....[32]....
        /*0660*/ 	.word	0x00000ce0
        /*0664*/ 	.word	0x000000ff
        /*0668*/ 	.word	0x000000c8
        /*066c*/ 	.short	0x0100
        /*066e*/ 	.byte	0x06
	.zero		1


	//   ....[33]....
        /*0670*/ 	.word	0x00000cf0
        /*0674*/ 	.word	0x000000ff
        /*0678*/ 	.word	0x00000108
        /*067c*/ 	.short	0x0100
        /*067e*/ 	.byte	0x06
	.zero		1


	//   ....[34]....
        /*0680*/ 	.word	0x00000e10
        /*0684*/ 	.word	0x000000ff
        /*0688*/ 	.word	0x00000150
        /*068c*/ 	.short	0x0100
        /*068e*/ 	.byte	0x06
	.zero		1


	//   ....[35]....
        /*0690*/ 	.word	0x00000e20
        /*0694*/ 	.word	0x000000ff
        /*0698*/ 	.word	0x00000190
        /*069c*/ 	.short	0x0100
        /*069e*/ 	.byte	0x06
	.zero		1


	//   ....[36]....
        /*06a0*/ 	.word	0x00000e30
        /*06a4*/ 	.word	0x000000ff
        /*06a8*/ 	.word	0x00000158
        /*06ac*/ 	.short	0x0100
        /*06ae*/ 	.byte	0x06
	.zero		1


	//   ....[37]....
        /*06b0*/ 	.word	0x00000e40
        /*06b4*/ 	.word	0x000000ff
        /*06b8*/ 	.word	0x00000198
        /*06bc*/ 	.short	0x0100
        /*06be*/ 	.byte	0x06
	.zero		1


	//   ....[38]....
        /*06c0*/ 	.word	0x00000e50
        /*06c4*/ 	.word	0x000000ff
        /*06c8*/ 	.word	0x00000160
        /*06cc*/ 	.short	0x0100
        /*06ce*/ 	.byte	0x06
	.zero		1


	//   ....[39]....
        /*06d0*/ 	.word	0x00000e60
        /*06d4*/ 	.word	0x000000ff
        /*06d8*/ 	.word	0x000001a0
        /*06dc*/ 	.short	0x0100
        /*06de*/ 	.byte	0x06
	.zero		1


	//   ....[40]....
        /*06e0*/ 	.word	0x00000e70
        /*06e4*/ 	.word	0x000000ff
        /*06e8*/ 	.word	0x00000168
        /*06ec*/ 	.short	0x0100
        /*06ee*/ 	.byte	0x06
	.zero		1


	//   ....[41]....
        /*06f0*/ 	.word	0x00000e80
        /*06f4*/ 	.word	0x000000ff
        /*06f8*/ 	.word	0x000001a8
        /*06fc*/ 	.short	0x0100
        /*06fe*/ 	.byte	0x06
	.zero		1


	//   ....[42]....
        /*0700*/ 	.word	0x00000e90
        /*0704*/ 	.word	0x000000ff
        /*0708*/ 	.word	0x00000170
        /*070c*/ 	.short	0x0100
        /*070e*/ 	.byte	0x06
	.zero		1


	//   ....[43]....
        /*0710*/ 	.word	0x00000ea0
        /*0714*/ 	.word	0x000000ff
        /*0718*/ 	.word	0x000001b0
        /*071c*/ 	.short	0x0100
        /*071e*/ 	.byte	0x06
	.zero		1


	//   ....[44]....
        /*0720*/ 	.word	0x00000eb0
        /*0724*/ 	.word	0x000000ff
        /*0728*/ 	.word	0x00000178
        /*072c*/ 	.short	0x0100
        /*072e*/ 	.byte	0x06
	.zero		1


	//   ....[45]....
        /*0730*/ 	.word	0x00000ec0
        /*0734*/ 	.word	0x000000ff
        /*0738*/ 	.word	0x000001b8
        /*073c*/ 	.short	0x0100
        /*073e*/ 	.byte	0x06
	.zero		1


	//   ....[46]....
        /*0740*/ 	.word	0x00000ed0
        /*0744*/ 	.word	0x000000ff
        /*0748*/ 	.word	0x00000180
        /*074c*/ 	.short	0x0100
        /*074e*/ 	.byte	0x06
	.zero		1


	//   ....[47]....
        /*0750*/ 	.word	0x00000ee0
        /*0754*/ 	.word	0x000000ff
        /*0758*/ 	.word	0x000001c0
        /*075c*/ 	.short	0x0100
        /*075e*/ 	.byte	0x06
	.zero		1


	//   ....[48]....
        /*0760*/ 	.word	0x00000ef0
        /*0764*/ 	.word	0x000000ff
        /*0768*/ 	.word	0x00000188
        /*076c*/ 	.short	0x0100
        /*076e*/ 	.byte	0x06
	.zero		1


	//   ....[49]....
        /*0770*/ 	.word	0x00000f00
        /*0774*/ 	.word	0x000000ff
        /*0778*/ 	.word	0x000001c8
        /*077c*/ 	.short	0x0100
        /*077e*/ 	.byte	0x06
	.zero		1


	//   ....[50]....
        /*0780*/ 	.word	0x00001030
        /*0784*/ 	.word	0x000000ff
        /*0788*/ 	.word	0x00000110
        /*078c*/ 	.short	0x0100
        /*078e*/ 	.byte	0x06
	.zero		1


	//   ....[51]....
        /*0790*/ 	.word	0x00001040
        /*0794*/ 	.word	0x000000ff
        /*0798*/ 	.word	0x00000120
        /*079c*/ 	.short	0x0100
        /*079e*/ 	.byte	0x06
	.zero		1


	//   ....[52]....
        /*07a0*/ 	.word	0x00001050
        /*07a4*/ 	.word	0x000000ff
        /*07a8*/ 	.word	0x00000118
        /*07ac*/ 	.short	0x0100
        /*07ae*/ 	.byte	0x06
	.zero		1


	//   ....[53]....
        /*07b0*/ 	.word	0x00001060
        /*07b4*/ 	.word	0x000000ff
        /*07b8*/ 	.word	0x00000128
        /*07bc*/ 	.short	0x0100
        /*07be*/ 	.byte	0x06
	.zero		1


	//   ....[54]....
        /*07c0*/ 	.word	0x00001160
        /*07c4*/ 	.word	0x000000ff
        /*07c8*/ 	.word	0x00000140
        /*07cc*/ 	.short	0x0100
        /*07ce*/ 	.byte	0x05
	.zero		1


	//   ....[55]....
        /*07d0*/ 	.word	0x00004210
        /*07d4*/ 	.word	0x000000ff
        /*07d8*/ 	.word	0x00000020
        /*07dc*/ 	.short	0x010a
        /*07de*/ 	.byte	0x05
	.zero		1


	//   ....[56]....
        /*07e0*/ 	.word	0x00004380
        /*07e4*/ 	.word	0x000000ff
        /*07e8*/ 	.word	0x00000020
        /*07ec*/ 	.short	0x010a
        /*07ee*/ 	.byte	0x09
	.zero		1


	//   ....[57]....
        /*07f0*/ 	.word	0x00004500
        /*07f4*/ 	.word	0x000000ff
        /*07f8*/ 	.word	0x00000020
        /*07fc*/ 	.short	0x010a
        /*07fe*/ 	.byte	0x04
	.zero		1


	//   ....[58]....
        /*0800*/ 	.word	0x000045b0
        /*0804*/ 	.word	0x000000ff
        /*0808*/ 	.word	0x00000088
        /*080c*/ 	.short	0x0101
        /*080e*/ 	.byte	0x0c
	.zero		1


	//   ....[59]....
        /*0810*/ 	.word	0x000045d0
        /*0814*/ 	.word	0x000000ff
        /*0818*/ 	.word	0x00000020
        /*081c*/ 	.short	0x010a
        /*081e*/ 	.byte	0x04
	.zero		1


	//   ....[60]....
        /*0820*/ 	.word	0x00004650
        /*0824*/ 	.word	0x000000ff
        /*0828*/ 	.word	0x00000020
        /*082c*/ 	.short	0x010a
        /*082e*/ 	.byte	0x09
	.zero		1


	//   ....[61]....
        /*0830*/ 	.word	0x000047f0
        /*0834*/ 	.word	0x000000ff
        /*0838*/ 	.word	0x00000020
        /*083c*/ 	.short	0x010a
        /*083e*/ 	.byte	0x04
	.zero		1


	//   ....[62]....
        /*0840*/ 	.word	0x000048d0
        /*0844*/ 	.word	0x000000ff
        /*0848*/ 	.word	0x00000150
        /*084c*/ 	.short	0x010a
        /*084e*/ 	.byte	0x04
	.zero		1


	//   ....[63]....
        /*0850*/ 	.word	0x00004a60
        /*0854*/ 	.word	0x000000ff
        /*0858*/ 	.word	0x00000000
        /*085c*/ 	.short	0x0101
        /*085e*/ 	.byte	0x04
	.zero		1


	//   ....[64]....
        /*0860*/ 	.word	0x00004ad0
        /*0864*/ 	.word	0x000000ff
        /*0868*/ 	.word	0x00000000
        /*086c*/ 	.short	0x010a
        /*086e*/ 	.byte	0x04
	.zero		1


	//   ....[65]....
        /*0870*/ 	.word	0x00004b60
        /*0874*/ 	.word	0x000000ff
        /*0878*/ 	.word	0x00000000
        /*087c*/ 	.short	0x010a
        /*087e*/ 	.byte	0x04
	.zero		1


	//   ....[66]....
        /*0880*/ 	.word	0x00004bf0
        /*0884*/ 	.word	0x000000ff
        /*0888*/ 	.word	0x00000000
        /*088c*/ 	.short	0x010a
        /*088e*/ 	.byte	0x04
	.zero		1


	//   ....[67]....
        /*0890*/ 	.word	0x00004c90
        /*0894*/ 	.word	0x00000000
        /*0898*/ 	.word	0x00000000
        /*089c*/ 	.short	0x010a
        /*089e*/ 	.byte	0xff
	.zero		1


	//   ....[68]....
        /*08a0*/ 	.word	0x00006810
        /*08a4*/ 	.word	0x000000ff
        /*08a8*/ 	.word	0x000000d0
        /*08ac*/ 	.short	0x010a
        /*08ae*/ 	.byte	0x04
	.zero		1


	//   ....[69]....
        /*08b0*/ 	.word	0x000069b0
        /*08b4*/ 	.word	0x000000ff
        /*08b8*/ 	.word	0x00000090
        /*08bc*/ 	.short	0x0101
        /*08be*/ 	.byte	0x04
	.zero		1


	//   ....[70]....
        /*08c0*/ 	.word	0x00008430
        /*08c4*/ 	.word	0x000000ff
        /*08c8*/ 	.word	0x000000d0
        /*08cc*/ 	.short	0x010a
        /*08ce*/ 	.byte	0x04
	.zero		1


	//   ....[71]....
        /*08d0*/ 	.word	0x000085b0
        /*08d4*/ 	.word	0x000000ff
        /*08d8*/ 	.word	0x00000090
        /*08dc*/ 	.short	0x0101
        /*08de*/ 	.byte	0x04
	.zero		1


	//   ....[72]....
        /*08e0*/ 	.word	0x00008cd0
        /*08e4*/ 	.word	0x0000000f
        /*08e8*/ 	.word	0x00000088
        /*08ec*/ 	.short	0x010a
        /*08ee*/ 	.byte	0xff
	.zero		1


	//   ....[73]....
        /*08f0*/ 	.word	0x00008f40
        /*08f4*/ 	.word	0x000000ff
        /*08f8*/ 	.word	0x00000060
        /*08fc*/ 	.short	0x010a
        /*08fe*/ 	.byte	0x18
	.zero		1


	//   ....[74]....
        /*0900*/ 	.word	0x00009050
        /*0904*/ 	.word	0x000000ff
        /*0908*/ 	.word	0x00000040
        /*090c*/ 	.short	0x010b
        /*090e*/ 	.byte	0x18
	.zero		1


	//   ....[75]....
        /*0910*/ 	.word	0x000090b0
        /*0914*/ 	.word	0x000000ff
        /*0918*/ 	.word	0x00000000
        /*091c*/ 	.short	0x0101
        /*091e*/ 	.byte	0x04
	.zero		1


	//   ....[76]....
        /*0920*/ 	.word	0x000090e0
        /*0924*/ 	.word	0x000000ff
        /*0928*/ 	.word	0x00000068
        /*092c*/ 	.short	0x010a
        /*092e*/ 	.byte	0x18
	.zero		1


	//   ....[77]....
        /*0930*/ 	.word	0x00009210
        /*0934*/ 	.word	0x000000ff
        /*0938*/ 	.word	0x00000048
        /*093c*/ 	.short	0x010b
        /*093e*/ 	.byte	0x18
	.zero		1


	//   ....[78]....
        /*0940*/ 	.word	0x00009270
        /*0944*/ 	.word	0x000000ff
        /*0948*/ 	.word	0x00000000
        /*094c*/ 	.short	0x0101
        /*094e*/ 	.byte	0x04
	.zero		1


	//   ....[79]....
        /*0950*/ 	.word	0x000092a0
        /*0954*/ 	.word	0x000000ff
        /*0958*/ 	.word	0x00000070
        /*095c*/ 	.short	0x010a
        /*095e*/ 	.byte	0x18
	.zero		1


	//   ....[80]....
        /*0960*/ 	.word	0x000093d0
        /*0964*/ 	.word	0x000000ff
        /*0968*/ 	.word	0x00000050
        /*096c*/ 	.short	0x010b
        /*096e*/ 	.byte	0x18
	.zero		1


	//   ....[81]....
        /*0970*/ 	.word	0x00009430
        /*0974*/ 	.word	0x000000ff
        /*0978*/ 	.word	0x00000000
        /*097c*/ 	.short	0x0101
        /*097e*/ 	.byte	0x04
	.zero		1


	//   ....[82]....
        /*0980*/ 	.word	0x00009460
        /*0984*/ 	.word	0x000000ff
        /*0988*/ 	.word	0x00000078
        /*098c*/ 	.short	0x010a
        /*098e*/ 	.byte	0x18
	.zero		1


	//   ....[83]....
        /*0990*/ 	.word	0x00009590
        /*0994*/ 	.word	0x000000ff
        /*0998*/ 	.word	0x00000058
        /*099c*/ 	.short	0x010b
        /*099e*/ 	.byte	0x18
	.zero		1


	//   ....[84]....
        /*09a0*/ 	.word	0x00009610
        /*09a4*/ 	.word	0x000000ff
        /*09a8*/ 	.word	0x00000000
        /*09ac*/ 	.short	0x0101
        /*09ae*/ 	.byte	0x04
	.zero		1


	//   ....[85]....
        /*09b0*/ 	.word	0x00009660
        /*09b4*/ 	.word	0x000000ff
        /*09b8*/ 	.word	0x00000150
        /*09bc*/ 	.short	0x010a
        /*09be*/ 	.byte	0x08
	.zero		1


	//   ....[86]....
        /*09c0*/ 	.word	0x000097c0
        /*09c4*/ 	.word	0x000000ff
        /*09c8*/ 	.word	0x00000000
        /*09cc*/ 	.short	0x0101
        /*09ce*/ 	.byte	0x08
	.zero		1


	//   ....[87]....
        /*09d0*/ 	.word	0x00009870
        /*09d4*/ 	.word	0x000000ff
        /*09d8*/ 	.word	0x00000060
        /*09dc*/ 	.short	0x010a
        /*09de*/ 	.byte	0x18
	.zero		1


	//   ....[88]....
        /*09e0*/ 	.word	0x000098b0
        /*09e4*/ 	.word	0x000000ff
        /*09e8*/ 	.word	0x00000068
        /*09ec*/ 	.short	0x010a
        /*09ee*/ 	.byte	0x18
	.zero		1


	//   ....[89]....
        /*09f0*/ 	.word	0x000098f0
        /*09f4*/ 	.word	0x000000ff
        /*09f8*/ 	.word	0x00000070
        /*09fc*/ 	.short	0x010a
        /*09fe*/ 	.byte	0x18
	.zero		1


	//   ....[90]....
        /*0a00*/ 	.word	0x00009950
        /*0a04*/ 	.word	0x00000000
        /*0a08*/ 	.word	0x00000078
        /*0a0c*/ 	.short	0x010a
        /*0a0e*/ 	.byte	0xff
	.zero		1


	//   ....[91]....
        /*0a10*/ 	.word	0x0000a3d0
        /*0a14*/ 	.word	0x000000ff
        /*0a18*/ 	.word	0x00000150
        /*0a1c*/ 	.short	0x010a
        /*0a1e*/ 	.byte	0x06
	.zero		1


	//   ....[92]....
        /*0a20*/ 	.word	0x0000a560
        /*0a24*/ 	.word	0x000000ff
        /*0a28*/ 	.word	0x00000000
        /*0a2c*/ 	.short	0x0101
        /*0a2e*/ 	.byte	0x04
	.zero		1


	//   ....[93]....
        /*0a30*/ 	.word	0x0000aaf0
        /*0a34*/ 	.word	0x000000ff
        /*0a38*/ 	.word	0x00000040
        /*0a3c*/ 	.short	0x010a
        /*0a3e*/ 	.byte	0x2b
	.zero		1


	//   ....[94]....
        /*0a40*/ 	.word	0x0000ab50
        /*0a44*/ 	.word	0x00000091
        /*0a48*/ 	.word	0x00000110
        /*0a4c*/ 	.short	0x010a
        /*0a4e*/ 	.byte	0xff
	.zero		1


	//   ....[95]....
        /*0a50*/ 	.word	0x0000ab70
        /*0a54*/ 	.word	0x000000ff
        /*0a58*/ 	.word	0x00000040
        /*0a5c*/ 	.short	0x010a
        /*0a5e*/ 	.byte	0x2b
	.zero		1


	//   ....[96]....
        /*0a60*/ 	.word	0x0000afe0
        /*0a64*/ 	.word	0x00000091
        /*0a68*/ 	.word	0x00000110
        /*0a6c*/ 	.short	0x010a
        /*0a6e*/ 	.byte	0xff
	.zero		1


	//   ....[97]....
        /*0a70*/ 	.word	0x0000c360
        /*0a74*/ 	.word	0x000000ff
        /*0a78*/ 	.word	0x00000000
        /*0a7c*/ 	.short	0x0101
        /*0a7e*/ 	.byte	0x04
	.zero		1


	//   ....[98]....
        /*0a80*/ 	.word	0x0000c3b0
        /*0a84*/ 	.word	0x000000ff
        /*0a88*/ 	.word	0x00000048
        /*0a8c*/ 	.short	0x010a
        /*0a8e*/ 	.byte	0x2b
	.zero		1


	//   ....[99]....
        /*0a90*/ 	.word	0x0000c3e0
        /*0a94*/ 	.word	0x000000ff
        /*0a98*/ 	.word	0x00000048
        /*0a9c*/ 	.short	0x010a
        /*0a9e*/ 	.byte	0x2b
	.zero		1


	//   ....[100]....
        /*0aa0*/ 	.word	0x0000da30
        /*0aa4*/ 	.word	0x000000ff
        /*0aa8*/ 	.word	0x00000000
        /*0aac*/ 	.short	0x0101
        /*0aae*/ 	.byte	0x04
	.zero		1


	//   ....[101]....
        /*0ab0*/ 	.word	0x0000da50
        /*0ab4*/ 	.word	0x000000ff
        /*0ab8*/ 	.word	0x00000050
        /*0abc*/ 	.short	0x010a
        /*0abe*/ 	.byte	0x2b
	.zero		1


	//   ....[102]....
        /*0ac0*/ 	.word	0x0000da70
        /*0ac4*/ 	.word	0x000000ff
        /*0ac8*/ 	.word	0x00000050
        /*0acc*/ 	.short	0x010a
        /*0ace*/ 	.byte	0x2b
	.zero		1


	//   ....[103]....
        /*0ad0*/ 	.word	0x0000f0f0
        /*0ad4*/ 	.word	0x000000ff
        /*0ad8*/ 	.word	0x00000000
        /*0adc*/ 	.short	0x0101
        /*0ade*/ 	.byte	0x04
	.zero		1


	//   ....[104]....
        /*0ae0*/ 	.word	0x0000f110
        /*0ae4*/ 	.word	0x000000ff
        /*0ae8*/ 	.word	0x00000058
        /*0aec*/ 	.short	0x010a
        /*0aee*/ 	.byte	0x2b
	.zero		1


	//   ....[105]....
        /*0af0*/ 	.word	0x0000f130
        /*0af4*/ 	.word	0x000000ff
        /*0af8*/ 	.word	0x00000058
        /*0afc*/ 	.short	0x010a
        /*0afe*/ 	.byte	0x2b
	.zero		1


	//   ....[106]....
        /*0b00*/ 	.word	0x0000f8a0
        /*0b04*/ 	.word	0x00000091
        /*0b08*/ 	.word	0x00000000
        /*0b0c*/ 	.short	0x0101
        /*0b0e*/ 	.byte	0xff
	.zero		1


	//   ....[107]....
        /*0b10*/ 	.word	0x000108c0
        /*0b14*/ 	.word	0x000000ff
        /*0b18*/ 	.word	0x00000000
        /*0b1c*/ 	.short	0x0101
        /*0b1e*/ 	.byte	0x04
	.zero		1


	//   ....[108]....
        /*0b20*/ 	.word	0x00010960
        /*0b24*/ 	.word	0x000000ff
        /*0b28*/ 	.word	0x00000000
        /*0b2c*/ 	.short	0x0101
        /*0b2e*/ 	.byte	0x04
	.zero		1


	//   ....[109]....
        /*0b30*/ 	.word	0x00011250
        /*0b34*/ 	.word	0x000000ff
        /*0b38*/ 	.word	0x00000090
        /*0b3c*/ 	.short	0x010a
        /*0b3e*/ 	.byte	0x17
	.zero		1


	//   ....[110]....
        /*0b40*/ 	.word	0x00011390
        /*0b44*/ 	.word	0x000000ff
        /*0b48*/ 	.word	0x00000000
        /*0b4c*/ 	.short	0x0101
        /*0b4e*/ 	.byte	0x06
	.zero		1


	//   ....[111]....
        /*0b50*/ 	.word	0x00011400
        /*0b54*/ 	.word	0x000000ff
        /*0b58*/ 	.word	0x00000190
        /*0b5c*/ 	.short	0x010a
        /*0b5e*/ 	.byte	0x17
	.zero		1


	//   ....[112]....
        /*0b60*/ 	.word	0x000124a0
        /*0b64*/ 	.word	0x000000ff
        /*0b68*/ 	.word	0x00000150
        /*0b6c*/ 	.short	0x0101
        /*0b6e*/ 	.byte	0x17
	.zero		1


	//   ....[113]....
        /*0b70*/ 	.word	0x000127a0
        /*0b74*/ 	.word	0x000000ff
        /*0b78*/ 	.word	0x00000008
        /*0b7c*/ 	.short	0x010a
        /*0b7e*/ 	.byte	0x06
	.zero		1


	//   ....[114]....
        /*0b80*/ 	.word	0x000127c0
        /*0b84*/ 	.word	0x000000ff
        /*0b88*/ 	.word	0x00000008
        /*0b8c*/ 	.short	0x010a
        /*0b8e*/ 	.byte	0x06
	.zero		1


	//   ....[115]....
        /*0b90*/ 	.word	0x00012950
        /*0b94*/ 	.word	0x000000ff
        /*0b98*/ 	.word	0x00000008
        /*0b9c*/ 	.short	0x010a
        /*0b9e*/ 	.byte	0x06
	.zero		1


	//   ....[116]....
        /*0ba0*/ 	.word	0x00012970
        /*0ba4*/ 	.word	0x000000ff
        /*0ba8*/ 	.word	0x00000008
        /*0bac*/ 	.short	0x010a
        /*0bae*/ 	.byte	0x06
	.zero		1


	//   ....[117]....
        /*0bb0*/ 	.word	0x00012a30
        /*0bb4*/ 	.word	0x000000ff
        /*0bb8*/ 	.word	0x00000000
        /*0bbc*/ 	.short	0x0101
        /*0bbe*/ 	.byte	0x05
	.zero		1


	//   ....[118]....
        /*0bc0*/ 	.word	0x00012d10
        /*0bc4*/ 	.word	0x000000ff
        /*0bc8*/ 	.word	0x00000000
        /*0bcc*/ 	.short	0x010a
        /*0bce*/ 	.byte	0x09
	.zero		1


	//   ....[119]....
        /*0bd0*/ 	.word	0x00012d70
        /*0bd4*/ 	.word	0x000000ff
        /*0bd8*/ 	.word	0x00000120
        /*0bdc*/ 	.short	0x010a
        /*0bde*/ 	.byte	0x0c
	.zero		1


	//   ....[120]....
        /*0be0*/ 	.word	0x00012ed0
        /*0be4*/ 	.word	0x000000ff
        /*0be8*/ 	.word	0x00000000
        /*0bec*/ 	.short	0x010a
        /*0bee*/ 	.byte	0x09
	.zero		1


	//   ....[121]....
        /*0bf0*/ 	.word	0x00013000
        /*0bf4*/ 	.word	0x000000ff
        /*0bf8*/ 	.word	0x00000000
        /*0bfc*/ 	.short	0x010a
        /*0bfe*/ 	.byte	0x1e
	.zero		1


	//   ....[122]....
        /*0c00*/ 	.word	0x000132a0
        /*0c04*/ 	.word	0x000000ff
        /*0c08*/ 	.word	0x00000150
        /*0c0c*/ 	.short	0x010a
        /*0c0e*/ 	.byte	0x09
	.zero		1


	//   ....[123]....
        /*0c10*/ 	.word	0x000133d0
        /*0c14*/ 	.word	0x000000ff
        /*0c18*/ 	.word	0x00000000
        /*0c1c*/ 	.short	0x0101
        /*0c1e*/ 	.byte	0x09
	.zero		1


	//   ....[124]....
        /*0c20*/ 	.word	0x00013500
        /*0c24*/ 	.word	0x000000ff
        /*0c28*/ 	.word	0x00000120
        /*0c2c*/ 	.short	0x010a
        /*0c2e*/ 	.byte	0x06
	.zero		1


	//   ....[125]....
        /*0c30*/ 	.word	0x000135c0
        /*0c34*/ 	.word	0x00000000
        /*0c38*/ 	.word	0x00000120
        /*0c3c*/ 	.short	0x010a
        /*0c3e*/ 	.byte	0xff
	.zero		1


	//   ....[126]....
        /*0c40*/ 	.word	0x00013600
        /*0c44*/ 	.word	0x00000000
        /*0c48*/ 	.word	0x00000120
        /*0c4c*/ 	.short	0x010a
        /*0c4e*/ 	.byte	0xff
	.zero		1


	//   ....[127]....
        /*0c50*/ 	.word	0x00013670
        /*0c54*/ 	.word	0x000000ff
        /*0c58*/ 	.word	0x00000000
        /*0c5c*/ 	.short	0x0101
        /*0c5e*/ 	.byte	0x06
	.zero		1


	//   ....[128]....
        /*0c60*/ 	.word	0x000136b0
        /*0c64*/ 	.word	0x000000ff
        /*0c68*/ 	.word	0x00000140
        /*0c6c*/ 	.short	0x010a
        /*0c6e*/ 	.byte	0x04
	.zero		1


	//   ....[129]....
        /*0c70*/ 	.word	0x000136f0
        /*0c74*/ 	.word	0x000000ff
        /*0c78*/ 	.word	0x00000000
        /*0c7c*/ 	.short	0x0101
        /*0c7e*/ 	.byte	0x06
	.zero		1


	//   ....[130]....
        /*0c80*/ 	.word	0x00013950
        /*0c84*/ 	.word	0x00000000
        /*0c88*/ 	.word	0x00000020
        /*0c8c*/ 	.short	0x010a
        /*0c8e*/ 	.byte	0xff
	.zero		1


	//   ....[131]....
        /*0c90*/ 	.word	0x000139b0
        /*0c94*/ 	.word	0x00000000
        /*0c98*/ 	.word	0x00000020
        /*0c9c*/ 	.short	0x010a
        /*0c9e*/ 	.byte	0xff
	.zero		1


	//   ....[132]....
        /*0ca0*/ 	.word	0x00013a10
        /*0ca4*/ 	.word	0x00000000
        /*0ca8*/ 	.word	0x00000150
        /*0cac*/ 	.short	0x010a
        /*0cae*/ 	.byte	0xff
	.zero		1


	//   ....[133]....
        /*0cb0*/ 	.word	0x00013a70
        /*0cb4*/ 	.word	0x00000000
        /*0cb8*/ 	.word	0x00000000
        /*0cbc*/ 	.short	0x010a
        /*0cbe*/ 	.byte	0xff
	.zero		1


	//   ....[134]....
        /*0cc0*/ 	.word	0x00013ad0
        /*0cc4*/ 	.word	0x00000000
        /*0cc8*/ 	.word	0x00000000
        /*0ccc*/ 	.short	0x010a
        /*0cce*/ 	.byte	0xff
	.zero		1


	//   ....[135]....
        /*0cd0*/ 	.word	0x00013b30
        /*0cd4*/ 	.word	0x00000000
        /*0cd8*/ 	.word	0x00000000
        /*0cdc*/ 	.short	0x010a
        /*0cde*/ 	.byte	0xff
	.zero		1


	//   ....[136]....
        /*0ce0*/ 	.word	0x00013b90
        /*0ce4*/ 	.word	0x00000010
        /*0ce8*/ 	.word	0x000000d0
        /*0cec*/ 	.short	0x010a
        /*0cee*/ 	.byte	0xff
	.zero		1


	//   ....[137]....
        /*0cf0*/ 	.word	0x00013bf0
        /*0cf4*/ 	.word	0x0000000b
        /*0cf8*/ 	.word	0x000000d0
        /*0cfc*/ 	.short	0x010a
        /*0cfe*/ 	.byte	0xff
	.zero		1


	//   ....[138]....
        /*0d00*/ 	.word	0x00013c40
        /*0d04*/ 	.word	0x0000000f
        /*0d08*/ 	.word	0x00000088
        /*0d0c*/ 	.short	0x010a
        /*0d0e*/ 	.byte	0xff
	.zero		1


	//   ....[139]....
        /*0d10*/ 	.word	0x00013ca0
        /*0d14*/ 	.word	0x00000000
        /*0d18*/ 	.word	0x00000060
        /*0d1c*/ 	.short	0x010a
        /*0d1e*/ 	.byte	0xff
	.zero		1


	//   ....[140]....
        /*0d20*/ 	.word	0x00013d00
        /*0d24*/ 	.word	0x00000000
        /*0d28*/ 	.word	0x00000068
        /*0d2c*/ 	.short	0x010a
        /*0d2e*/ 	.byte	0xff
	.zero		1


	//   ....[141]....
        /*0d30*/ 	.word	0x00013d60
        /*0d34*/ 	.word	0x00000000
        /*0d38*/ 	.word	0x00000070
        /*0d3c*/ 	.short	0x010a
        /*0d3e*/ 	.byte	0xff
	.zero		1


	//   ....[142]....
        /*0d40*/ 	.word	0x00013dc0
        /*0d44*/ 	.word	0x00000000
        /*0d48*/ 	.word	0x00000078
        /*0d4c*/ 	.short	0x010a
        /*0d4e*/ 	.byte	0xff
	.zero		1


	//   ....[143]....
        /*0d50*/ 	.word	0x00013e20
        /*0d54*/ 	.word	0x00000000
        /*0d58*/ 	.word	0x00000150
        /*0d5c*/ 	.short	0x010a
        /*0d5e*/ 	.byte	0xff
	.zero		1


	//   ....[144]....
        /*0d60*/ 	.word	0x00013e80
        /*0d64*/ 	.word	0x00000000
        /*0d68*/ 	.word	0x00000060
        /*0d6c*/ 	.short	0x010a
        /*0d6e*/ 	.byte	0xff
	.zero		1


	//   ....[145]....
        /*0d70*/ 	.word	0x00013ee0
        /*0d74*/ 	.word	0x00000000
        /*0d78*/ 	.word	0x00000068
        /*0d7c*/ 	.short	0x010a
        /*0d7e*/ 	.byte	0xff
	.zero		1


	//   ....[146]....
        /*0d80*/ 	.word	0x00013f40
        /*0d84*/ 	.word	0x00000000
        /*0d88*/ 	.word	0x00000070
        /*0d8c*/ 	.short	0x010a
        /*0d8e*/ 	.byte	0xff
	.zero		1


	//   ....[147]....
        /*0d90*/ 	.word	0x00013fa0
        /*0d94*/ 	.word	0x00000000
        /*0d98*/ 	.word	0x00000150
        /*0d9c*/ 	.short	0x010a
        /*0d9e*/ 	.byte	0xff
	.zero		1


	//   ....[148]....
        /*0da0*/ 	.word	0x00014060
        /*0da4*/ 	.word	0x00000003
        /*0da8*/ 	.word	0x00000040
        /*0dac*/ 	.short	0x010a
        /*0dae*/ 	.byte	0xff
	.zero		1


	//   ....[149]....
        /*0db0*/ 	.word	0x000140b0
        /*0db4*/ 	.word	0x00000091
        /*0db8*/ 	.word	0x00000110
        /*0dbc*/ 	.short	0x010a
        /*0dbe*/ 	.byte	0xff
	.zero		1


	//   ....[150]....
        /*0dc0*/ 	.word	0x00014110
        /*0dc4*/ 	.word	0x00000003
        /*0dc8*/ 	.word	0x00000048
        /*0dcc*/ 	.short	0x010a
        /*0dce*/ 	.byte	0xff
	.zero		1


	//   ....[151]....
        /*0dd0*/ 	.word	0x00014170
        /*0dd4*/ 	.word	0x00000000
        /*0dd8*/ 	.word	0x00000050
        /*0ddc*/ 	.short	0x010a
        /*0dde*/ 	.byte	0xff
	.zero		1


	//   ....[152]....
        /*0de0*/ 	.word	0x000141d0
        /*0de4*/ 	.word	0x00000000
        /*0de8*/ 	.word	0x00000058
        /*0dec*/ 	.short	0x010a
        /*0dee*/ 	.byte	0xff
	.zero		1


	//   ....[153]....
        /*0df0*/ 	.word	0x00014230
        /*0df4*/ 	.word	0x00000004
        /*0df8*/ 	.word	0x00000090
        /*0dfc*/ 	.short	0x010a
        /*0dfe*/ 	.byte	0xff
	.zero		1


	//   ....[154]....
        /*0e00*/ 	.word	0x00014290
        /*0e04*/ 	.word	0x00000004
        /*0e08*/ 	.word	0x00000190
        /*0e0c*/ 	.short	0x010a
        /*0e0e*/ 	.byte	0xff
	.zero		1


	//   ....[155]....
        /*0e10*/ 	.word	0x000142f0
        /*0e14*/ 	.word	0x00000000
        /*0e18*/ 	.word	0x00000008
        /*0e1c*/ 	.short	0x010a
        /*0e1e*/ 	.byte	0xff
	.zero		1


	//   ....[156]....
        /*0e20*/ 	.word	0x000143d0
        /*0e24*/ 	.word	0x00000000
        /*0e28*/ 	.word	0x00000008
        /*0e2c*/ 	.short	0x010a
        /*0e2e*/ 	.byte	0xff
	.zero		1


	//   ....[157]....
        /*0e30*/ 	.word	0x00014430
        /*0e34*/ 	.word	0x00000003
        /*0e38*/ 	.word	0x00000120
        /*0e3c*/ 	.short	0x010a
        /*0e3e*/ 	.byte	0xff
	.zero		1


	//   ....[158]....
        /*0e40*/ 	.word	0x00014490
        /*0e44*/ 	.word	0x00000003
        /*0e48*/ 	.word	0x00000000
        /*0e4c*/ 	.short	0x010a
        /*0e4e*/ 	.byte	0xff
	.zero		1


	//   ....[159]....
        /*0e50*/ 	.word	0x000144f0
        /*0e54*/ 	.word	0x00000003
        /*0e58*/ 	.word	0x00000150
        /*0e5c*/ 	.short	0x010a
        /*0e5e*/ 	.byte	0xff
	.zero		1


	//   ....[160]....
        /*0e60*/ 	.word	0x00014550
        /*0e64*/ 	.word	0x00000000
        /*0e68*/ 	.word	0x00000120
        /*0e6c*/ 	.short	0x010a
        /*0e6e*/ 	.byte	0xff
	.zero		1


	//   ....[161]....
        /*0e70*/ 	.word	0x000145b0
        /*0e74*/ 	.word	0x00000000
        /*0e78*/ 	.word	0x00000140
        /*0e7c*/ 	.short	0x010a
        /*0e7e*/ 	.byte	0xff
	.zero		1


	//----- nvinfo : EIATTR_NUM_MBARRIERS
	.align		4
.L_49:
        /*0e80*/ 	.byte	0x03, 0x38
        /*0e82*/ 	.short	0x0037


	//----- nvinfo : EIATTR_EXIT_INSTR_OFFSETS
	.align		4
        /*0e84*/ 	.byte	0x04, 0x1c
        /*0e86*/ 	.short	(.L_51 - .L_50)


	//   ....[0]....
.L_50:
        /*0e88*/ 	.word	0x000037d0


	//   ....[1]....
        /*0e8c*/ 	.word	0x00004cc0


	//   ....[2]....
        /*0e90*/ 	.word	0x00008650


	//   ....[3]....
        /*0e94*/ 	.word	0x00009980


	//   ....[4]....
        /*0e98*/ 	.word	0x00010970


	//   ....[5]....
        /*0e9c*/ 	.word	0x000109a0


	//   ....[6]....
        /*0ea0*/ 	.word	0x00012570


	//   ....[7]....
        /*0ea4*/ 	.word	0x00013930


	//----- nvinfo : EIATTR_INDIRECT_BRANCH_TARGETS
	.align		4
.L_51:
        /*0ea8*/ 	.byte	0x04, 0x34
        /*0eaa*/ 	.short	(.L_53 - .L_52)


	//   ....[0]....
.L_52:
        /*0eac*/ 	.word	.L_x_286@srel
        /*0eb0*/ 	.short	0x0
        /*0eb2*/ 	.short	0x0
        /*0eb4*/ 	.word	0xa
        /*0eb8*/ 	.word	.L_x_287@srel
        /* <DEDUP_REMOVED lines=9> */


	//----- nvinfo : EIATTR_MAX_THREADS
	.align		4
.L_53:
        /*0ee0*/ 	.byte	0x04, 0x05
        /*0ee2*/ 	.short	(.L_55 - .L_54)
.L_54:
        /*0ee4*/ 	.word	0x00000180
        /*0ee8*/ 	.word	0x00000001
        /*0eec*/ 	.word	0x00000001


	//----- nvinfo : EIATTR_CRS_STACK_SIZE
	.align		4
.L_55:
        /*0ef0*/ 	.byte	0x04, 0x1e
        /*0ef2*/ 	.short	(.L_57 - .L_56)
.L_56:
        /*0ef4*/ 	.word	0x00000000


	//----- nvinfo : EIATTR_CBANK_PARAM_SIZE
	.align		4
.L_57:
        /*0ef8*/ 	.byte	0x03, 0x19
        /*0efa*/ 	.short	0x0900


	//----- nvinfo : EIATTR_PARAM_CBANK
	.align		4
        /*0efc*/ 	.byte	0x04, 0x0a
        /*0efe*/ 	.short	(.L_59 - .L_58)
	.align		4
.L_58:
        /*0f00*/ 	.word	index@(.nv.constant0._ZN7cutlass13device_kernelINS_4gemm6kernel13GemmUniversalINS1_17GroupProblemShapeIN4cute5tupleIJiiiEEEEENS1_10collective13CollectiveMmaINS1_40MainloopSm100ArrayTmaUmmaWarpSpecializedILi4ELi8ELi2ENS6_IJNS5_1CILi2EEENSC_ILi1EEESE_EEEEENS6_IJNSC_ILi256EEESH_NSC_ILi64EEEEEENS_10bfloat16_tEPNS6_IJlSE_NSC_ILi0EEEEEESK_SN_NS5_8TiledMMAINS5_8MMA_AtomIJNS5_26SM100_MMA_F16BF16_2x1SM_SSISK_SK_fLi256ELi256ELNS5_4UMMA5MajorE0ELSS_0ELNSR_7ScaleInE0ELST_0EEEEEENS5_6LayoutINS6_IJSE_SE_SE_EEENS6_IJSL_SL_SL_EEEEENS6_IJNS5_10UnderscoreES10_S10_EEEEENS5_18SM100_TMA_2SM_LOADENS5_14ComposedLayoutINS5_7SwizzleILi3ELi4ELi3EEENS5_18smem_ptr_flag_bitsILi16EEENSW_INS6_IJNSC_ILi8EEESI_EEENS6_IJSI_SE_EEEEEEEvNS5_8identityES13_S1D_vS1E_EENS_8epilogue10collective18CollectiveEpilogueINS1G_31Sm100PtrArrayTmaWarpSpecializedILi4ELi2ELi64ELb1ELb0EEEJNS6_IJNSC_ILi128EEESH_SI_EEENS6_IJNSW_IS1L_SE_EENSW_ISI_SE_EEEEENS_6half_tEPNS6_IJSE_lSL_EEES1Q_S1S_NS1G_6fusion15FusionCallbacksIS1K_NS1T_17LinearCombinationIS1Q_fS1Q_fLNS_15FloatRoundStyleE2EEES1M_S1P_JEEENS5_5SM1004TMEM4LOAD26SM100_TMEM_LOAD_16dp256b8xENS5_13SM90_TMA_LOADENS14_IS16_S18_NSW_INS6_IJSI_S19_EEENS6_IJSE_SI_EEEEEEENS5_17SM75_U16x8_LDSM_TENS5_14SM90_TMA_STOREES27_NS5_17SM90_U16x8_STSM_TENS5_39AutoVectorizingCopyWithAssumedAlignmentILi128EEEEEEvvEEEEvNT_6ParamsE)
        /*0f04*/ 	.short	0x0380
        /*0f06*/ 	.short	0x0900


	//----- nvinfo : EIATTR_SW_WAR
	.align		4
.L_59:
        /*0f08*/ 	.byte	0x04, 0x36
        /*0f0a*/ 	.short	(.L_61 - .L_60)
.L_60:
        /*0f0c*/ 	.word	0x00000008
.L_61:


//--------------------- .nv.callgraph             --------------------------
	.section	.nv.callgraph,"",@"SHT_CUDA_CALLGRAPH"
	.align	4
	.sectionentsize	8
	.align		4
        /*0000*/ 	.word	0x00000000
	.align		4
        /*0004*/ 	.word	0xffffffff
	.align		4
        /*0008*/ 	.word	index@(_ZN7cutlass13device_kernelINS_4gemm6kernel13GemmUniversalINS1_17GroupProblemShapeIN4cute5tupleIJiiiEEEEENS1_10collective13CollectiveMmaINS1_40MainloopSm100ArrayTmaUmmaWarpSpecializedILi4ELi8ELi2ENS6_IJNS5_1CILi2EEENSC_ILi1EEESE_EEEEENS6_IJNSC_ILi256EEESH_NSC_ILi64EEEEEENS_10bfloat16_tEPNS6_IJlSE_NSC_ILi0EEEEEESK_SN_NS5_8TiledMMAINS5_8MMA_AtomIJNS5_26SM100_MMA_F16BF16_2x1SM_SSISK_SK_fLi256ELi256ELNS5_4UMMA5MajorE0ELSS_0ELNSR_7ScaleInE0ELST_0EEEEEENS5_6LayoutINS6_IJSE_SE_SE_EEENS6_IJSL_SL_SL_EEEEENS6_IJNS5_10UnderscoreES10_S10_EEEEENS5_18SM100_TMA_2SM_LOADENS5_14ComposedLayoutINS5_7SwizzleILi3ELi4ELi3EEENS5_18smem_ptr_flag_bitsILi16EEENSW_INS6_IJNSC_ILi8EEESI_EEENS6_IJSI_SE_EEEEEEEvNS5_8identityES13_S1D_vS1E_EENS_8epilogue10collective18CollectiveEpilogueINS1G_31Sm100PtrArrayTmaWarpSpecializedILi4ELi2ELi64ELb1ELb0EEEJNS6_IJNSC_ILi128EEESH_SI_EEENS6_IJNSW_IS1L_SE_EENSW_ISI_SE_EEEEENS_6half_tEPNS6_IJSE_lSL_EEES1Q_S1S_NS1G_6fusion15FusionCallbacksIS1K_NS1T_17LinearCombinationIS1Q_fS1Q_fLNS_15FloatRoundStyleE2EEES1M_S1P_JEEENS5_5SM1004TMEM4LOAD26SM100_TMEM_LOAD_16dp256b8xENS5_13SM90_TMA_LOADENS14_IS16_S18_NSW_INS6_IJSI_S19_EEENS6_IJSE_SI_EEEEEEENS5_17SM75_U16x8_LDSM_TENS5_14SM90_TMA_STOREES27_NS5_17SM90_U16x8_STSM_TENS5_39AutoVectorizingCopyWithAssumedAlignmentILi128EEEEEEvvEEEEvNT_6ParamsE)
	.align		4
        /*000c*/ 	.word	index@(__assertfail)
	.align		4
        /*0010*/ 	.word	0x00000000
	.align		4
        /*0014*/ 	.word	0xfffffffe
	.align		4
        /*0018*/ 	.word	0x00000000
	.align		4
        /*001c*/ 	.word	0xfffffffd
	.align		4
        /*0020*/ 	.word	0x00000000
	.align		4
        /*0024*/ 	.word	0xfffffffc


//--------------------- .nv.constant4             --------------------------
	.section	.nv.constant4,"a",@progbits
	.align	8
	.align		8
.nv.constant4:
        /*0000*/ 	.dword	__assertfail
	.align		8
        /*0008*/ 	.dword	__unnamed_1
	.align		8
        /*0010*/ 	.dword	__unnamed_2
	.align		8
        /*0018*/ 	.dword	_ZN39_INTERNAL_9a69cd0a_4_k_cu_c2519bb9_27644cuda3std3__45__cpo5beginE
	.align		8
        /*0020*/ 	.dword	_ZN39_INTERNAL_9a69cd0a_4_k_cu_c2519bb9_27644cuda3std3__45__cpo3endE
	.align		8
        /*0028*/ 	.dword	_ZN39_INTERNAL_9a69cd0a_4_k_cu_c2519bb9_27644cuda3std3__45__cpo6cbeginE
	.align		8
        /*0030*/ 	.dword	_ZN39_INTERNAL_9a69cd0a_4_k_cu_c2519bb9_27644cuda3std3__45__cpo4cendE
	.align		8
        /*0038*/ 	.dword	_ZN39_INTERNAL_9a69cd0a_4_k_cu_c2519bb9_27644cuda3std3__441_GLOBAL__N__9a69cd0a_4_k_cu_c2519bb9_27646ignoreE
	.align		8
        /*0040*/ 	.dword	_ZN39_INTERNAL_9a69cd0a_4_k_cu_c2519bb9_27644cuda3std3__419piecewise_constructE
	.align		8
        /*0048*/ 	.dword	_ZN39_INTERNAL_9a69cd0a_4_k_cu_c2519bb9_27644cuda3std3__48in_placeE
	.align		8
        /*0050*/ 	.dword	_ZN39_INTERNAL_9a69cd0a_4_k_cu_c2519bb9_27644cuda3std6ranges3__45__cpo4swapE
	.align		8
        /*0058*/ 	.dword	_ZN39_INTERNAL_9a69cd0a_4_k_cu_c2519bb9_27644cuda3std6ranges3__45__cpo9iter_moveE
	.align		8
        /*0060*/ 	.dword	_ZN39_INTERNAL_9a69cd0a_4_k_cu_c2519bb9_27644cute7productE
	.align		8
        /*0068*/ 	.dword	_ZN39_INTERNAL_9a69cd0a_4_k_cu_c2519bb9_27644cute1_E
	.align		8
        /*0070*/ 	.dword	$str$24
	.align		8
        /*0078*/ 	.dword	$str$25
	.align		8
        /*0080*/ 	.dword	$str$26
	.align		8
        /*0088*/ 	.dword	$str$27


//--------------------- .nv.constant2._ZN7cutlass13device_kernelINS_4gemm6kernel13GemmUniversalINS1_17GroupProblemShapeIN4cute5tupleIJiiiEEEEENS1_10collective13CollectiveMmaINS1_40MainloopSm100ArrayTmaUmmaWarpSpecializedILi4ELi8ELi2ENS6_IJNS5_1CILi2EEENSC_ILi1EEESE_EEEEENS6_IJNSC_ILi256EEESH_NSC_ILi64EEEEEENS_10bfloat16_tEPNS6_IJlSE_NSC_ILi0EEEEEESK_SN_NS5_8TiledMMAINS5_8MMA_AtomIJNS5_26SM100_MMA_F16BF16_2x1SM_SSISK_SK_fLi256ELi256ELNS5_4UMMA5MajorE0ELSS_0ELNSR_7ScaleInE0ELST_0EEEEEENS5_6LayoutINS6_IJSE_SE_SE_EEENS6_IJSL_SL_SL_EEEEENS6_IJNS5_10UnderscoreES10_S10_EEEEENS5_18SM100_TMA_2SM_LOADENS5_14ComposedLayoutINS5_7SwizzleILi3ELi4ELi3EEENS5_18smem_ptr_flag_bitsILi16EEENSW_INS6_IJNSC_ILi8EEESI_EEENS6_IJSI_SE_EEEEEEEvNS5_8identityES13_S1D_vS1E_EENS_8epilogue10collective18CollectiveEpilogueINS1G_31Sm100PtrArrayTmaWarpSpecializedILi4ELi2ELi64ELb1ELb0EEEJNS6_IJNSC_ILi128EEESH_SI_EEENS6_IJNSW_IS1L_SE_EENSW_ISI_SE_EEEEENS_6half_tEPNS6_IJSE_lSL_EEES1Q_S1S_NS1G_6fusion15FusionCallbacksIS1K_NS1T_17LinearCombinationIS1Q_fS1Q_fLNS_15FloatRoundStyleE2EEES1M_S1P_JEEENS5_5SM1004TMEM4LOAD26SM100_TMEM_LOAD_16dp256b8xENS5_13SM90_TMA_LOADENS14_IS16_S18_NSW_INS6_IJSI_S19_EEENS6_IJSE_SI_EEEEEEENS5_17SM75_U16x8_LDSM_TENS5_14SM90_TMA_STOREES27_NS5_17SM90_U16x8_STSM_TENS5_39AutoVectorizingCopyWithAssumedAlignmentILi128EEEEEEvvEEEEvNT_6ParamsE --------------------------
	.section	.nv.constant2._ZN7cutlass13device_kernelINS_4gemm6kernel13GemmUniversalINS1_17GroupProblemShapeIN4cute5tupleIJiiiEEEEENS1_10collective13CollectiveMmaINS1_40MainloopSm100ArrayTmaUmmaWarpSpecializedILi4ELi8ELi2ENS6_IJNS5_1CILi2EEENSC_ILi1EEESE_EEEEENS6_IJNSC_ILi256EEESH_NSC_ILi64EEEEEENS_10bfloat16_tEPNS6_IJlSE_NSC_ILi0EEEEEESK_SN_NS5_8TiledMMAINS5_8MMA_AtomIJNS5_26SM100_MMA_F16BF16_2x1SM_SSISK_SK_fLi256ELi256ELNS5_4UMMA5MajorE0ELSS_0ELNSR_7ScaleInE0ELST_0EEEEEENS5_6LayoutINS6_IJSE_SE_SE_EEENS6_IJSL_SL_SL_EEEEENS6_IJNS5_10UnderscoreES10_S10_EEEEENS5_18SM100_TMA_2SM_LOADENS5_14ComposedLayoutINS5_7SwizzleILi3ELi4ELi3EEENS5_18smem_ptr_flag_bitsILi16EEENSW_INS6_IJNSC_ILi8EEESI_EEENS6_IJSI_SE_EEEEEEEvNS5_8identityES13_S1D_vS1E_EENS_8epilogue10collective18CollectiveEpilogueINS1G_31Sm100PtrArrayTmaWarpSpecializedILi4ELi2ELi64ELb1ELb0EEEJNS6_IJNSC_ILi128EEESH_SI_EEENS6_IJNSW_IS1L_SE_EENSW_ISI_SE_EEEEENS_6half_tEPNS6_IJSE_lSL_EEES1Q_S1S_NS1G_6fusion15FusionCallbacksIS1K_NS1T_17LinearCombinationIS1Q_fS1Q_fLNS_15FloatRoundStyleE2EEES1M_S1P_JEEENS5_5SM1004TMEM4LOAD26SM100_TMEM_LOAD_16dp256b8xENS5_13SM90_TMA_LOADENS14_IS16_S18_NSW_INS6_IJSI_S19_EEENS6_IJSE_SI_EEEEEEENS5_17SM75_U16x8_LDSM_TENS5_14SM90_TMA_STOREES27_NS5_17SM90_U16x8_STSM_TENS5_39AutoVectorizingCopyWithAssumedAlignmentILi128EEEEEEvvEEEEvNT_6ParamsE,"a",@progbits
	.sectionflags	@""
	.align	4
.nv.constant2._ZN7cutlass13device_kernelINS_4gemm6kernel13GemmUniversalINS1_17GroupProblemShapeIN4cute5tupleIJiiiEEEEENS1_10collective13CollectiveMmaINS1_40MainloopSm100ArrayTmaUmmaWarpSpecializedILi4ELi8ELi2ENS6_IJNS5_1CILi2EEENSC_ILi1EEESE_EEEEENS6_IJNSC_ILi256EEESH_NSC_ILi64EEEEEENS_10bfloat16_tEPNS6_IJlSE_NSC_ILi0EEEEEESK_SN_NS5_8TiledMMAINS5_8MMA_AtomIJNS5_26SM100_MMA_F16BF16_2x1SM_SSISK_SK_fLi256ELi256ELNS5_4UMMA5MajorE0ELSS_0ELNSR_7ScaleInE0ELST_0EEEEEENS5_6LayoutINS6_IJSE_SE_SE_EEENS6_IJSL_SL_SL_EEEEENS6_IJNS5_10UnderscoreES10_S10_EEEEENS5_18SM100_TMA_2SM_LOADENS5_14ComposedLayoutINS5_7SwizzleILi3ELi4ELi3EEENS5_18smem_ptr_flag_bitsILi16EEENSW_INS6_IJNSC_ILi8EEESI_EEENS6_IJSI_SE_EEEEEEEvNS5_8identityES13_S1D_vS1E_EENS_8epilogue10collective18CollectiveEpilogueINS1G_31Sm100PtrArrayTmaWarpSpecializedILi4ELi2ELi64ELb1ELb0EEEJNS6_IJNSC_ILi128EEESH_SI_EEENS6_IJNSW_IS1L_SE_EENSW_ISI_SE_EEEEENS_6half_tEPNS6_IJSE_lSL_EEES1Q_S1S_NS1G_6fusion15FusionCallbacksIS1K_NS1T_17LinearCombinationIS1Q_fS1Q_fLNS_15FloatRoundStyleE2EEES1M_S1P_JEEENS5_5SM1004TMEM4LOAD26SM100_TMEM_LOAD_16dp256b8xENS5_13SM90_TMA_LOADENS14_IS16_S18_NSW_INS6_IJSI_S19_EEENS6_IJSE_SI_EEEEEEENS5_17SM75_U16x8_LDSM_TENS5_14SM90_TMA_STOREES27_NS5_17SM90_U16x8_STSM_TENS5_39AutoVectorizingCopyWithAssumedAlignmentILi128EEEEEEvvEEEEvNT_6ParamsE:
        /*0000*/ 	.byte	0x90, 0x25, 0x01, 0x00, 0x40, 0x4d, 0x00, 0x00, 0x40, 0x4d, 0x00, 0x00, 0x40, 0x4d, 0x00, 0x00
        /*0010*/ 	.byte	0x40, 0x4d, 0x00, 0x00, 0x40, 0x4d, 0x00, 0x00, 0x40, 0x4d, 0x00, 0x00, 0x40, 0x4d, 0x00, 0x00
        /*0020*/ 	.byte	0xb0, 0x09, 0x01, 0x00, 0x40, 0x4d, 0x00, 0x00


//--------------------- .text._ZN7cutlass13device_kernelINS_4gemm6kernel13GemmUniversalINS1_17GroupProblemShapeIN4cute5tupleIJiiiEEEEENS1_10collective13CollectiveMmaINS1_40MainloopSm100ArrayTmaUmmaWarpSpecializedILi4ELi8ELi2ENS6_IJNS5_1CILi2EEENSC_ILi1EEESE_EEEEENS6_IJNSC_ILi256EEESH_NSC_ILi64EEEEEENS_10bfloat16_tEPNS6_IJlSE_NSC_ILi0EEEEEESK_SN_NS5_8TiledMMAINS5_8MMA_AtomIJNS5_26SM100_MMA_F16BF16_2x1SM_SSISK_SK_fLi256ELi256ELNS5_4UMMA5MajorE0ELSS_0ELNSR_7ScaleInE0ELST_0EEEEEENS5_6LayoutINS6_IJSE_SE_SE_EEENS6_IJSL_SL_SL_EEEEENS6_IJNS5_10UnderscoreES10_S10_EEEEENS5_18SM100_TMA_2SM_LOADENS5_14ComposedLayoutINS5_7SwizzleILi3ELi4ELi3EEENS5_18smem_ptr_flag_bitsILi16EEENSW_INS6_IJNSC_ILi8EEESI_EEENS6_IJSI_SE_EEEEEEEvNS5_8identityES13_S1D_vS1E_EENS_8epilogue10collective18CollectiveEpilogueINS1G_31Sm100PtrArrayTmaWarpSpecializedILi4ELi2ELi64ELb1ELb0EEEJNS6_IJNSC_ILi128EEESH_SI_EEENS6_IJNSW_IS1L_SE_EENSW_ISI_SE_EEEEENS_6half_tEPNS6_IJSE_lSL_EEES1Q_S1S_NS1G_6fusion15FusionCallbacksIS1K_NS1T_17LinearCombinationIS1Q_fS1Q_fLNS_15FloatRoundStyleE2EEES1M_S1P_JEEENS5_5SM1004TMEM4LOAD26SM100_TMEM_LOAD_16dp256b8xENS5_13SM90_TMA_LOADENS14_IS16_S18_NSW_INS6_IJSI_S19_EEENS6_IJSE_SI_EEEEEEENS5_17SM75_U16x8_LDSM_TENS5_14SM90_TMA_STOREES27_NS5_17SM90_U16x8_STSM_TENS5_39AutoVectorizingCopyWithAssumedAlignmentILi128EEEEEEvvEEEEvNT_6ParamsE --------------------------
	.section	.text._ZN7cutlass13device_kernelINS_4gemm6kernel13GemmUniversalINS1_17GroupProblemShapeIN4cute5tupleIJiiiEEEEENS1_10collective13CollectiveMmaINS1_40MainloopSm100ArrayTmaUmmaWarpSpecializedILi4ELi8ELi2ENS6_IJNS5_1CILi2EEENSC_ILi1EEESE_EEEEENS6_IJNSC_ILi256EEESH_NSC_ILi64EEEEEENS_10bfloat16_tEPNS6_IJlSE_NSC_ILi0EEEEEESK_SN_NS5_8TiledMMAINS5_8MMA_AtomIJNS5_26SM100_MMA_F16BF16_2x1SM_SSISK_SK_fLi256ELi256ELNS5_4UMMA5MajorE0ELSS_0ELNSR_7ScaleInE0ELST_0EEEEEENS5_6LayoutINS6_IJSE_SE_SE_EEENS6_IJSL_SL_SL_EEEEENS6_IJNS5_10UnderscoreES10_S10_EEEEENS5_18SM100_TMA_2SM_LOADENS5_14ComposedLayoutINS5_7SwizzleILi3ELi4ELi3EEENS5_18smem_ptr_flag_bitsILi16EEENSW_INS6_IJNSC_ILi8EEESI_EEENS6_IJSI_SE_EEEEEEEvNS5_8identityES13_S1D_vS1E_EENS_8epilogue10collective18CollectiveEpilogueINS1G_31Sm100PtrArrayTmaWarpSpecializedILi4ELi2ELi64ELb1ELb0EEEJNS6_IJNSC_ILi128EEESH_SI_EEENS6_IJNSW_IS1L_SE_EENSW_ISI_SE_EEEEENS_6half_tEPNS6_IJSE_lSL_EEES1Q_S1S_NS1G_6fusion15FusionCallbacksIS1K_NS1T_17LinearCombinationIS1Q_fS1Q_fLNS_15FloatRoundStyleE2EEES1M_S1P_JEEENS5_5SM1004TMEM4LOAD26SM100_TMEM_LOAD_16dp256b8xENS5_13SM90_TMA_LOADENS14_IS16_S18_NSW_INS6_IJSI_S19_EEENS6_IJSE_SI_EEEEEEENS5_17SM75_U16x8_LDSM_TENS5_14SM90_TMA_STOREES27_NS5_17SM90_U16x8_STSM_TENS5_39AutoVectorizingCopyWithAssumedAlignmentILi128EEEEEEvvEEEEvNT_6ParamsE,"ax",@progbits
	.align	128
.text._ZN7cutlass13device_kernelINS_4gemm6kernel13GemmUniversalINS1_17GroupProblemShapeIN4cute5tupleIJiiiEEEEENS1_10collective13CollectiveMmaINS1_40MainloopSm100ArrayTmaUmmaWarpSpecializedILi4ELi8ELi2ENS6_IJNS5_1CILi2EEENSC_ILi1EEESE_EEEEENS6_IJNSC_ILi256EEESH_NSC_ILi64EEEEEENS_10bfloat16_tEPNS6_IJlSE_NSC_ILi0EEEEEESK_SN_NS5_8TiledMMAINS5_8MMA_AtomIJNS5_26SM100_MMA_F16BF16_2x1SM_SSISK_SK_fLi256ELi256ELNS5_4UMMA5MajorE0ELSS_0ELNSR_7ScaleInE0ELST_0EEEEEENS5_6LayoutINS6_IJSE_SE_SE_EEENS6_IJSL_SL_SL_EEEEENS6_IJNS5_10UnderscoreES10_S10_EEEEENS5_18SM100_TMA_2SM_LOADENS5_14ComposedLayoutINS5_7SwizzleILi3ELi4ELi3EEENS5_18smem_ptr_flag_bitsILi16EEENSW_INS6_IJNSC_ILi8EEESI_EEENS6_IJSI_SE_EEEEEEEvNS5_8identityES13_S1D_vS1E_EENS_8epilogue10collective18CollectiveEpilogueINS1G_31Sm100PtrArrayTmaWarpSpecializedILi4ELi2ELi64ELb1ELb0EEEJNS6_IJNSC_ILi128EEESH_SI_EEENS6_IJNSW_IS1L_SE_EENSW_ISI_SE_EEEEENS_6half_tEPNS6_IJSE_lSL_EEES1Q_S1S_NS1G_6fusion15FusionCallbacksIS1K_NS1T_17LinearCombinationIS1Q_fS1Q_fLNS_15FloatRoundStyleE2EEES1M_S1P_JEEENS5_5SM1004TMEM4LOAD26SM100_TMEM_LOAD_16dp256b8xENS5_13SM90_TMA_LOADENS14_IS16_S18_NSW_INS6_IJSI_S19_EEENS6_IJSE_SI_EEEEEEENS5_17SM75_U16x8_LDSM_TENS5_14SM90_TMA_STOREES27_NS5_17SM90_U16x8_STSM_TENS5_39AutoVectorizingCopyWithAssumedAlignmentILi128EEEEEEvvEEEEvNT_6ParamsE:
        .type           _ZN7cutlass13device_kernelINS_4gemm6kernel13GemmUniversalINS1_17GroupProblemShapeIN4cute5tupleIJiiiEEEEENS1_10collective13CollectiveMmaINS1_40MainloopSm100ArrayTmaUmmaWarpSpecializedILi4ELi8ELi2ENS6_IJNS5_1CILi2EEENSC_ILi1EEESE_EEEEENS6_IJNSC_ILi256EEESH_NSC_ILi64EEEEEENS_10bfloat16_tEPNS6_IJlSE_NSC_ILi0EEEEEESK_SN_NS5_8TiledMMAINS5_8MMA_AtomIJNS5_26SM100_MMA_F16BF16_2x1SM_SSISK_SK_fLi256ELi256ELNS5_4UMMA5MajorE0ELSS_0ELNSR_7ScaleInE0ELST_0EEEEEENS5_6LayoutINS6_IJSE_SE_SE_EEENS6_IJSL_SL_SL_EEEEENS6_IJNS5_10UnderscoreES10_S10_EEEEENS5_18SM100_TMA_2SM_LOADENS5_14ComposedLayoutINS5_7SwizzleILi3ELi4ELi3EEENS5_18smem_ptr_flag_bitsILi16EEENSW_INS6_IJNSC_ILi8EEESI_EEENS6_IJSI_SE_EEEEEEEvNS5_8identityES13_S1D_vS1E_EENS_8epilogue10collective18CollectiveEpilogueINS1G_31Sm100PtrArrayTmaWarpSpecializedILi4ELi2ELi64ELb1ELb0EEEJNS6_IJNSC_ILi128EEESH_SI_EEENS6_IJNSW_IS1L_SE_EENSW_ISI_SE_EEEEENS_6half_tEPNS6_IJSE_lSL_EEES1Q_S1S_NS1G_6fusion15FusionCallbacksIS1K_NS1T_17LinearCombinationIS1Q_fS1Q_fLNS_15FloatRoundStyleE2EEES1M_S1P_JEEENS5_5SM1004TMEM4LOAD26SM100_TMEM_LOAD_16dp256b8xENS5_13SM90_TMA_LOADENS14_IS16_S18_NSW_INS6_IJSI_S19_EEENS6_IJSE_SI_EEEEEEENS5_17SM75_U16x8_LDSM_TENS5_14SM90_TMA_STOREES27_NS5_17SM90_U16x8_STSM_TENS5_39AutoVectorizingCopyWithAssumedAlignmentILi128EEEEEEvvEEEEvNT_6ParamsE,@function
        .size           _ZN7cutlass13device_kernelINS_4gemm6kernel13GemmUniversalINS1_17GroupProblemShapeIN4cute5tupleIJiiiEEEEENS1_10collective13CollectiveMmaINS1_40MainloopSm100ArrayTmaUmmaWarpSpecializedILi4ELi8ELi2ENS6_IJNS5_1CILi2EEENSC_ILi1EEESE_EEEEENS6_IJNSC_ILi256EEESH_NSC_ILi64EEEEEENS_10bfloat16_tEPNS6_IJlSE_NSC_ILi0EEEEEESK_SN_NS5_8TiledMMAINS5_8MMA_AtomIJNS5_26SM100_MMA_F16BF16_2x1SM_SSISK_SK_fLi256ELi256ELNS5_4UMMA5MajorE0ELSS_0ELNSR_7ScaleInE0ELST_0EEEEEENS5_6LayoutINS6_IJSE_SE_SE_EEENS6_IJSL_SL_SL_EEEEENS6_IJNS5_10UnderscoreES10_S10_EEEEENS5_18SM100_TMA_2SM_LOADENS5_14ComposedLayoutINS5_7SwizzleILi3ELi4ELi3EEENS5_18smem_ptr_flag_bitsILi16EEENSW_INS6_IJNSC_ILi8EEESI_EEENS6_IJSI_SE_EEEEEEEvNS5_8identityES13_S1D_vS1E_EENS_8epilogue10collective18CollectiveEpilogueINS1G_31Sm100PtrArrayTmaWarpSpecializedILi4ELi2ELi64ELb1ELb0EEEJNS6_IJNSC_ILi128EEESH_SI_EEENS6_IJNSW_IS1L_SE_EENSW_ISI_SE_EEEEENS_6half_tEPNS6_IJSE_lSL_EEES1Q_S1S_NS1G_6fusion15FusionCallbacksIS1K_NS1T_17LinearCombinationIS1Q_fS1Q_fLNS_15FloatRoundStyleE2EEES1M_S1P_JEEENS5_5SM1004TMEM4LOAD26SM100_TMEM_LOAD_16dp256b8xENS5_13SM90_TMA_LOADENS14_IS16_S18_NSW_INS6_IJSI_S19_EEENS6_IJSE_SI_EEEEEEENS5_17SM75_U16x8_LDSM_TENS5_14SM90_TMA_STOREES27_NS5_17SM90_U16x8_STSM_TENS5_39AutoVectorizingCopyWithAssumedAlignmentILi128EEEEEEvvEEEEvNT_6ParamsE,(.L_x_297 - _ZN7cutlass13device_kernelINS_4gemm6kernel13GemmUniversalINS1_17GroupProblemShapeIN4cute5tupleIJiiiEEEEENS1_10collective13CollectiveMmaINS1_40MainloopSm100ArrayTmaUmmaWarpSpecializedILi4ELi8ELi2ENS6_IJNS5_1CILi2EEENSC_ILi1EEESE_EEEEENS6_IJNSC_ILi256EEESH_NSC_ILi64EEEEEENS_10bfloat16_tEPNS6_IJlSE_NSC_ILi0EEEEEESK_SN_NS5_8TiledMMAINS5_8MMA_AtomIJNS5_26SM100_MMA_F16BF16_2x1SM_SSISK_SK_fLi256ELi256ELNS5_4UMMA5MajorE0ELSS_0ELNSR_7ScaleInE0ELST_0EEEEEENS5_6LayoutINS6_IJSE_SE_SE_EEENS6_IJSL_SL_SL_EEEEENS6_IJNS5_10UnderscoreES10_S10_EEEEENS5_18SM100_TMA_2SM_LOADENS5_14ComposedLayoutINS5_7SwizzleILi3ELi4ELi3EEENS5_18smem_ptr_flag_bitsILi16EEENSW_INS6_IJNSC_ILi8EEESI_EEENS6_IJSI_SE_EEEEEEEvNS5_8identityES13_S1D_vS1E_EENS_8epilogue10collective18CollectiveEpilogueINS1G_31Sm100PtrArrayTmaWarpSpecializedILi4ELi2ELi64ELb1ELb0EEEJNS6_IJNSC_ILi128EEESH_SI_EEENS6_IJNSW_IS1L_SE_EENSW_ISI_SE_EEEEENS_6half_tEPNS6_IJSE_lSL_EEES1Q_S1S_NS1G_6fusion15FusionCallbacksIS1K_NS1T_17LinearCombinationIS1Q_fS1Q_fLNS_15FloatRoundStyleE2EEES1M_S1P_JEEENS5_5SM1004TMEM4LOAD26SM100_TMEM_LOAD_16dp256b8xENS5_13SM90_TMA_LOADENS14_IS16_S18_NSW_INS6_IJSI_S19_EEENS6_IJSE_SI_EEEEEEENS5_17SM75_U16x8_LDSM_TENS5_14SM90_TMA_STOREES27_NS5_17SM90_U16x8_STSM_TENS5_39AutoVectorizingCopyWithAssumedAlignmentILi128EEEEEEvvEEEEvNT_6ParamsE)
        .other          _ZN7cutlass13device_kernelINS_4gemm6kernel13GemmUniversalINS1_17GroupProblemShapeIN4cute5tupleIJiiiEEEEENS1_10collective13CollectiveMmaINS1_40MainloopSm100ArrayTmaUmmaWarpSpecializedILi4ELi8ELi2ENS6_IJNS5_1CILi2EEENSC_ILi1EEESE_EEEEENS6_IJNSC_ILi256EEESH_NSC_ILi64EEEEEENS_10bfloat16_tEPNS6_IJlSE_NSC_ILi0EEEEEESK_SN_NS5_8TiledMMAINS5_8MMA_AtomIJNS5_26SM100_MMA_F16BF16_2x1SM_SSISK_SK_fLi256ELi256ELNS5_4UMMA5MajorE0ELSS_0ELNSR_7ScaleInE0ELST_0EEEEEENS5_6LayoutINS6_IJSE_SE_SE_EEENS6_IJSL_SL_SL_EEEEENS6_IJNS5_10UnderscoreES10_S10_EEEEENS5_18SM100_TMA_2SM_LOADENS5_14ComposedLayoutINS5_7SwizzleILi3ELi4ELi3EEENS5_18smem_ptr_flag_bitsILi16EEENSW_INS6_IJNSC_ILi8EEESI_EEENS6_IJSI_SE_EEEEEEEvNS5_8identityES13_S1D_vS1E_EENS_8epilogue10collective18CollectiveEpilogueINS1G_31Sm100PtrArrayTmaWarpSpecializedILi4ELi2ELi64ELb1ELb0EEEJNS6_IJNSC_ILi128EEESH_SI_EEENS6_IJNSW_IS1L_SE_EENSW_ISI_SE_EEEEENS_6half_tEPNS6_IJSE_lSL_EEES1Q_S1S_NS1G_6fusion15FusionCallbacksIS1K_NS1T_17LinearCombinationIS1Q_fS1Q_fLNS_15FloatRoundStyleE2EEES1M_S1P_JEEENS5_5SM1004TMEM4LOAD26SM100_TMEM_LOAD_16dp256b8xENS5_13SM90_TMA_LOADENS14_IS16_S18_NSW_INS6_IJSI_S19_EEENS6_IJSE_SI_EEEEEEENS5_17SM75_U16x8_LDSM_TENS5_14SM90_TMA_STOREES27_NS5_17SM90_U16x8_STSM_TENS5_39AutoVectorizingCopyWithAssumedAlignmentILi128EEEEEEvvEEEEvNT_6ParamsE,@"STO_CUDA_ENTRY STV_DEFAULT"
_ZN7cutlass13device_kernelINS_4gemm6kernel13GemmUniversalINS1_17GroupProblemShapeIN4cute5tupleIJiiiEEEEENS1_10collective13CollectiveMmaINS1_40MainloopSm100ArrayTmaUmmaWarpSpecializedILi4ELi8ELi2ENS6_IJNS5_1CILi2EEENSC_ILi1EEESE_EEEEENS6_IJNSC_ILi256EEESH_NSC_ILi64EEEEEENS_10bfloat16_tEPNS6_IJlSE_NSC_ILi0EEEEEESK_SN_NS5_8TiledMMAINS5_8MMA_AtomIJNS5_26SM100_MMA_F16BF16_2x1SM_SSISK_SK_fLi256ELi256ELNS5_4UMMA5MajorE0ELSS_0ELNSR_7ScaleInE0ELST_0EEEEEENS5_6LayoutINS6_IJSE_SE_SE_EEENS6_IJSL_SL_SL_EEEEENS6_IJNS5_10UnderscoreES10_S10_EEEEENS5_18SM100_TMA_2SM_LOADENS5_14ComposedLayoutINS5_7SwizzleILi3ELi4ELi3EEENS5_18smem_ptr_flag_bitsILi16EEENSW_INS6_IJNSC_ILi8EEESI_EEENS6_IJSI_SE_EEEEEEEvNS5_8identityES13_S1D_vS1E_EENS_8epilogue10collective18CollectiveEpilogueINS1G_31Sm100PtrArrayTmaWarpSpecializedILi4ELi2ELi64ELb1ELb0EEEJNS6_IJNSC_ILi128EEESH_SI_EEENS6_IJNSW_IS1L_SE_EENSW_ISI_SE_EEEEENS_6half_tEPNS6_IJSE_lSL_EEES1Q_S1S_NS1G_6fusion15FusionCallbacksIS1K_NS1T_17LinearCombinationIS1Q_fS1Q_fLNS_15FloatRoundStyleE2EEES1M_S1P_JEEENS5_5SM1004TMEM4LOAD26SM100_TMEM_LOAD_16dp256b8xENS5_13SM90_TMA_LOADENS14_IS16_S18_NSW_INS6_IJSI_S19_EEENS6_IJSE_SI_EEEEEEENS5_17SM75_U16x8_LDSM_TENS5_14SM90_TMA_STOREES27_NS5_17SM90_U16x8_STSM_TENS5_39AutoVectorizingCopyWithAssumedAlignmentILi128EEEEEEvvEEEEvNT_6ParamsE:
[----:B------:R-:W1:Y:S01]  /*0000*/  LDC R1, c[0x0][0x37c] ;  /* 0x0000df00ff017b82 */ /* 0x000e620000000800 */
[----:B------:R-:W2:Y:S07]  /*0010*/  S2R R142, SR_TID.X ;  /* 0x00000000008e7919 */ /* 0x000eae0000002100 */
[----:B------:R-:W3:Y:S01]  /*0020*/  S2UR UR31, SR_CgaCtaId ;  /* 0x00000000001f79c3 */ /* 0x000ee20000008800 */
[----:B------:R-:W-:Y:S01]  /*0030*/  UMOV UR37, 0x4 ;  /* 0x0000000400257882 */ /* 0x000fe20000000000 */
[----:B------:R-:W4:Y:S01]  /*0040*/  LDCU UR30, c[0x0][0x370] ;  /* 0x00006e00ff1e77ac */ /* 0x000f220008000800 */
[----:B------:R-:W-:-:S05]  /*0050*/  ELECT P2, URZ, PT ;  /* 0x0000000000ff782f */ /* 0x000fca0003840000 */
[----:B------:R-:W-:Y:S08]  /*0060*/  S2UR UR42, SR_CTAID.X ;  /* 0x00000000002a79c3 */ /* 0x000ff00000002500 */
[----:B------:R-:W4:Y:S01]  /*0070*/  S2UR UR58, SR_CTAID.Y ;  /* 0x00000000003a79c3 */ /* 0x000f220000002600 */
[----:B---3--:R-:W-:Y:S02]  /*0080*/  ULOP3.LUT UR44, UR31, 0x1, URZ, 0xc0, !UPT ;  /* 0x000000011f2c7892 */ /* 0x008fe4000f8ec0ff */
[----:B------:R-:W-:Y:S01]  /*0090*/  ULOP3.LUT UR43, UR31, 0x1, URZ, 0x3c, !UPT ;  /* 0x000000011f2b7892 */ /* 0x000fe2000f8e3cff */
[----:B--2---:R-:W-:-:S05]  /*00a0*/  SHF.R.U32.HI R128, RZ, 0x5, R142 ;  /* 0x00000005ff807819 */ /* 0x004fca000001168e */
[----:B------:R-:W2:Y:S01]  /*00b0*/  SHFL.IDX PT, R0, R128, RZ, 0x1f ;  /* 0x00001fff80007589 */ /* 0x000ea200000e0000 */
[----:B----4-:R-:W-:Y:S01]  /*00c0*/  UIMAD UR28, UR58, UR30, UR42 ;  /* 0x0000001e3a1c72a4 */ /* 0x010fe2000f8e022a */
[----:B--2---:R-:W-:-:S13]  /*00d0*/  R2UR UR21, R0 ;  /* 0x00000000001572ca */ /* 0x004fda00000e0000 */
[----:B------:R-:W-:Y:S02]  /*00e0*/  UISETP.GE.AND UP0, UPT, UR21, 0x8, UPT ;  /* 0x000000081500788c */ /* 0x000fe4000bf06270 */
[----:B------:R-:W-:Y:S02]  /*00f0*/  UISETP.GT.AND UP1, UPT, UR21, 0x3, UPT ;  /* 0x000000031500788c */ /* 0x000fe4000bf24270 */
[----:B------:R-:W-:-:S04]  /*0100*/  USEL UR37, UR37, 0x8, !UP0 ;  /* 0x0000000825257887 */ /* 0x000fc8000c000000 */
[----:B------:R-:W-:Y:S02]  /*0110*/  USEL UR37, UR37, UR21, UP1 ;  /* 0x0000001525257287 */ /* 0x000fe40008800000 */
[----:B------:R-:W-:Y:S02]  /*0120*/  ULOP3.LUT UR21, UR21, 0xfffffffc, URZ, 0xc0, !UPT ;  /* 0xfffffffc15157892 */ /* 0x000fe4000f8ec0ff */
[----:B------:R-:W-:-:S09]  /*0130*/  UISETP.NE.AND UP0, UPT, UR37, 0x2, UPT ;  /* 0x000000022500788c */ /* 0x000fd2000bf05270 */
[----:B-1----:R-:W-:Y:S05]  /*0140*/  BRA.U UP0, `(.L_x_0) ;  /* 0x0000000100f87547 */ /* 0x002fea000b800000 */
[----:B------:R-:W1:Y:S01]  /*0150*/  LDCU UR34, c[0x0][0xc1c] ;  /* 0x00018380ff2277ac */ /* 0x000e620008000800 */
[----:B------:R-:W-:Y:S01]  /*0160*/  BSSY.RECONVERGENT B0, `(.L_x_1) ;  /* 0x000003b000007945 */ /* 0x000fe20003800200 */
[----:B------:R-:W2:Y:S01]  /*0170*/  LDCU.64 UR4, c[0x0][0x820] ;  /* 0x00010400ff0477ac */ /* 0x000ea20008000a00 */
[----:B------:R-:W-:Y:S01]  /*0180*/  ELECT P0, URZ, PT ;  /* 0x0000000000ff782f */ /* 0x000fe20003800000 */
[----:B------:R-:W-:Y:S02]  /*0190*/  UIMAD UR38, UR28, 0xe, URZ ;  /* 0x0000000e1c2678a4 */ /* 0x000fe4000f8e02ff */
[----:B-1----:R-:W-:-:S04]  /*01a0*/  UIADD3 UR34, UPT, UPT, UR28, UR34, URZ ;  /* 0x000000221c227290 */ /* 0x002fc8000fffe0ff */
[----:B------:R-:W-:Y:S02]  /*01b0*/  UIMAD UR34, UR34, 0xe, URZ ;  /* 0x0000000e222278a4 */ /* 0x000fe4000f8e02ff */
[----:B--2---:R-:W-:Y:S02]  /*01c0*/  UIMAD.WIDE.U32 UR38, UR38, 0x80, UR4 ;  /* 0x00000080262678a5 */ /* 0x004fe4000f8e0004 */
[----:B------:R-:W-:Y:S02]  /*01d0*/  UIMAD.WIDE.U32 UR34, UR34, 0x80, UR4 ;  /* 0x00000080222278a5 */ /* 0x000fe4000f8e0004 */
[----:B------:R-:W-:Y:S10]  /*01e0*/  @!P0 BRA `(.L_x_2) ;  /* 0x0000000000c88947 */ /* 0x000ff40003800000 */
[----:B------:R-:W1:Y:S01]  /*01f0*/  LDC.64 R64, c[0x0][0x400] ;  /* 0x00010000ff407b82 */ /* 0x000e620000000a00 */
[----:B------:R-:W-:Y:S02]  /*0200*/  UMOV UR4, 0x400 ;  /* 0x0000040000047882 */ /* 0x000fe40000000000 */
[----:B------:R-:W-:-:S05]  /*0210*/  ULEA UR4, UR31, UR4, 0x18 ;  /* 0x000000041f047291 */ /* 0x000fca000f8ec0ff */
[----:B------:R-:W1:Y:S08]  /*0220*/  LDC.64 R66, c[0x0][0x408] ;  /* 0x00010200ff427b82 */ /* 0x000e700000000a00 */
[----:B------:R-:W2:Y:S08]  /*0230*/  LDC.64 R60, c[0x0][0x410] ;  /* 0x00010400ff3c7b82 */ /* 0x000eb00000000a00 */
[----:B------:R-:W2:Y:S08]  /*0240*/  LDC.64 R62, c[0x0][0x418] ;  /* 0x00010600ff3e7b82 */ /* 0x000eb00000000a00 */
[----:B------:R-:W3:Y:S01]  /*0250*/  LDC.64 R56, c[0x0][0x420] ;  /* 0x00010800ff387b82 */ /* 0x000ee20000000a00 */
[----:B-1----:R1:W-:Y:S07]  /*0260*/  STS.128 [UR4+0x480], R64 ;  /* 0x00048040ff007988 */ /* 0x0023ee0008000c04 */
[----:B------:R-:W3:Y:S08]  /*0270*/  LDC.64 R58, c[0x0][0x428] ;  /* 0x00010a00ff3a7b82 */ /* 0x000ef00000000a00 */
[----:B------:R-:W4:Y:S01]  /*0280*/  LDC.64 R52, c[0x0][0x430] ;  /* 0x00010c00ff347b82 */ /* 0x000f220000000a00 */
[----:B--2---:R1:W-:Y:S07]  /*0290*/  STS.128 [UR4+0x490], R60 ;  /* 0x0004903cff007988 */ /* 0x0043ee0008000c04 */
[----:B------:R-:W4:Y:S08]  /*02a0*/  LDC.64 R54, c[0x0][0x438] ;  /* 0x00010e00ff367b82 */ /* 0x000f300000000a00 */
[----:B------:R-:W2:Y:S01]  /*02b0*/  LDC.64 R48, c[0x0][0x440] ;  /* 0x00011000ff307b82 */ /* 0x000ea20000000a00 */
[----:B---3--:R1:W-:Y:S07]  /*02c0*/  STS.128 [UR4+0x4a0], R56 ;  /* 0x0004a038ff007988 */ /* 0x0083ee0008000c04 */
[----:B------:R-:W2:Y:S08]  /*02d0*/  LDC.64 R50, c[0x0][0x448] ;  /* 0x00011200ff327b82 */ /* 0x000eb00000000a00 */
[----:B------:R-:W3:Y:S01]  /*02e0*/  LDC.64 R44, c[0x0][0x450] ;  /* 0x00011400ff2c7b82 */ /* 0x000ee20000000a00 */
[----:B----4-:R1:W-:Y:S07]  /*02f0*/  STS.128 [UR4+0x4b0], R52 ;  /* 0x0004b034ff007988 */ /* 0x0103ee0008000c04 */
        /* <DEDUP_REMOVED lines=30> */
[----:B------:R-:W4:Y:S01]  /*04e0*/  LDC.64 R6, c[0x0][0x578] ;  /* 0x00015e00ff067b82 */ /* 0x000f220000000a00 */
[----:B---3--:R1:W-:Y:S04]  /*04f0*/  STS.128 [UR4+0x560], R8 ;  /* 0x00056008ff007988 */ /* 0x0083e80008000c04 */
[----:B----4-:R1:W-:Y:S02]  /*0500*/  STS.128 [UR4+0x570], R4 ;  /* 0x00057004ff007988 */ /* 0x0103e40008000c04 */
.L_x_2:
[----:B------:R-:W-:Y:S05]  /*0510*/  BSYNC.RECONVERGENT B0 ;  /* 0x0000000000007941 */ /* 0x000fea0003800200 */
.L_x_1:
[----:B------:R-:W-:Y:S01]  /*0520*/  NOP ;  /* 0x0000000000007918 */ /* 0x000fe20000000000 */
.L_x_0:
[----:B------:R-:W-:-:S09]  /*0530*/  UISETP.NE.AND UP0, UPT, UR37, 0x3, UPT ;  /* 0x000000032500788c */ /* 0x000fd2000bf05270 */
[----:B------:R-:W-:Y:S05]  /*0540*/  BRA.U UP0, `(.L_x_3) ;  /* 0x00000001007c7547 */ /* 0x000fea000b800000 */
[----:B-1----:R-:W1:Y:S01]  /*0550*/  LDC.64 R32, c[0x0][0x900] ;  /* 0x00024000ff207b82 */ /* 0x002e620000000a00 */
[----:B------:R-:W2:Y:S01]  /*0560*/  LDCU.64 UR6, c[0x0][0xb00] ;  /* 0x00016000ff0677ac */ /* 0x000ea20008000a00 */
[----:B------:R-:W-:Y:S01]  /*0570*/  ELECT P0, URZ, PT ;  /* 0x0000000000ff782f */ /* 0x000fe20003800000 */
[----:B------:R-:W-:-:S05]  /*0580*/  UMOV UR4, 0x400 ;  /* 0x0000040000047882 */ /* 0x000fca0000000000 */
[----:B------:R-:W1:Y:S01]  /*0590*/  LDC.64 R34, c[0x0][0x908] ;  /* 0x00024200ff227b82 */ /* 0x000e620000000a00 */
[----:B------:R-:W-:Y:S02]  /*05a0*/  ULEA UR4, UR31, UR4, 0x18 ;  /* 0x000000041f047291 */ /* 0x000fe4000f8ec0ff */
[----:B------:R-:W-:-:S05]  /*05b0*/  UIMAD UR22, UR28, 0xe, URZ ;  /* 0x0000000e1c1678a4 */ /* 0x000fca000f8e02ff */
[----:B------:R-:W3:Y:S01]  /*05c0*/  LDC.64 R28, c[0x0][0x910] ;  /* 0x00024400ff1c7b82 */ /* 0x000ee20000000a00 */
[----:B--2---:R-:W-:-:S07]  /*05d0*/  UIMAD.WIDE.U32 UR22, UR22, 0x80, UR6 ;  /* 0x00000080161678a5 */ /* 0x004fce000f8e0006 */
[----:B------:R-:W3:Y:S08]  /*05e0*/  LDC.64 R30, c[0x0][0x918] ;  /* 0x00024600ff1e7b82 */ /* 0x000ef00000000a00 */
[----:B------:R-:W2:Y:S01]  /*05f0*/  LDC.64 R24, c[0x0][0x920] ;  /* 0x00024800ff187b82 */ /* 0x000ea20000000a00 */
[----:B-1----:R4:W-:Y:S07]  /*0600*/  @P0 STS.128 [UR4+0x380], R32 ;  /* 0x00038020ff000988 */ /* 0x0029ee0008000c04 */
[----:B------:R-:W2:Y:S08]  /*0610*/  LDC.64 R26, c[0x0][0x928] ;  /* 0x00024a00ff1a7b82 */ /* 0x000eb00000000a00 */
[----:B------:R-:W1:Y:S01]  /*0620*/  LDC.64 R20, c[0x0][0x930] ;  /* 0x00024c00ff147b82 */ /* 0x000e620000000a00 */
[----:B---3--:R4:W-:Y:S07]  /*0630*/  @P0 STS.128 [UR4+0x390], R28 ;  /* 0x0003901cff000988 */ /* 0x0089ee0008000c04 */
[----:B------:R-:W1:Y:S08]  /*0640*/  LDC.64 R22, c[0x0][0x938] ;  /* 0x00024e00ff167b82 */ /* 0x000e700000000a00 */
[----:B------:R-:W3:Y:S01]  /*0650*/  LDC.64 R16, c[0x0][0x940] ;  /* 0x00025000ff107b82 */ /* 0x000ee20000000a00 */
[----:B--2---:R4:W-:Y:S07]  /*0660*/  @P0 STS.128 [UR4+0x3a0], R24 ;  /* 0x0003a018ff000988 */ /* 0x0049ee0008000c04 */
        /* <DEDUP_REMOVED lines=9> */
[----:B------:R-:W3:Y:S01]  /*0700*/  LDC.64 R6, c[0x0][0x978] ;  /* 0x00025e00ff067b82 */ /* 0x000ee20000000a00 */
[----:B-1----:R4:W-:Y:S04]  /*0710*/  @P0 STS.128 [UR4+0x3e0], R8 ;  /* 0x0003e008ff000988 */ /* 0x0029e80008000c04 */
[----:B---3--:R4:W-:Y:S01]  /*0720*/  @P0 STS.128 [UR4+0x3f0], R4 ;  /* 0x0003f004ff000988 */ /* 0x0089e20008000c04 */
[----:B------:R-:W-:Y:S01]  /*0730*/  NOP ;  /* 0x0000000000007918 */ /* 0x000fe20000000000 */
.L_x_3:
[----:B------:R-:W2:Y:S02]  /*0740*/  SHFL.IDX PT, R0, R128, RZ, 0x1f ;  /* 0x00001fff80007589 */ /* 0x000ea400000e0000 */
[----:B--2---:R-:W-:-:S13]  /*0750*/  ISETP.NE.AND P0, PT, R0, RZ, PT ;  /* 0x000000ff0000720c */ /* 0x004fda0003f05270 */
[----:B------:R-:W-:Y:S05]  /*0760*/  @P0 BRA `(.L_x_4) ;  /* 0x0000000000440947 */ /* 0x000fea0003800000 */
[----:B------:R-:W-:Y:S01]  /*0770*/  UMOV UR5, 0x400 ;  /* 0x0000040000057882 */ /* 0x000fe20000000000 */
[----:B------:R-:W-:Y:S01]  /*0780*/  UMOV UR4, 0x1 ;  /* 0x0000000100047882 */ /* 0x000fe20000000000 */
[----:B------:R-:W-:Y:S02]  /*0790*/  ULEA UR5, UR31, UR5, 0x18 ;  /* 0x000000051f057291 */ /* 0x000fe4000f8ec0ff */
[----:B------:R-:W-:-:S04]  /*07a0*/  UIADD3 UR6, UPT, UPT, -UR4, 0x100000, URZ ;  /* 0x0010000004067890 */ /* 0x000fc8000fffe1ff */
[----:B------:R-:W-:Y:S02]  /*07b0*/  USHF.L.U32 UR7, UR6, 0xb, URZ ;  /* 0x0000000b06077899 */ /* 0x000fe400080006ff */
[----:B------:R-:W-:Y:S01]  /*07c0*/  USHF.L.U32 UR6, UR6, 0x1, URZ ;  /* 0x0000000106067899 */ /* 0x000fe200080006ff */
[----:B------:R-:W-:Y:S01]  /*07d0*/  ELECT P0, URZ, PT ;  /* 0x0000000000ff782f */ /* 0x000fe20003800000 */
[----:B------:R-:W2:Y:S10]  /*07e0*/  FENCE.VIEW.ASYNC.S ;  /* 0x00000000000073c6 */ /* 0x000eb40000000000 */
[----:B--2---:R2:W3:Y:S01]  /*07f0*/  SYNCS.EXCH.64 URZ, [UR5], UR6 ;  /* 0x0000000605ff75b2 */ /* 0x0044e20008000100 */
[----:B------:R2:W1:Y:S01]  /*0800*/  SYNCS.EXCH.64 URZ, [UR5+0x20], UR6 ;  /* 0x0000200605ff75b2 */ /* 0x0004620008000100 */
[----:B------:R2:W1:Y:S01]  /*0810*/  SYNCS.EXCH.64 URZ, [UR5+0x8], UR6 ;  /* 0x0000080605ff75b2 */ /* 0x0004620008000100 */
[----:B------:R2:W1:Y:S01]  /*0820*/  SYNCS.EXCH.64 URZ, [UR5+0x28], UR6 ;  /* 0x0000280605ff75b2 */ /* 0x0004620008000100 */
[----:B------:R2:W1:Y:S01]  /*0830*/  SYNCS.EXCH.64 URZ, [UR5+0x10], UR6 ;  /* 0x0000100605ff75b2 */ /* 0x0004620008000100 */
[----:B------:R2:W1:Y:S01]  /*0840*/  SYNCS.EXCH.64 URZ, [UR5+0x30], UR6 ;  /* 0x0000300605ff75b2 */ /* 0x0004620008000100 */
[----:B------:R2:W1:Y:S01]  /*0850*/  SYNCS.EXCH.64 URZ, [UR5+0x18], UR6 ;  /* 0x0000180605ff75b2 */ /* 0x0004620008000100 */
[----:B------:R2:W1:Y:S01]  /*0860*/  SYNCS.EXCH.64 URZ, [UR5+0x38], UR6 ;  /* 0x0000380605ff75b2 */ /* 0x0004620008000100 */
[----:B------:R-:W-:Y:S01]  /*0870*/  NOP ;  /* 0x0000000000007918 */ /* 0x000fe20000000000 */
.L_x_4:
[----:B------:R-:W5:Y:S01]  /*0880*/  SHFL.IDX PT, R0, R128, RZ, 0x1f ;  /* 0x00001fff80007589 */ /* 0x000f6200000e0000 */
[----:B------:R-:W-:Y:S01]  /*0890*/  NOP ;  /* 0x0000000000007918 */ /* 0x000fe20000000000 */
[----:B-----5:R-:W-:-:S13]  /*08a0*/  ISETP.NE.AND P0, PT, R0, 0x1, PT ;  /* 0x000000010000780c */ /* 0x020fda0003f05270 */
[----:B------:R-:W-:Y:S05]  /*08b0*/  @P0 BRA `(.L_x_5) ;  /* 0x0000000000540947 */ /* 0x000fea0003800000 */
[----:B--2---:R-:W-:Y:S01]  /*08c0*/  UMOV UR6, 0x400 ;  /* 0x0000040000067882 */ /* 0x004fe20000000000 */
[----:B------:R-:W-:Y:S01]  /*08d0*/  UMOV UR5, 0x20 ;  /* 0x0000002000057882 */ /* 0x000fe20000000000 */
[----:B------:R-:W-:Y:S01]  /*08e0*/  UMOV UR4, 0x80 ;  /* 0x0000008000047882 */ /* 0x000fe20000000000 */
[----:B------:R-:W-:Y:S02]  /*08f0*/  ULEA UR6, UR31, UR6, 0x18 ;  /* 0x000000061f067291 */ /* 0x000fe4000f8ec0ff */
[----:B------:R-:W-:-:S04]  /*0900*/  UIADD3 UR8, UPT, UPT, -UR5, 0x100000, URZ ;  /* 0x0010000005087890 */ /* 0x000fc8000fffe1ff */
[----:B------:R-:W-:Y:S02]  /*0910*/  USHF.L.U32 UR9, UR8, 0xb, URZ ;  /* 0x0000000b08097899 */ /* 0x000fe400080006ff */
[----:B------:R-:W-:Y:S02]  /*0920*/  USHF.L.U32 UR8, UR8, 0x1, URZ ;  /* 0x0000000108087899 */ /* 0x000fe400080006ff */
[----:B------:R-:W-:-:S04]  /*0930*/  UIADD3 UR4, UPT, UPT, -UR4, 0x100000, URZ ;  /* 0x0010000004047890 */ /* 0x000fc8000fffe1ff */
[----:B------:R-:W-:Y:S02]  /*0940*/  USHF.L.U32 UR5, UR4, 0xb, URZ ;  /* 0x0000000b04057899 */ /* 0x000fe400080006ff */
[----:B------:R-:W-:Y:S01]  /*0950*/  USHF.L.U32 UR4, UR4, 0x1, URZ ;  /* 0x0000000104047899 */ /* 0x000fe200080006ff */
[----:B------:R-:W-:Y:S01]  /*0960*/  ELECT P0, URZ, PT ;  /* 0x0000000000ff782f */ /* 0x000fe20003800000 */
[----:B------:R-:W2:Y:S02]  /*0970*/  FENCE.VIEW.ASYNC.S ;  /* 0x00000000000073c6 */ /* 0x000ea40000000000 */
[----:B--2---:R2:W1:Y:S08]  /*0980*/  SYNCS.EXCH.64 URZ, [UR6+0x40], UR8 ;  /* 0x0000400806ff75b2 */ /* 0x0044700008000100 */
        /* <DEDUP_REMOVED lines=8> */
.L_x_5:
[----:B------:R-:W5:Y:S01]  /*0a10*/  SHFL.IDX PT, R0, R128, RZ, 0x1f ;  /* 0x00001fff80007589 */ /* 0x000f6200000e0000 */
[----:B------:R-:W-:Y:S01]  /*0a20*/  NOP ;  /* 0x0000000000007918 */ /* 0x000fe20000000000 */
[----:B-----5:R-:W-:-:S13]  /*0a30*/  ISETP.NE.AND P0, PT, R0, 0x3, PT ;  /* 0x000000030000780c */ /* 0x020fda0003f05270 */
[----:B------:R-:W-:Y:S05]  /*0a40*/  @P0 BRA `(.L_x_6) ;  /* 0x00000000002c0947 */ /* 0x000fea0003800000 */
[----:B--2---:R-:W-:Y:S01]  /*0a50*/  UMOV UR5, 0x400 ;  /* 0x0000040000057882 */ /* 0x004fe20000000000 */
[----:B------:R-:W-:Y:S01]  /*0a60*/  UMOV UR4, 0x20 ;  /* 0x0000002000047882 */ /* 0x000fe20000000000 */
[----:B------:R-:W-:Y:S02]  /*0a70*/  ULEA UR5, UR31, UR5, 0x18 ;  /* 0x000000051f057291 */ /* 0x000fe4000f8ec0ff */
[----:B------:R-:W-:-:S04]  /*0a80*/  UIADD3 UR6, UPT, UPT, -UR4, 0x100000, URZ ;  /* 0x0010000004067890 */ /* 0x000fc8000fffe1ff */
[----:B------:R-:W-:Y:S02]  /*0a90*/  USHF.L.U32 UR7, UR6, 0xb, URZ ;  /* 0x0000000b06077899 */ /* 0x000fe400080006ff */
[----:B------:R-:W-:Y:S01]  /*0aa0*/  USHF.L.U32 UR6, UR6, 0x1, URZ ;  /* 0x0000000106067899 */ /* 0x000fe200080006ff */
[----:B------:R-:W-:Y:S01]  /*0ab0*/  ELECT P0, URZ, PT ;  /* 0x0000000000ff782f */ /* 0x000fe20003800000 */
[----:B------:R-:W2:Y:S10]  /*0ac0*/  FENCE.VIEW.ASYNC.S ;  /* 0x00000000000073c6 */ /* 0x000eb40000000000 */
[----:B--2---:R2:W1:Y:S01]  /*0ad0*/  SYNCS.EXCH.64 URZ, [UR5+0x80], UR6 ;  /* 0x0000800605ff75b2 */ /* 0x0044620008000100 */
[----:B------:R2:W1:Y:S01]  /*0ae0*/  SYNCS.EXCH.64 URZ, [UR5+0x88], UR6 ;  /* 0x0000880605ff75b2 */ /* 0x0004620008000100 */
[----:B------:R-:W-:Y:S01]  /*0af0*/  NOP ;  /* 0x0000000000007918 */ /* 0x000fe20000000000 */
.L_x_6:
        /* <DEDUP_REMOVED lines=31> */
[----:B------:R2:W1:Y:S02]  /*0cf0*/  SYNCS.EXCH.64 URZ, [UR6+0x108], UR4 ;  /* 0x0001080406ff75b2 */ /* 0x0004640008000100 */
[----:B--2---:R-:W-:Y:S01]  /*0d00*/  NOP ;  /* 0x0000000000007918 */ /* 0x004fe20000000000 */
.L_x_7:
        /* <DEDUP_REMOVED lines=33> */
.L_x_8:
[----:B------:R-:W5:Y:S01]  /*0f20*/  SHFL.IDX PT, R0, R128, RZ, 0x1f ;  /* 0x00001fff80007589 */ /* 0x000f6200000e0000 */
[----:B------:R-:W-:Y:S01]  /*0f30*/  ISETP.NE.OR P0, PT, RZ, UR37, !P2 ;  /* 0x00000025ff007c0c */ /* 0x000fe2000d705670 */
        /* <DEDUP_REMOVED lines=19> */
[----:B------:R-:W-:Y:S01]  /*1070*/  NOP ;  /* 0x0000000000007918 */ /* 0x000fe20000000000 */
.L_x_9:
[----:B------:R-:W-:Y:S01]  /*1080*/  VOTEU.ALL UP0, P0 ;  /* 0x0000000000ff7886 */ /* 0x000fe20000000000 */
[----:B--2---:R-:W-:Y:S01]  /*1090*/  UMOV UR4, 0x20 ;  /* 0x0000002000047882 */ /* 0x004fe20000000000 */
[----:B------:R-:W-:Y:S01]  /*10a0*/  UISETP.NE.AND UP1, UPT, UR37, 0x2, UPT ;  /* 0x000000022500788c */ /* 0x000fe2000bf25270 */
[----:B------:R-:W-:Y:S02]  /*10b0*/  NOP ;  /* 0x0000000000007918 */ /* 0x000fe40000000000 */
[----:B------:R-:W-:Y:S01]  /*10c0*/  @!UP0 UMOV UR5, 0x400 ;  /* 0x0000040000058882 */ /* 0x000fe20000000000 */
[----:B------:R-:W-:-:S04]  /*10d0*/  @!UP0 UIADD3 UR6, UPT, UPT, -UR4, 0x100000, URZ ;  /* 0x0010000004068890 */ /* 0x000fc8000fffe1ff */
[----:B------:R-:W-:Y:S02]  /*10e0*/  @!UP0 USHF.L.U32 UR7, UR6, 0xb, URZ ;  /* 0x0000000b06078899 */ /* 0x000fe400080006ff */
[----:B------:R-:W-:Y:S02]  /*10f0*/  @!UP0 USHF.L.U32 UR6, UR6, 0x1, URZ ;  /* 0x0000000106068899 */ /* 0x000fe400080006ff */
[----:B------:R-:W-:Y:S01]  /*1100*/  @!UP0 ULEA UR5, UR31, UR5, 0x18 ;  /* 0x000000051f058291 */ /* 0x000fe2000f8ec0ff */
[----:B------:R-:W2:Y:S01]  /*1110*/  LDCU UR4, c[0x0][0x36c] ;  /* 0x00006d80ff0477ac */ /* 0x000ea20008000800 */
[----:B------:R-:W-:Y:S01]  /*1120*/  VOTEU.ALL UP0, P0 ;  /* 0x0000000000ff7886 */ /* 0x000fe20000000000 */
[----:B------:R-:W-:Y:S02]  /*1130*/  USEL UR20, URZ, 0x1, UP1 ;  /* 0x00000001ff147887 */ /* 0x000fe40008800000 */
[----:B------:R-:W-:Y:S01]  /*1140*/  UISETP.EQ.AND UP2, UPT, UR44, URZ, !UP1 ;  /* 0x000000ff2c00728c */ /* 0x000fe2000cf42270 */
[----:B------:R-:W5:Y:S06]  /*1150*/  FENCE.VIEW.ASYNC.S ;  /* 0x00000000000073c6 */ /* 0x000f6c0000000000 */
[----:B-----5:R1:W1:Y:S01]  /*1160*/  @!UP0 SYNCS.EXCH.64 URZ, [UR5+0x140], UR6 ;  /* 0x0001400605ff85b2 */ /* 0x0202620008000100 */
[----:B------:R-:W-:Y:S01]  /*1170*/  UISETP.NE.AND UP0, UPT, UR37, URZ, UPT ;  /* 0x000000ff2500728c */ /* 0x000fe2000bf05270 */
[----:B------:R-:W-:-:S03]  /*1180*/  PLOP3.LUT P2, PT, P2, PT, UP2, 0x80, 0x8 ;  /* 0x000000000008781c */ /* 0x000fc6000174f028 */
[----:B------:R-:W-:Y:S02]  /*1190*/  USEL UR29, UR20, 0x2, UP0 ;  /* 0x00000002141d7887 */ /* 0x000fe40008000000 */
[----:B--2---:R-:W-:-:S09]  /*11a0*/  UISETP.EQ.U32.AND UP0, UPT, UR4, 0x1, UPT ;  /* 0x000000010400788c */ /* 0x004fd2000bf02070 */
[----:B------:R-:W-:Y:S05]  /*11b0*/  BRA.U !UP0, `(.L_x_10) ;  /* 0x0000000108087547 */ /* 0x000fea000b800000 */
[----:B-1-3--:R-:W-:Y:S01]  /*11c0*/  UCGABAR_ARV ;  /* 0x00000000000079c7 */ /* 0x00afe20008000000 */
[----:B------:R-:W-:Y:S05]  /*11d0*/  BRA `(.L_x_11) ;  /* 0x0000000000047947 */ /* 0x000fea0003800000 */
.L_x_10:
[----:B-1-3--:R-:W-:Y:S01]  /*11e0*/  NOP ;  /* 0x0000000000007918 */ /* 0x00afe20000000000 */
.L_x_11:
[----:B----4-:R-:W1:Y:S01]  /*11f0*/  LDC.64 R14, c[0x0][0xbf0] ;  /* 0x0002fc00ff0e7b82 */ /* 0x010e620000000a00 */
[----:B------:R-:W1:Y:S01]  /*1200*/  LDCU.64 UR50, c[0x0][0x358] ;  /* 0x00006b00ff3277ac */ /* 0x000e620008000a00 */
[----:B------:R-:W2:Y:S01]  /*1210*/  LDCU UR27, c[0x0][0xc0c] ;  /* 0x00018180ff1b77ac */ /* 0x000ea20008000800 */
[----:B------:R-:W2:Y:S01]  /*1220*/  LDCU UR4, c[0x0][0xbdc] ;  /* 0x00017b80ff0477ac */ /* 0x000ea20008000800 */
[----:B------:R-:W3:Y:S01]  /*1230*/  LDCU UR26, c[0x0][0xc10] ;  /* 0x00018200ff1a77ac */ /* 0x000ee20008000800 */
[----:B------:R-:W4:Y:S01]  /*1240*/  LDCU.128 UR12, c[0x0][0xba0] ;  /* 0x00017400ff0c77ac */ /* 0x000f220008000c00 */
[----:B------:R-:W4:Y:S01]  /*1250*/  LDCU.128 UR8, c[0x0][0xbb0] ;  /* 0x00017600ff0877ac */ /* 0x000f220008000c00 */
[----:B-1----:R-:W4:Y:S01]  /*1260*/  LDG.E R8, desc[UR50][R14.64] ;  /* 0x000000320e087981 */ /* 0x002f22000c1e1900 */
[----:B------:R-:W1:Y:S03]  /*1270*/  LDCU UR45, c[0x0][0xbe8] ;  /* 0x00017d00ff2d77ac */ /* 0x000e660008000800 */
[----:B------:R1:W4:Y:S01]  /*1280*/  LDG.E R3, desc[UR50][R14.64+0x4] ;  /* 0x000004320e037981 */ /* 0x000322000c1e1900 */
[----:B--2---:R-:W-:Y:S01]  /*1290*/  USHF.L.U32 UR27, UR27, UR4, URZ ;  /* 0x000000041b1b7299 */ /* 0x004fe200080006ff */
[----:B------:R-:W-:Y:S01]  /*12a0*/  LOP3.LUT R7, R142, 0x1f, RZ, 0xc0, !PT ;  /* 0x0000001f8e077812 */ /* 0x000fe200078ec0ff */
[----:B---3--:R-:W-:Y:S01]  /*12b0*/  USHF.L.U32 UR26, UR26, UR4, URZ ;  /* 0x000000041a1a7299 */ /* 0x008fe200080006ff */
[----:B------:R-:W-:Y:S01]  /*12c0*/  IMAD.MOV.U32 R5, RZ, RZ, RZ ;  /* 0x000000ffff057224 */ /* 0x000fe200078e00ff */
[----:B------:R-:W2:Y:S01]  /*12d0*/  LDCU.128 UR4, c[0x0][0xbc0] ;  /* 0x00017800ff0477ac */ /* 0x000ea20008000c00 */
[----:B------:R-:W-:-:S02]  /*12e0*/  IMAD.MOV.U32 R6, RZ, RZ, RZ ;  /* 0x000000ffff067224 */ /* 0x000fc400078e00ff */
[----:B------:R-:W-:Y:S01]  /*12f0*/  IMAD.U32 R4, RZ, RZ, UR27 ;  /* 0x0000001bff047e24 */ /* 0x000fe2000f8e00ff */
[----:B------:R-:W-:Y:S01]  /*1300*/  UMOV UR36, 0x400 ;  /* 0x0000040000247882 */ /* 0x000fe20000000000 */
[----:B------:R-:W-:Y:S01]  /*1310*/  IMAD.U32 R0, RZ, RZ, UR26 ;  /* 0x0000001aff007e24 */ /* 0x000fe2000f8e00ff */
[----:B------:R-:W-:Y:S02]  /*1320*/  UISETP.NE.AND UP5, UPT, UR37, 0x8, UPT ;  /* 0x000000082500788c */ /* 0x000fe4000bfa5270 */
[----:B------:R-:W-:Y:S01]  /*1330*/  IABS R2, R4 ;  /* 0x0000000400027213 */ /* 0x000fe20000000000 */
[----:B----4-:R-:W-:Y:S01]  /*1340*/  UISETP.NE.U32.AND UP3, UPT, UR14, URZ, UPT ;  /* 0x000000ff0e00728c */ /* 0x010fe2000bf65070 */
[----:B-1----:R-:W-:Y:S01]  /*1350*/  ISETP.GE.AND P0, PT, R7, UR45, PT ;  /* 0x0000002d07007c0c */ /* 0x002fe2000bf06270 */
[----:B------:R-:W1:Y:S01]  /*1360*/  LDCU UR40, c[0x0][0xbe0] ;  /* 0x00017c00ff2877ac */ /* 0x000e620008000800 */
[----:B------:R-:W-:Y:S02]  /*1370*/  R2UR UR48, R2 ;  /* 0x00000000023072ca */ /* 0x000fe400000e0000 */
[----:B------:R-:W-:Y:S01]  /*1380*/  IABS R2, R0 ;  /* 0x0000000000027213 */ /* 0x000fe20000000000 */
[----:B------:R-:W-:Y:S01]  /*1390*/  UISETP.NE.AND UP1, UPT, UR37, 0x1, UPT ;  /* 0x000000012500788c */ /* 0x000fe2000bf25270 */
[----:B------:R-:W-:-:S05]  /*13a0*/  CS2R.32 R16, SR_CgaSize ;  /* 0x0000000000107805 */ /* 0x000fca0000008a00 */
[----:B------:R-:W-:-:S05]  /*13b0*/  IMAD R16, R16, -0xa0, RZ ;  /* 0xffffff6010107824 */ /* 0x000fca00078e02ff */
[----:B------:R-:W-:-:S14]  /*13c0*/  R2UR UR33, R16 ;  /* 0x00000000102172ca */ /* 0x000fdc00000e0000 */
[----:B------:R-:W3:Y:S01]  /*13d0*/  LDCU UR33, c[0x0][UR33+0x2b0] ;  /* 0x00005600212177ac */ /* 0x000ee20008000800 */
[----:B------:R-:W-:Y:S01]  /*13e0*/  R2UR UR47, R2 ;  /* 0x00000000022f72ca */ /* 0x000fe200000e0000 */
[----:B------:R-:W-:Y:S02]  /*13f0*/  UISETP.NE.AND.EX UP3, UPT, UR15, URZ, UPT, UP3 ;  /* 0x000000ff0f00728c */ /* 0x000fe4000bf65330 */
[----:B------:R-:W-:Y:S01]  /*1400*/  ULEA UR36, UR31, UR36, 0x18 ;  /* 0x000000241f247291 */ /* 0x000fe2000f8ec0ff */
[----:B------:R-:W4:Y:S01]  /*1410*/  @!P0 LDC.64 R12, c[0x0][0xbf0] ;  /* 0x0002fc00ff0c8b82 */ /* 0x000f220000000a00 */
[----:B------:R-:W2:Y:S01]  /*1420*/  I2F.RP R2, UR48 ;  /* 0x0000003000027d06 */ /* 0x000ea20008209400 */
[----:B------:R-:W-:-:S05]  /*1430*/  CS2R.32 R16, SR_CgaSize ;  /* 0x0000000000107805 */ /* 0x000fca0000008a00 */
[----:B------:R-:W-:-:S05]  /*1440*/  IMAD R16, R16, -0xa0, RZ ;  /* 0xffffff6010107824 */ /* 0x000fca00078e02ff */
[----:B------:R-:W-:-:S14]  /*1450*/  R2UR UR24, R16 ;  /* 0x00000000101872ca */ /* 0x000fdc00000e0000 */
[----:B------:R-:W1:Y:S01]  /*1460*/  LDCU UR24, c[0x0][UR24+0x2b4] ;  /* 0x00005680181877ac */ /* 0x000e620008000800 */
[----:B------:R-:W1:Y:S01]  /*1470*/  LDCU UR17, c[0x0][0x374] ;  /* 0x00006e80ff1177ac */ /* 0x000e620008000800 */
[----:B------:R-:W1:Y:S01]  /*1480*/  LDCU.U8 UR16, c[0x0][0xbd8] ;  /* 0x00017b00ff1077ac */ /* 0x000e620008000000 */
[----:B--2---:R-:W2:Y:S01]  /*1490*/  MUFU.RCP R2, R2 ;  /* 0x0000000200027308 */ /* 0x004ea20000001000 */
[----:B------:R-:W-:Y:S01]  /*14a0*/  I2FP.F32.U32 R9, UR42 ;  /* 0x0000002a00097c45 */ /* 0x000fe20008201000 */
[----:B----4-:R-:W-:-:S04]  /*14b0*/  @!P0 IMAD.WIDE.U32 R12, R7, 0xc, R12 ;  /* 0x0000000c070c8825 */ /* 0x010fc800078e000c */
[----:B--2---:R-:W-:Y:S02]  /*14c0*/  VIADD R2, R2, 0xffffffe ;  /* 0x0ffffffe02027836 */ /* 0x004fe40000000000 */
[----:B---3--:R-:W-:Y:S01]  /*14d0*/  FMUL R9, R9, UR33 ;  /* 0x0000002109097c20 */ /* 0x008fe20008400000 */
[----:B------:R2:W5:Y:S03]  /*14e0*/  @!P0 LDG.E R5, desc[UR50][R12.64] ;  /* 0x000000320c058981 */ /* 0x000566000c1e1900 */
[----:B------:R-:W-:Y:S01]  /*14f0*/  F2I.FTZ.U32.TRUNC.NTZ R2, R2 ;  /* 0x0000000200027305 */ /* 0x000fe2000021f000 */
[----:B------:R-:W-:Y:S01]  /*1500*/  UMOV UR33, URZ ;  /* 0x000000ff00217c82 */ /* 0x000fe20008000000 */
[----:B------:R2:W5:Y:S01]  /*1510*/  @!P0 LDG.E R6, desc[UR50][R12.64+0x4] ;  /* 0x000004320c068981 */ /* 0x000562000c1e1900 */
[----:B------:R-:W-:-:S05]  /*1520*/  CS2R.32 R16, SR_CgaSize ;  /* 0x0000000000107805 */ /* 0x000fca0000008a00 */
[----:B------:R-:W-:-:S05]  /*1530*/  IMAD R16, R16, -0xa0, RZ ;  /* 0xffffff6010107824 */ /* 0x000fca00078e02ff */
[----:B------:R-:W-:-:S14]  /*1540*/  R2UR UR56, R16 ;  /* 0x00000000103872ca */ /* 0x000fdc00000e0000 */
[----:B------:R-:W3:Y:S01]  /*1550*/  LDCU UR56, c[0x0][UR56+0x2a0] ;  /* 0x00005400383877ac */ /* 0x000ee20008000800 */
[----:B------:R-:W-:Y:S01]  /*1560*/  LOP3.LUT R10, R10, 0xfffffffd, RZ, 0xc0, !PT ;  /* 0xfffffffd0a0a7812 */ /* 0x000fe200078ec0ff */
[----:B------:R-:W-:Y:S01]  /*1570*/  IMAD.MOV.U32 R14, RZ, RZ, RZ ;  /* 0x000000ffff0e7224 */ /* 0x000fe200078e00ff */
[----:B-1----:R-:W-:Y:S02]  /*1580*/  ISETP.NE.AND P3, PT, RZ, UR16, PT ;  /* 0x00000010ff007c0c */ /* 0x002fe4000bf65270 */
[----:B------:R-:W-:-:S05]  /*1590*/  CS2R.32 R16, SR_CgaSize ;  /* 0x0000000000107805 */ /* 0x000fca0000008a00 */
[----:B------:R-:W-:-:S05]  /*15a0*/  IMAD R16, R16, -0xa0, RZ ;  /* 0xffffff6010107824 */ /* 0x000fca00078e02ff */
[----:B------:R-:W-:-:S14]  /*15b0*/  R2UR UR54, R16 ;  /* 0x00000000103672ca */ /* 0x000fdc00000e0000 */
[----:B------:R-:W1:Y:S01]  /*15c0*/  LDCU UR54, c[0x0][UR54+0x2a4] ;  /* 0x00005480363677ac */ /* 0x000e620008000800 */
[----:B------:R-:W-:Y:S01]  /*15d0*/  F2I.U32.TRUNC.NTZ R9, R9 ;  /* 0x0000000900097305 */ /* 0x000fe2000020f000 */
[----:B------:R-:W-:Y:S01]  /*15e0*/  IMAD.MOV.U32 R16, RZ, RZ, -0x1 ;  /* 0xffffffffff107424 */ /* 0x000fe200078e00ff */
[----:B------:R-:W-:Y:S01]  /*15f0*/  UISETP.NE.AND UP0, UPT, UR37, URZ, UPT ;  /* 0x000000ff2500728c */ /* 0x000fe2000bf05270 */
[----:B------:R-:W-:Y:S02]  /*1600*/  R2UR UR59, R8 ;  /* 0x00000000083b72ca */ /* 0x000fe400000e0000 */
[----:B------:R-:W-:Y:S02]  /*1610*/  I2FP.F32.U32 R8, UR58 ;  /* 0x0000003a00087c45 */ /* 0x000fe40008201000 */
[----:B------:R-:W-:Y:S02]  /*1620*/  R2UR UR19, R3 ;  /* 0x00000000031372ca */ /* 0x000fe400000e0000 */
[----:B------:R-:W4:Y:S01]  /*1630*/  I2F.RP R3, UR47 ;  /* 0x0000002f00037d06 */ /* 0x000f220008209400 */
[----:B------:R-:W-:-:S06]  /*1640*/  FMUL R8, R8, UR24 ;  /* 0x0000001808087c20 */ /* 0x000fcc0008400000 */
[----:B------:R-:W-:Y:S01]  /*1650*/  UIADD3 UR32, UP2, UPT, UR59, UR12, URZ ;  /* 0x0000000c3b207290 */ /* 0x000fe2000ff5e0ff */
[----:B------:R-:W-:Y:S03]  /*1660*/  F2I.U32.TRUNC.NTZ R8, R8 ;  /* 0x0000000800087305 */ /* 0x000fe6000020f000 */
[----:B------:R-:W-:Y:S02]  /*1670*/  ULEA.HI.X.SX32 UR59, UR59, UR13, 0x1, UP2 ;  /* 0x0000000d3b3b7291 */ /* 0x000fe400090f0eff */
[----:B------:R-:W-:Y:S02]  /*1680*/  UIADD3 UR32, UP2, UPT, UR32, -0x1, URZ ;  /* 0xffffffff20207890 */ /* 0x000fe4000ff5e0ff */
[----:B------:R-:W-:Y:S01]  /*1690*/  UIADD3 UR25, UP4, UPT, UR19, UR10, URZ ;  /* 0x0000000a13197290 */ /* 0x000fe2000ff9e0ff */
[----:B----4-:R-:W4:Y:S01]  /*16a0*/  MUFU.RCP R3, R3 ;  /* 0x0000000300037308 */ /* 0x010f220000001000 */
[----:B------:R-:W-:-:S02]  /*16b0*/  UIADD3.X UR59, UPT, UPT, UR59, -0x1, URZ, UP2, !UPT ;  /* 0xffffffff3b3b7890 */ /* 0x000fc400097fe4ff */
[----:B------:R-:W-:Y:S02]  /*16c0*/  UIADD3 UR18, UP6, UPT, UR32, UR9, URZ ;  /* 0x0000000920127290 */ /* 0x000fe4000ffde0ff */
[----:B------:R-:W-:Y:S02]  /*16d0*/  ULEA.HI.X.SX32 UR19, UR19, UR11, 0x1, UP4 ;  /* 0x0000000b13137291 */ /* 0x000fe4000a0f0eff */
[----:B------:R-:W-:Y:S02]  /*16e0*/  UIADD3.X UR41, UPT, UPT, URZ, UR59, URZ, UP6, !UPT ;  /* 0x0000003bff297290 */ /* 0x000fe4000b7fe4ff */
[----:B------:R-:W-:Y:S02]  /*16f0*/  UIADD3 UR25, UP4, UPT, UR25, -0x1, URZ ;  /* 0xffffffff19197890 */ /* 0x000fe4000ff9e0ff */
[----:B------:R-:W-:Y:S02]  /*1700*/  UIMAD.WIDE.U32 UR62, UR41, UR14, URZ ;  /* 0x0000000e293e72a5 */ /* 0x000fe4000f8e00ff */
[----:B------:R-:W-:-:S02]  /*1710*/  UIADD3.X UR19, UPT, UPT, UR19, -0x1, URZ, UP4, !UPT ;  /* 0xffffffff13137890 */ /* 0x000fc4000a7fe4ff */
[----:B------:R-:W-:Y:S02]  /*1720*/  UIADD3 UR46, UP4, UPT, UR25, UR7, URZ ;  /* 0x00000007192e7290 */ /* 0x000fe4000ff9e0ff */
[----:B------:R-:W-:Y:S01]  /*1730*/  UIMAD.WIDE.U32 UR52, UR18, UR14, URZ ;  /* 0x0000000e123472a5 */ /* 0x000fe2000f8e00ff */
[----:B----4-:R-:W-:Y:S01]  /*1740*/  VIADD R3, R3, 0xffffffe ;  /* 0x0ffffffe03037836 */ /* 0x010fe20000000000 */
[----:B------:R-:W-:Y:S02]  /*1750*/  UIMAD.WIDE.U32 UR62, UP6, UR18, UR15, UR62 ;  /* 0x0000000f123e72a5 */ /* 0x000fe4000f8c003e */
[----:B------:R-:W-:Y:S02]  /*1760*/  UIADD3.X UR18, UPT, UPT, URZ, UR19, URZ, UP4, !UPT ;  /* 0x00000013ff127290 */ /* 0x000fe4000a7fe4ff */
[----:B------:R-:W-:Y:S01]  /*1770*/  UIADD3.X UR61, UPT, UPT, URZ, URZ, URZ, UP6, !UPT ;  /* 0x000000ffff3d7290 */ /* 0x000fe2000b7fe4ff */
[----:B------:R-:W4:Y:S01]  /*1780*/  F2I.FTZ.U32.TRUNC.NTZ R3, R3 ;  /* 0x0000000300037305 */ /* 0x000f22000021f000 */
[----:B------:R-:W-:-:S02]  /*1790*/  UIMAD.WIDE.U32 UR64, UR18, UR4, URZ ;  /* 0x00000004124072a5 */ /* 0x000fc4000f8e00ff */
[----:B------:R-:W-:Y:S01]  /*17a0*/  UIADD3 URZ, UP6, UPT, UR53, UR62, URZ ;  /* 0x0000003e35ff7290 */ /* 0x000fe2000ffde0ff */
[----:B------:R-:W-:Y:S01]  /*17b0*/  UMOV UR60, UR63 ;  /* 0x0000003f003c7c82 */ /* 0x000fe20008000000 */
[----:B------:R-:W-:Y:S02]  /*17c0*/  UIMAD.WIDE.U32 UR52, UP4, UR46, UR5, UR64 ;  /* 0x000000052e3472a5 */ /* 0x000fe4000f880040 */
[----:B------:R-:W-:Y:S02]  /*17d0*/  UIMAD.WIDE.U32.X UR64, UR41, UR15, UR60, UP6 ;  /* 0x0000000f294072a5 */ /* 0x000fe4000b0e043c */
[----:B------:R-:W-:Y:S02]  /*17e0*/  UIMAD.WIDE.U32 UR62, UR46, UR4, URZ ;  /* 0x000000042e3e72a5 */ /* 0x000fe4000f8e00ff */
[----:B------:R-:W-:Y:S02]  /*17f0*/  USEL UR32, UR32, UR64, !UP3 ;  /* 0x0000004020207287 */ /* 0x000fe4000d800000 */
[----:B------:R-:W-:Y:S01]  /*1800*/  USEL UR59, UR59, UR65, !UP3 ;  /* 0x000000413b3b7287 */ /* 0x000fe2000d800000 */
[----:B------:R-:W-:Y:S01]  /*1810*/  R2UR UR65, R2 ;  /* 0x00000000024172ca */ /* 0x000fe200000e0000 */
[----:B------:R-:W-:Y:S01]  /*1820*/  UIADD3.X UR61, UPT, UPT, URZ, URZ, URZ, UP4, !UPT ;  /* 0x000000ffff3d7290 */ /* 0x000fe2000a7fe4ff */
[----:B------:R-:W-:Y:S01]  /*1830*/  IABS R2, R4 ;  /* 0x0000000400027213 */ /* 0x000fe20000000000 */
[----:B------:R-:W-:-:S02]  /*1840*/  UISETP.NE.U32.AND UP2, UPT, UR4, URZ, UPT ;  /* 0x000000ff0400728c */ /* 0x000fc4000bf45070 */
[----:B------:R-:W-:Y:S02]  /*1850*/  UIADD3 URZ, UP4, UPT, UR63, UR52, URZ ;  /* 0x000000343fff7290 */ /* 0x000fe4000ff9e0ff */
[----:B------:R-:W-:Y:S01]  /*1860*/  USHF.R.U64 UR59, UR32, UR8, UR59 ;  /* 0x00000008203b7299 */ /* 0x000fe2000800123b */
[----:B------:R-:W-:Y:S01]  /*1870*/  IMAD.MOV R2, RZ, RZ, -R2 ;  /* 0x000000ffff027224 */ /* 0x000fe200078e0a02 */
[----:B------:R-:W-:Y:S01]  /*1880*/  UMOV UR60, UR53 ;  /* 0x00000035003c7c82 */ /* 0x000fe20008000000 */
[----:B------:R-:W-:Y:S01]  /*1890*/  UISETP.NE.AND.EX UP2, UPT, UR5, URZ, UPT, UP2 ;  /* 0x000000ff0500728c */ /* 0x000fe2000bf45320 */
[----:B----4-:R-:W-:Y:S01]  /*18a0*/  R2UR UR53, R3 ;  /* 0x00000000033572ca */ /* 0x010fe200000e0000 */
[----:B------:R-:W-:Y:S02]  /*18b0*/  UIMAD.WIDE.U32.X UR60, UR18, UR5, UR60, UP4 ;  /* 0x00000005123c72a5 */ /* 0x000fe4000a0e043c */
[----:B------:R-:W-:Y:S02]  /*18c0*/  UIADD3 UR59, UPT, UPT, UR27, -0x1, UR59 ;  /* 0xffffffff1b3b7890 */ /* 0x000fe4000fffe03b */
[----:B------:R-:W-:-:S02]  /*18d0*/  USEL UR25, UR25, UR60, !UP2 ;  /* 0x0000003c19197287 */ /* 0x000fc4000d000000 */
[----:B------:R-:W-:Y:S01]  /*18e0*/  USEL UR19, UR19, UR61, !UP2 ;  /* 0x0000003d13137287 */ /* 0x000fe2000d000000 */
[----:B------:R-:W-:Y:S01]  /*18f0*/  R2UR UR60, R2 ;  /* 0x00000000023c72ca */ /* 0x000fe200000e0000 */
[----:B------:R-:W-:Y:S01]  /*1900*/  IMAD.U32 R3, RZ, RZ, UR59 ;  /* 0x0000003bff037e24 */ /* 0x000fe2000f8e00ff */
[----:B------:R-:W-:Y:S01]  /*1910*/  UIADD3 UR32, UPT, UPT, URZ, -UR65, URZ ;  /* 0x80000041ff207290 */ /* 0x000fe2000fffe0ff */
[----:B------:R-:W-:Y:S01]  /*1920*/  IABS R2, R0 ;  /* 0x0000000000027213 */ /* 0x000fe20000000000 */
[----:B------:R-:W-:Y:S02]  /*1930*/  USHF.R.U64 UR19, UR25, UR6, UR19 ;  /* 0x0000000619137299 */ /* 0x000fe40008001213 */
[----:B------:R-:W-:Y:S01]  /*1940*/  IABS R3, R3 ;  /* 0x0000000300037213 */ /* 0x000fe20000000000 */
[----:B------:R-:W-:Y:S01]  /*1950*/  UIMAD UR32, UR32, UR48, URZ ;  /* 0x00000030202072a4 */ /* 0x000fe2000f8e02ff */
[----:B------:R-:W-:Y:S01]  /*1960*/  IMAD.MOV R2, RZ, RZ, -R2 ;  /* 0x000000ffff027224 */ /* 0x000fe200078e0a02 */
[----:B------:R-:W-:Y:S01]  /*1970*/  UIADD3 UR57, UPT, UPT, UR26, -0x1, UR19 ;  /* 0xffffffff1a397890 */ /* 0x000fe2000fffe013 */
[----:B------:R-:W-:Y:S01]  /*1980*/  R2UR UR25, R3 ;  /* 0x00000000031972ca */ /* 0x000fe200000e0000 */
[----:B------:R-:W-:Y:S01]  /*1990*/  UMOV UR64, URZ ;  /* 0x000000ff00407c82 */ /* 0x000fe20008000000 */
[----:B------:R-:W-:Y:S01]  /*19a0*/  UIADD3 UR19, UPT, UPT, URZ, -UR53, URZ ;  /* 0x80000035ff137290 */ /* 0x000fe2000fffe0ff */
[----:B------:R-:W-:Y:S01]  /*19b0*/  R2UR UR46, R2 ;  /* 0x00000000022e72ca */ /* 0x000fe200000e0000 */
[----:B------:R-:W-:Y:S01]  /*19c0*/  UIMAD.WIDE.U32 UR62, UR65, UR32, UR64 ;  /* 0x00000020413e72a5 */ /* 0x000fe2000f8e0040 */
[----:B------:R-:W-:Y:S01]  /*19d0*/  IMAD.U32 R3, RZ, RZ, UR57 ;  /* 0x00000039ff037e24 */ /* 0x000fe2000f8e00ff */
[----:B------:R-:W-:Y:S01]  /*19e0*/  UIMAD UR19, UR19, UR47, URZ ;  /* 0x0000002f131372a4 */ /* 0x000fe2000f8e02ff */
[----:B------:R-:W-:Y:S01]  /*19f0*/  UMOV UR52, URZ ;  /* 0x000000ff00347c82 */ /* 0x000fe20008000000 */
[----:B------:R-:W-:-:S02]  /*1a00*/  UISETP.NE.AND UP4, UPT, UR40, 0x1, UPT ;  /* 0x000000012800788c */ /* 0x000fc4000bf85270 */
[----:B------:R-:W-:Y:S01]  /*1a10*/  IABS R3, R3 ;  /* 0x0000000300037213 */ /* 0x000fe20000000000 */
[----:B------:R-:W-:Y:S01]  /*1a20*/  UMOV UR49, UR63 ;  /* 0x0000003f00317c82 */ /* 0x000fe20008000000 */
[----:B------:R-:W-:Y:S01]  /*1a30*/  UIMAD.WIDE.U32 UR52, UR53, UR19, UR52 ;  /* 0x00000013353472a5 */ /* 0x000fe2000f8e0034 */
[----:B------:R-:W-:Y:S01]  /*1a40*/  R2UR UR40, R9 ;  /* 0x00000000092872ca */ /* 0x000fe200000e0000 */
[----:B------:R-:W-:Y:S01]  /*1a50*/  UIMAD.WIDE.U32 UR62, UR49, UR25, URZ ;  /* 0x00000019313e72a5 */ /* 0x000fe2000f8e00ff */
[----:B------:R-:W-:Y:S01]  /*1a60*/  R2UR UR55, R3 ;  /* 0x00000000033772ca */ /* 0x000fe200000e0000 */
[----:B------:R-:W-:Y:S01]  /*1a70*/  USEL UR32, UR42, UR58, !UP4 ;  /* 0x0000003a2a207287 */ /* 0x000fe2000e000000 */
[----:B------:R-:W4:Y:S01]  /*1a80*/  LDC.64 R2, c[0x0][0xbd0] ;  /* 0x0002f400ff027b82 */ /* 0x000f220000000a00 */
[----:B------:R-:W-:Y:S01]  /*1a90*/  ULOP3.LUT UR52, URZ, UR27, URZ, 0x33, !UPT ;  /* 0x0000001bff347292 */ /* 0x000fe2000f8e33ff */
[----:B------:R-:W-:Y:S01]  /*1aa0*/  PRMT R9, RZ, 0x7610, R9 ;  /* 0x00007610ff097816 */ /* 0x000fe20000000009 */
[----:B------:R-:W-:Y:S01]  /*1ab0*/  ULOP3.LUT UR49, URZ, UR26, URZ, 0x33, !UPT ;  /* 0x0000001aff317292 */ /* 0x000fe2000f8e33ff */
[----:B------:R-:W-:Y:S01]  /*1ac0*/  UMOV UR19, UR63 ;  /* 0x0000003f00137c82 */ /* 0x000fe20008000000 */
[----:B------:R-:W-:-:S02]  /*1ad0*/  UIMAD.WIDE.U32 UR62, UR30, UR17, URZ ;  /* 0x000000111e3e72a5 */ /* 0x000fc4000f8e00ff */
[----:B------:R-:W-:Y:S02]  /*1ae0*/  UIMAD UR60, UR19, UR60, UR25 ;  /* 0x0000003c133c72a4 */ /* 0x000fe4000f8e0219 */
[----:B------:R-:W-:Y:S02]  /*1af0*/  UIADD3 UR19, UPT, UPT, UR36, 0x270, URZ ;  /* 0x0000027024137890 */ /* 0x000fe4000fffe0ff */
[----:B------:R-:W-:Y:S02]  /*1b00*/  UIMAD.WIDE.U32 UR66, UR53, UR55, URZ ;  /* 0x00000037354272a5 */ /* 0x000fe4000f8e00ff */
[----:B------:R-:W-:Y:S02]  /*1b10*/  UISETP.GT.U32.AND UP6, UPT, UR48, UR60, UPT ;  /* 0x0000003c3000728c */ /* 0x000fe4000bfc4070 */
[----:B------:R-:W-:Y:S01]  /*1b20*/  UIADD3 UR36, UPT, UPT, UR36, 0x1d0, URZ ;  /* 0x000001d024247890 */ /* 0x000fe2000fffe0ff */
[----:B------:R-:W2:Y:S03]  /*1b30*/  LDCU UR25, c[0x0][0x378] ;  /* 0x00006f00ff1977ac */ /* 0x000ea60008000800 */
[----:B------:R-:W-:-:S02]  /*1b40*/  @UP5 USEL UR36, UR36, UR19, !UP1 ;  /* 0x0000001324245287 */ /* 0x000fc4000c800000 */
[----:B------:R-:W-:Y:S01]  /*1b50*/  UISETP.GE.AND UP1, UPT, UR59, URZ, UPT ;  /* 0x000000ff3b00728c */ /* 0x000fe2000bf26270 */
[----:B------:R-:W-:Y:S02]  /*1b60*/  UMOV UR19, UR67 ;  /* 0x0000004300137c82 */ /* 0x000fe40008000000 */
[----:B------:R-:W-:Y:S02]  /*1b70*/  @!UP6 UIADD3 UR60, UPT, UPT, UR60, -UR48, URZ ;  /* 0x800000303c3ce290 */ /* 0x000fe4000fffe0ff */
[----:B------:R-:W-:Y:S02]  /*1b80*/  UIMAD UR55, UR19, UR46, UR55 ;  /* 0x0000002e133772a4 */ /* 0x000fe4000f8e0237 */
[----:B------:R-:W-:Y:S02]  /*1b90*/  UISETP.GT.U32.AND UP6, UPT, UR48, UR60, UPT ;  /* 0x0000003c3000728c */ /* 0x000fe4000bfc4070 */
[----:B------:R-:W-:Y:S02]  /*1ba0*/  UISETP.GT.U32.AND UP5, UPT, UR47, UR55, UPT ;  /* 0x000000372f00728c */ /* 0x000fe4000bfa4070 */
[----:B------:R-:W-:-:S02]  /*1bb0*/  USEL UR19, UR58, UR42, !UP4 ;  /* 0x0000002a3a137287 */ /* 0x000fc4000e000000 */
[----:B------:R-:W-:Y:S02]  /*1bc0*/  USEL UR17, UR30, UR17, !UP4 ;  /* 0x000000111e117287 */ /* 0x000fe4000e000000 */
[----:B--2---:R-:W-:Y:S02]  /*1bd0*/  UIMAD.WIDE.U32 UR30, UR62, UR25, URZ ;  /* 0x000000193e1e72a5 */ /* 0x004fe4000f8e00ff */
[----:B------:R-:W-:Y:S02]  /*1be0*/  UIMAD UR25, UR63, UR25, URZ ;  /* 0x000000193f1972a4 */ /* 0x000fe4000f8e02ff */
[----:B------:R-:W-:Y:S02]  /*1bf0*/  @!UP6 UIADD3 UR60, UPT, UPT, UR60, -UR48, URZ ;  /* 0x800000303c3ce290 */ /* 0x000fe4000fffe0ff */
[----:B------:R-:W-:Y:S02]  /*1c00*/  @!UP5 UIADD3 UR55, UPT, UPT, UR55, -UR47, URZ ;  /* 0x8000002f3737d290 */ /* 0x000fe4000fffe0ff */
[----:B------:R-:W-:Y:S01]  /*1c10*/  UIMAD.WIDE.U32 UR62, UR19, UR17, UR32 ;  /* 0x00000011133e72a5 */ /* 0x000fe2000f8e0020 */
[----:B------:R-:W-:Y:S01]  /*1c20*/  R2UR UR19, R8 ;  /* 0x00000000081372ca */ /* 0x000fe200000e0000 */
[----:B------:R-:W-:Y:S01]  /*1c30*/  UISETP.GT.U32.AND UP5, UPT, UR47, UR55, UPT ;  /* 0x000000372f00728c */ /* 0x000fe2000bfa4070 */
[----:B------:R-:W-:Y:S01]  /*1c40*/  PRMT R8, RZ, 0x7610, R8 ;  /* 0x00007610ff087816 */ /* 0x000fe20000000008 */
[----:B------:R-:W-:-:S02]  /*1c50*/  @!UP1 UIADD3 UR60, UPT, UPT, -UR60, URZ, URZ ;  /* 0x000000ff3c3c9290 */ /* 0x000fc4000fffe1ff */
[----:B------:R-:W-:Y:S01]  /*1c60*/  UISETP.GE.AND UP1, UPT, UR57, URZ, UPT ;  /* 0x000000ff3900728c */ /* 0x000fe2000bf26270 */
[----:B------:R-:W-:Y:S01]  /*1c70*/  UMOV UR24, UR62 ;  /* 0x0000003e00187c82 */ /* 0x000fe20008000000 */
[----:B------:R-:W-:Y:S01]  /*1c80*/  UMOV UR17, UR63 ;  /* 0x0000003f00117c82 */ /* 0x000fe20008000000 */
[----:B----4-:R-:W-:Y:S01]  /*1c90*/  ISETP.LE.U32.AND P0, PT, R2, UR24, PT ;  /* 0x0000001802007c0c */ /* 0x010fe2000bf03070 */
[----:B------:R-:W-:Y:S01]  /*1ca0*/  IMAD.U32 R2, RZ, RZ, UR17 ;  /* 0x00000011ff027e24 */ /* 0x000fe2000f8e00ff */
[----:B------:R-:W-:Y:S02]  /*1cb0*/  UISETP.NE.AND UP6, UPT, UR27, URZ, UPT ;  /* 0x000000ff1b00728c */ /* 0x000fe4000bfc5270 */
[----:B------:R-:W-:Y:S02]  /*1cc0*/  @!UP5 UIADD3 UR55, UPT, UPT, UR55, -UR47, URZ ;  /* 0x8000002f3737d290 */ /* 0x000fe4000fffe0ff */
[----:B------:R-:W-:Y:S01]  /*1cd0*/  UISETP.NE.AND UP5, UPT, UR26, URZ, UPT ;  /* 0x000000ff1a00728c */ /* 0x000fe2000bfa5270 */
[----:B------:R-:W-:Y:S01]  /*1ce0*/  ISETP.GE.U32.AND.EX P1, PT, R2, R3, PT, P0 ;  /* 0x000000030200720c */ /* 0x000fe20003f26100 */
[----:B------:R-:W-:Y:S01]  /*1cf0*/  @!UP1 UIADD3 UR55, UPT, UPT, -UR55, URZ, URZ ;  /* 0x000000ff37379290 */ /* 0x000fe2000fffe1ff */
[----:B------:R-:W-:Y:S01]  /*1d00*/  PLOP3.LUT P0, PT, PT, PT, PT, 0x80, 0x8 ;  /* 0x000000000008781c */ /* 0x000fe20003f0f070 */
[----:B------:R-:W-:-:S02]  /*1d10*/  USEL UR60, UR52, UR60, !UP6 ;  /* 0x0000003c343c7287 */ /* 0x000fc4000f000000 */
[----:B------:R-:W-:Y:S02]  /*1d20*/  USEL UR55, UR49, UR55, !UP5 ;  /* 0x0000003731377287 */ /* 0x000fe4000e800000 */
[----:B------:R-:W-:Y:S02]  /*1d30*/  UIADD3 UR60, UPT, UPT, UR59, -UR60, URZ ;  /* 0x8000003c3b3c7290 */ /* 0x000fe4000fffe0ff */
[----:B------:R-:W-:Y:S02]  /*1d40*/  UIADD3 UR55, UPT, UPT, UR57, -UR55, URZ ;  /* 0x8000003739377290 */ /* 0x000fe4000fffe0ff */
[----:B------:R-:W-:Y:S02]  /*1d50*/  UIADD3 UR40, UPT, UPT, -UR40, URZ, URZ ;  /* 0x000000ff28287290 */ /* 0x000fe4000fffe1ff */
[----:B------:R-:W-:Y:S02]  /*1d60*/  UIMAD UR62, UR60, UR55, URZ ;  /* 0x000000373c3e72a4 */ /* 0x000fe4000f8e02ff */
[----:B------:R-:W-:Y:S01]  /*1d70*/  USEL UR60, UR55, UR60, !UP4 ;  /* 0x0000003c373c7287 */ /* 0x000fe2000e000000 */
[----:B------:R-:W-:Y:S01]  /*1d80*/  @P0 LOP3.LUT R10, R10, 0x2, RZ, 0xfc, !PT ;  /* 0x000000020a0a0812 */ /* 0x000fe200078efcff */
[----:B------:R-:W-:Y:S01]  /*1d90*/  UIADD3 UR19, UPT, UPT, -UR19, URZ, URZ ;  /* 0x000000ff13137290 */ /* 0x000fe2000fffe1ff */
[----:B------:R-:W-:Y:S01]  /*1da0*/  UMOV UR18, 0xffffffff ;  /* 0xffffffff00127882 */ /* 0x000fe20000000000 */
[----:B------:R-:W-:Y:S01]  /*1db0*/  UMOV UR41, URZ ;  /* 0x000000ff00297c82 */ /* 0x000fe20008000000 */
[----:B------:R-:W-:-:S02]  /*1dc0*/  UIADD3 UR25, UPT, UPT, UR31, UR25, URZ ;  /* 0x000000191f197290 */ /* 0x000fc4000fffe0ff */
[----:B------:R-:W-:Y:S02]  /*1dd0*/  USHF.R.S32.HI UR57, URZ, 0x1f, UR62 ;  /* 0x0000001fff397899 */ /* 0x000fe4000801143e */
[----:B------:R-:W-:Y:S02]  /*1de0*/  USHF.R.S32.HI UR55, URZ, 0x1f, UR60 ;  /* 0x0000001fff377899 */ /* 0x000fe4000801143c */
[----:B---3--:R-:W-:Y:S02]  /*1df0*/  UIMAD UR40, UR56, UR40, UR42 ;  /* 0x00000028382872a4 */ /* 0x008fe4000f8e022a */
[----:B-1----:R-:W-:Y:S01]  /*1e00*/  UIMAD UR19, UR54, UR19, UR58 ;  /* 0x00000013361372a4 */ /* 0x002fe2000f8e023a */
[----:B------:R-:W-:Y:S11]  /*1e10*/  BRA.U UP0, `(.L_x_12) ;  /* 0x0000000100347547 */ /* 0x000ff6000b800000 */
[----:B------:R-:W-:Y:S02]  /*1e20*/  UISETP.NE.AND UP0, UPT, UR21, 0x4, UPT ;  /* 0x000000041500788c */ /* 0x000fe4000bf05270 */
[----:B------:R-:W-:-:S04]  /*1e30*/  UISETP.NE.AND UP1, UPT, UR19, URZ, UPT ;  /* 0x000000ff1300728c */ /* 0x000fc8000bf25270 */
[----:B------:R-:W-:Y:S01]  /*1e40*/  PLOP3.LUT P0, PT, PT, PT, UP0, 0x80, 0x8 ;  /* 0x000000000008781c */ /* 0x000fe20003f0f008 */
[----:B------:R-:W-:-:S04]  /*1e50*/  UISETP.LT.U32.OR UP1, UPT, UR40, 0x2, !UP1 ;  /* 0x000000022800788c */ /* 0x000fc8000cf21470 */
[----:B------:R-:W-:Y:S01]  /*1e60*/  @UP0 ULOP3.LUT UR40, UR40, 0xfffffffe, URZ, 0xc0, !UPT ;  /* 0xfffffffe28280892 */ /* 0x000fe2000f8ec0ff */
[----:B------:R-:W-:Y:S01]  /*1e70*/  @UP0 UMOV UR19, 0x3 ;  /* 0x0000000300130882 */ /* 0x000fe20000000000 */
[----:B------:R-:W-:Y:S02]  /*1e80*/  USEL UR56, URZ, 0x1, !UP1 ;  /* 0x00000001ff387887 */ /* 0x000fe4000c800000 */
[----:B------:R-:W-:Y:S02]  /*1e90*/  @UP0 USHF.L.U32 UR19, UR19, UR40, URZ ;  /* 0x0000002813130299 */ /* 0x000fe400080006ff */
[----:B------:R-:W-:-:S04]  /*1ea0*/  USEL UR54, URZ, 0x2, !UP1 ;  /* 0x00000002ff367887 */ /* 0x000fc8000c800000 */
[----:B------:R-:W-:Y:S01]  /*1eb0*/  UIADD3 UR54, UPT, UPT, UR56, UR54, URZ ;  /* 0x0000003638367290 */ /* 0x000fe2000fffe0ff */
[----:B------:R-:W-:-:S05]  /*1ec0*/  @P0 IMAD.U32 R2, RZ, RZ, UR19 ;  /* 0x00000013ff020e24 */ /* 0x000fca000f8e00ff */
[----:B------:R-:W-:Y:S01]  /*1ed0*/  IMAD.U32 R9, RZ, RZ, UR54 ;  /* 0x00000036ff097e24 */ /* 0x000fe2000f8e00ff */
[----:B------:R-:W-:-:S07]  /*1ee0*/  @P0 PRMT R8, R2, 0x7610, R8 ;  /* 0x0000761002080816 */ /* 0x000fce0000000008 */
.L_x_12:
[----:B------:R-:W-:Y:S01]  /*1ef0*/  UMOV UR63, UR57 ;  /* 0x00000039003f7c82 */ /* 0x000fe20008000000 */
[----:B------:R-:W-:Y:S01]  /*1f00*/  UMOV UR61, UR55 ;  /* 0x00000037003d7c82 */ /* 0x000fe20008000000 */
[----:B------:R-:W-:Y:S01]  /*1f10*/  IMAD.U32 R18, RZ, RZ, UR62 ;  /* 0x0000003eff127e24 */ /* 0x000fe2000f8e00ff */
[----:B------:R-:W-:Y:S01]  /*1f20*/  MOV R12, UR60 ;  /* 0x0000003c000c7c02 */ /* 0x000fe20008000f00 */
[----:B------:R-:W-:Y:S01]  /*1f30*/  IMAD.U32 R19, RZ, RZ, UR63 ;  /* 0x0000003fff137e24 */ /* 0x000fe2000f8e00ff */
[----:B------:R-:W-:Y:S01]  /*1f40*/  MOV R13, UR61 ;  /* 0x0000003d000d7c02 */ /* 0x000fe20008000f00 */
[----:B------:R-:W-:Y:S01]  /*1f50*/  UMOV UR40, URZ ;  /* 0x000000ff00287c82 */ /* 0x000fe20008000000 */
[----:B------:R-:W-:Y:S01]  /*1f60*/  UMOV UR19, 0xffffffff ;  /* 0xffffffff00137882 */ /* 0x000fe20000000000 */
[----:B------:R-:W-:Y:S05]  /*1f70*/  @P1 BRA P3, `(.L_x_13) ;  /* 0x0000001400f41947 */ /* 0x000fea0001800000 */
[----:B------:R-:W-:Y:S01]  /*1f80*/  IMAD.U32 R3, RZ, RZ, UR17 ;  /* 0x00000011ff037e24 */ /* 0x000fe2000f8e00ff */
[----:B------:R-:W-:Y:S01]  /*1f90*/  ISETP.LE.U32.AND P0, PT, R18, UR24, PT ;  /* 0x0000001812007c0c */ /* 0x000fe2000bf03070 */
[----:B------:R-:W-:Y:S01]  /*1fa0*/  UMOV UR41, URZ ;  /* 0x000000ff00297c82 */ /* 0x000fe20008000000 */
[----:B------:R-:W-:Y:S01]  /*1fb0*/  UMOV UR40, URZ ;  /* 0x000000ff00287c82 */ /* 0x000fe20008000000 */
[----:B------:R-:W-:Y:S01]  /*1fc0*/  IMAD.MOV.U32 R14, RZ, RZ, RZ ;  /* 0x000000ffff0e7224 */ /* 0x000fe200078e00ff */
[----:B------:R-:W-:-:S13]  /*1fd0*/  ISETP.GE.U32.AND.EX P0, PT, R3, R19, PT, P0 ;  /* 0x000000130300720c */ /* 0x000fda0003f06100 */
[----:B------:R-:W-:Y:S05]  /*1fe0*/  @!P0 BRA `(.L_x_14) ;  /* 0x0000001000b88947 */ /* 0x000fea0003800000 */
[----:B------:R-:W-:Y:S02]  /*1ff0*/  VIADD R2, R7, 0x20 ;  /* 0x0000002007027836 */ /* 0x000fe40000000000 */
[----:B------:R-:W-:Y:S02]  /*2000*/  IMAD.MOV.U32 R14, RZ, RZ, R7 ;  /* 0x000000ffff0e7224 */ /* 0x000fe400078e0007 */
[----:B-----5:R-:W-:Y:S01]  /*2010*/  IMAD.MOV.U32 R11, RZ, RZ, R6 ;  /* 0x000000ffff0b7224 */ /* 0x020fe200078e0006 */
[----:B------:R-:W-:Y:S02]  /*2020*/  ISETP.GE.AND P0, PT, R2, UR45, PT ;  /* 0x0000002d02007c0c */ /* 0x000fe4000bf06270 */
[----:B------:R-:W-:-:S11]  /*2030*/  MOV R2, R5 ;  /* 0x0000000500027202 */ /* 0x000fd60000000f00 */
[----:B------:R-:W1:Y:S01]  /*2040*/  @!P0 LDC.64 R18, c[0x0][0xbf0] ;  /* 0x0002fc00ff128b82 */ /* 0x000e620000000a00 */
[----:B------:R-:W-:Y:S02]  /*2050*/  UIADD3 UR19, UP1, UPT, UR10, -0x1, URZ ;  /* 0xffffffff0a137890 */ /* 0x000fe4000ff3e0ff */
[----:B------:R-:W-:Y:S01]  /*2060*/  UIADD3 UR12, UP0, UPT, UR12, -0x1, URZ ;  /* 0xffffffff0c0c7890 */ /* 0x000fe2000ff1e0ff */
[----:B------:R-:W-:Y:S01]  /*2070*/  BSSY.RECONVERGENT B0, `(.L_x_15) ;  /* 0x0000051000007945 */ /* 0x000fe20003800200 */
[----:B------:R-:W-:Y:S01]  /*2080*/  UIADD3.X UR40, UPT, UPT, UR11, -0x1, URZ, UP1, !UPT ;  /* 0xffffffff0b287890 */ /* 0x000fe20008ffe4ff */
[----:B-1----:R-:W-:-:S05]  /*2090*/  @!P0 IMAD.WIDE.U32 R18, R14, 0xc, R18 ;  /* 0x0000000c0e128825 */ /* 0x002fca00078e0012 */
[----:B------:R1:W5:Y:S04]  /*20a0*/  @!P0 LDG.E R5, desc[UR50][R18.64+0x180] ;  /* 0x0001803212058981 */ /* 0x000368000c1e1900 */
[----:B------:R1:W5:Y:S01]  /*20b0*/  @!P0 LDG.E R6, desc[UR50][R18.64+0x184] ;  /* 0x0001843212068981 */ /* 0x000362000c1e1900 */
[----:B------:R-:W-:Y:S01]  /*20c0*/  ISETP.GE.AND P0, PT, R14, UR45, PT ;  /* 0x0000002d0e007c0c */ /* 0x000fe2000bf06270 */
[----:B------:R-:W-:Y:S01]  /*20d0*/  UIADD3.X UR13, UPT, UPT, UR13, -0x1, URZ, UP0, !UPT ;  /* 0xffffffff0d0d7890 */ /* 0x000fe200087fe4ff */
[----:B------:R-:W-:Y:S01]  /*20e0*/  HFMA2 R17, -RZ, RZ, 0, 0 ;  /* 0x00000000ff117431 */ /* 0x000fe200000001ff */
[----:B------:R-:W-:-:S10]  /*20f0*/  MOV R16, 0x7fffffff ;  /* 0x7fffffff00107802 */ /* 0x000fd40000000f00 */
[----:B------:R-:W-:Y:S05]  /*2100*/  @P0 BRA `(.L_x_16) ;  /* 0x00000004001c0947 */ /* 0x000fea0003800000 */
[C---:B------:R-:W-:Y:S01]  /*2110*/  IADD3 R3, P1, PT, R2.reuse, UR12, RZ ;  /* 0x0000000c02037c10 */ /* 0x040fe2000ff3e0ff */
[----:B------:R-:W-:Y:S01]  /*2120*/  UIADD3 UR10, UPT, UPT, URZ, -UR65, URZ ;  /* 0x80000041ff0a7290 */ /* 0x000fe2000fffe0ff */
[----:B------:R-:W-:Y:S01]  /*2130*/  IADD3 R13, P0, PT, R11, UR19, RZ ;  /* 0x000000130b0d7c10 */ /* 0x000fe2000ff1e0ff */
[----:B------:R-:W-:Y:S01]  /*2140*/  UMOV UR54, URZ ;  /* 0x000000ff00367c82 */ /* 0x000fe20008000000 */
[----:B------:R-:W-:Y:S01]  /*2150*/  LEA.HI.X.SX32 R2, R2, UR13, 0x1, P1 ;  /* 0x0000000d02027c11 */ /* 0x000fe200088f0eff */
[----:B------:R-:W-:Y:S01]  /*2160*/  UIMAD UR10, UR10, UR48, URZ ;  /* 0x000000300a0a72a4 */ /* 0x000fe2000f8e02ff */
[----:B------:R-:W-:Y:S01]  /*2170*/  IADD3 R22, P1, PT, R3, UR9, RZ ;  /* 0x0000000903167c10 */ /* 0x000fe2000ff3e0ff */
[----:B------:R-:W-:Y:S01]  /*2180*/  UMOV UR55, UR65 ;  /* 0x0000004100377c82 */ /* 0x000fe20008000000 */
[----:B------:R-:W-:Y:S01]  /*2190*/  LEA.HI.X.SX32 R12, R11, UR40, 0x1, P0 ;  /* 0x000000280b0c7c11 */ /* 0x000fe200080f0eff */
[----:B------:R-:W-:Y:S01]  /*21a0*/  UIMAD.WIDE.U32 UR10, UR65, UR10, UR54 ;  /* 0x0000000a410a72a5 */ /* 0x000fe2000f8e0036 */
[----:B------:R-:W-:Y:S01]  /*21b0*/  IADD3 R16, P0, PT, R13, UR7, RZ ;  /* 0x000000070d107c10 */ /* 0x000fe2000ff1e0ff */
[----:B------:R-:W-:-:S04]  /*21c0*/  IMAD.X R11, RZ, RZ, R2, P1 ;  /* 0x000000ffff0b7224 */ /* 0x000fc800008e0602 */
[----:B------:R-:W-:Y:S02]  /*21d0*/  IMAD.X R15, RZ, RZ, R12, P0 ;  /* 0x000000ffff0f7224 */ /* 0x000fe400000e060c */
[----:B------:R-:W-:-:S04]  /*21e0*/  IMAD.WIDE.U32 R20, R11, UR14, RZ ;  /* 0x0000000e0b147c25 */ /* 0x000fc8000f8e00ff */
[----:B-1----:R-:W-:-:S04]  /*21f0*/  IMAD.WIDE.U32 R18, R15, UR4, RZ ;  /* 0x000000040f127c25 */ /* 0x002fc8000f8e00ff */
[----:B------:R-:W-:-:S04]  /*2200*/  IMAD.WIDE.U32 R20, P1, R22, UR15, R20 ;  /* 0x0000000f16147c25 */ /* 0x000fc8000f820014 */
[----:B------:R-:W-:-:S04]  /*2210*/  IMAD.WIDE.U32 R22, R22, UR14, RZ ;  /* 0x0000000e16167c25 */ /* 0x000fc8000f8e00ff */
[----:B------:R-:W-:-:S04]  /*2220*/  IMAD.WIDE.U32 R18, P0, R16, UR5, R18 ;  /* 0x0000000510127c25 */ /* 0x000fc8000f800012 */
[----:B------:R-:W-:-:S04]  /*2230*/  IMAD.WIDE.U32 R16, R16, UR4, RZ ;  /* 0x0000000410107c25 */ /* 0x000fc8000f8e00ff */
[----:B------:R-:W-:Y:S01]  /*2240*/  IMAD.X R25, RZ, RZ, RZ, P1 ;  /* 0x000000ffff197224 */ /* 0x000fe200008e06ff */
[----:B------:R-:W-:Y:S01]  /*2250*/  IADD3 RZ, P1, PT, R23, R20, RZ ;  /* 0x0000001417ff7210 */ /* 0x000fe20007f3e0ff */
[----:B------:R-:W-:Y:S02]  /*2260*/  IMAD.MOV.U32 R24, RZ, RZ, R21 ;  /* 0x000000ffff187224 */ /* 0x000fe400078e0015 */
[----:B------:R-:W-:Y:S01]  /*2270*/  IMAD.X R23, RZ, RZ, RZ, P0 ;  /* 0x000000ffff177224 */ /* 0x000fe200000e06ff */
[----:B------:R-:W-:Y:S01]  /*2280*/  IADD3 RZ, P0, PT, R17, R18, RZ ;  /* 0x0000001211ff7210 */ /* 0x000fe20007f1e0ff */
[----:B------:R-:W-:Y:S02]  /*2290*/  IMAD.MOV.U32 R22, RZ, RZ, R19 ;  /* 0x000000ffff167224 */ /* 0x000fe400078e0013 */
[----:B------:R-:W-:Y:S01]  /*22a0*/  IMAD.WIDE.U32.X R24, R11, UR15, R24, P1 ;  /* 0x0000000f0b187c25 */ /* 0x000fe200088e0418 */
[----:B------:R-:W-:-:S03]  /*22b0*/  PLOP3.LUT P1, PT, PT, PT, UP3, 0x80, 0x8 ;  /* 0x000000000008781c */ /* 0x000fc60003f2f038 */
[----:B------:R-:W-:Y:S01]  /*22c0*/  IMAD.WIDE.U32.X R22, R15, UR5, R22, P0 ;  /* 0x000000050f167c25 */ /* 0x000fe200080e0416 */
[----:B------:R-:W-:Y:S02]  /*22d0*/  PLOP3.LUT P0, PT, PT, PT, UP2, 0x80, 0x8 ;  /* 0x000000000008781c */ /* 0x000fe40003f0f028 */
[----:B------:R-:W-:Y:S02]  /*22e0*/  SEL R3, R3, R24, !P1 ;  /* 0x0000001803037207 */ /* 0x000fe40004800000 */
[----:B------:R-:W-:Y:S02]  /*22f0*/  SEL R2, R2, R25, !P1 ;  /* 0x0000001902027207 */ /* 0x000fe40004800000 */
[----:B------:R-:W-:Y:S02]  /*2300*/  SEL R13, R13, R22, !P0 ;  /* 0x000000160d0d7207 */ /* 0x000fe40004000000 */
[----:B------:R-:W-:Y:S02]  /*2310*/  SEL R12, R12, R23, !P0 ;  /* 0x000000170c0c7207 */ /* 0x000fe40004000000 */
[----:B------:R-:W-:-:S02]  /*2320*/  SHF.R.U64 R3, R3, UR8, R2 ;  /* 0x0000000803037c19 */ /* 0x000fc40008001202 */
[----:B------:R-:W-:Y:S02]  /*2330*/  SHF.R.U64 R13, R13, UR6, R12 ;  /* 0x000000060d0d7c19 */ /* 0x000fe4000800120c */
[----:B------:R-:W-:Y:S02]  /*2340*/  IADD3 R11, PT, PT, R4, -0x1, R3 ;  /* 0xffffffff040b7810 */ /* 0x000fe40007ffe003 */
[----:B------:R-:W-:Y:S02]  /*2350*/  IADD3 R3, PT, PT, R0, -0x1, R13 ;  /* 0xffffffff00037810 */ /* 0x000fe40007ffe00d */
[----:B------:R-:W-:Y:S02]  /*2360*/  IABS R2, R4 ;  /* 0x0000000400027213 */ /* 0x000fe40000000000 */
[----:B------:R-:W-:Y:S02]  /*2370*/  IABS R13, R11 ;  /* 0x0000000b000d7213 */ /* 0x000fe40000000000 */
[----:B------:R-:W-:Y:S01]  /*2380*/  IABS R12, R3 ;  /* 0x00000003000c7213 */ /* 0x000fe20000000000 */
[----:B------:R-:W-:Y:S01]  /*2390*/  IMAD.MOV R2, RZ, RZ, -R2 ;  /* 0x000000ffff027224 */ /* 0x000fe200078e0a02 */
[----:B------:R-:W-:Y:S01]  /*23a0*/  ISETP.GE.AND P4, PT, R11, RZ, PT ;  /* 0x000000ff0b00720c */ /* 0x000fe20003f86270 */
[----:B------:R-:W-:Y:S01]  /*23b0*/  IMAD.HI.U32 R16, R13, UR11, RZ ;  /* 0x0000000b0d107c27 */ /* 0x000fe2000f8e00ff */
[----:B------:R-:W-:-:S03]  /*23c0*/  ISETP.GE.AND P3, PT, R3, RZ, PT ;  /* 0x000000ff0300720c */ /* 0x000fc60003f66270 */
[----:B------:R-:W-:-:S04]  /*23d0*/  IMAD.HI.U32 R15, R12, UR53, RZ ;  /* 0x000000350c0f7c27 */ /* 0x000fc8000f8e00ff */
[----:B------:R-:W-:Y:S02]  /*23e0*/  IMAD R2, R16, R2, R13 ;  /* 0x0000000210027224 */ /* 0x000fe400078e020d */
[----:B------:R-:W-:Y:S02]  /*23f0*/  IMAD R13, R15, UR46, R12 ;  /* 0x0000002e0f0d7c24 */ /* 0x000fe4000f8e020c */
[----:B------:R-:W-:Y:S01]  /*2400*/  IMAD.U32 R12, RZ, RZ, UR52 ;  /* 0x00000034ff0c7e24 */ /* 0x000fe2000f8e00ff */
[----:B------:R-:W-:Y:S02]  /*2410*/  ISETP.LT.U32.AND P1, PT, R2, UR48, PT ;  /* 0x0000003002007c0c */ /* 0x000fe4000bf21070 */
[----:B------:R-:W-:-:S11]  /*2420*/  ISETP.LT.U32.AND P0, PT, R13, UR47, PT ;  /* 0x0000002f0d007c0c */ /* 0x000fd6000bf01070 */
[----:B------:R-:W-:Y:S02]  /*2430*/  @!P1 VIADD R2, R2, -UR48 ;  /* 0x8000003002029c36 */ /* 0x000fe40008000000 */
[----:B------:R-:W-:-:S03]  /*2440*/  @!P0 VIADD R13, R13, -UR47 ;  /* 0x8000002f0d0d8c36 */ /* 0x000fc60008000000 */
[----:B------:R-:W-:Y:S02]  /*2450*/  ISETP.LT.U32.AND P1, PT, R2, UR48, PT ;  /* 0x0000003002007c0c */ /* 0x000fe4000bf21070 */
[----:B------:R-:W-:-:S11]  /*2460*/  ISETP.LT.U32.AND P0, PT, R13, UR47, PT ;  /* 0x0000002f0d007c0c */ /* 0x000fd6000bf01070 */
[----:B------:R-:W-:Y:S01]  /*2470*/  @!P1 VIADD R2, R2, -UR48 ;  /* 0x8000003002029c36 */ /* 0x000fe20008000000 */
[----:B------:R-:W-:Y:S01]  /*2480*/  PLOP3.LUT P1, PT, PT, PT, UP6, 0x80, 0x8 ;  /* 0x000000000008781c */ /* 0x000fe20003f2f068 */
[----:B------:R-:W-:Y:S01]  /*2490*/  @!P0 VIADD R13, R13, -UR47 ;  /* 0x8000002f0d0d8c36 */ /* 0x000fe20008000000 */
[----:B------:R-:W-:Y:S01]  /*24a0*/  PLOP3.LUT P0, PT, PT, PT, UP5, 0x80, 0x8 ;  /* 0x000000000008781c */ /* 0x000fe20003f0f058 */
[----:B------:R-:W-:Y:S02]  /*24b0*/  IMAD.MOV.U32 R15, RZ, RZ, R2 ;  /* 0x000000ffff0f7224 */ /* 0x000fe400078e0002 */
[----:B------:R-:W-:Y:S02]  /*24c0*/  IMAD.U32 R2, RZ, RZ, UR49 ;  /* 0x00000031ff027e24 */ /* 0x000fe4000f8e00ff */
[----:B------:R-:W-:Y:S02]  /*24d0*/  @!P4 IMAD.MOV R15, RZ, RZ, -R15 ;  /* 0x000000ffff0fc224 */ /* 0x000fe400078e0a0f */
[----:B------:R-:W-:-:S03]  /*24e0*/  @!P3 IMAD.MOV R13, RZ, RZ, -R13 ;  /* 0x000000ffff0db224 */ /* 0x000fc600078e0a0d */
[----:B------:R-:W-:Y:S02]  /*24f0*/  SEL R12, R12, R15, !P1 ;  /* 0x0000000f0c0c7207 */ /* 0x000fe40004800000 */
[----:B------:R-:W-:Y:S02]  /*2500*/  SEL R2, R2, R13, !P0 ;  /* 0x0000000d02027207 */ /* 0x000fe40004000000 */
[----:B------:R-:W-:Y:S01]  /*2510*/  PLOP3.LUT P0, PT, PT, PT, UP4, 0x80, 0x8 ;  /* 0x000000000008781c */ /* 0x000fe20003f0f048 */
[----:B------:R-:W-:Y:S02]  /*2520*/  IMAD.IADD R11, R11, 0x1, -R12 ;  /* 0x000000010b0b7824 */ /* 0x000fe400078e0a0c */
[----:B------:R-:W-:-:S04]  /*2530*/  IMAD.IADD R2, R3, 0x1, -R2 ;  /* 0x0000000103027824 */ /* 0x000fc800078e0a02 */
[----:B------:R-:W-:Y:S01]  /*2540*/  IMAD R16, R11, R2, RZ ;  /* 0x000000020b107224 */ /* 0x000fe200078e02ff */
[----:B------:R-:W-:-:S04]  /*2550*/  SEL R12, R2, R11, !P0 ;  /* 0x0000000b020c7207 */ /* 0x000fc80004000000 */
[----:B------:R-:W-:Y:S02]  /*2560*/  SHF.R.S32.HI R13, RZ, 0x1f, R12 ;  /* 0x0000001fff0d7819 */ /* 0x000fe4000001140c */
[----:B------:R-:W-:Y:S02]  /*2570*/  SHF.R.S32.HI R17, RZ, 0x1f, R16 ;  /* 0x0000001fff117819 */ /* 0x000fe40000011410 */
.L_x_16:
[----:B------:R-:W-:Y:S05]  /*2580*/  BSYNC.RECONVERGENT B0 ;  /* 0x0000000000007941 */ /* 0x000fea0003800200 */
.L_x_15:
[----:B------:R-:W2:Y:S01]  /*2590*/  SHFL.UP PT, R3, R16, 0x1, RZ ;  /* 0x0420000010037989 */ /* 0x000ea200000e00ff */
[C---:B------:R-:W-:Y:S02]  /*25a0*/  ISETP.NE.AND P6, PT, R7.reuse, RZ, PT ;  /* 0x000000ff0700720c */ /* 0x040fe40003fc5270 */
[C---:B------:R-:W-:Y:S01]  /*25b0*/  ISETP.GE.U32.AND P1, PT, R7.reuse, 0x2, PT ;  /* 0x000000020700780c */ /* 0x040fe20003f26070 */
[----:B------:R-:W3:Y:S01]  /*25c0*/  SHFL.UP PT, R2, R17, 0x1, RZ ;  /* 0x0420000011027989 */ /* 0x000ee200000e00ff */
[C---:B------:R-:W-:Y:S02]  /*25d0*/  ISETP.GE.U32.AND P3, PT, R7.reuse, 0x4, PT ;  /* 0x000000040700780c */ /* 0x040fe40003f66070 */
[C---:B------:R-:W-:Y:S02]  /*25e0*/  ISETP.GE.U32.AND P4, PT, R7.reuse, 0x8, PT ;  /* 0x000000080700780c */ /* 0x040fe40003f86070 */
[----:B------:R-:W-:Y:S02]  /*25f0*/  ISETP.GE.U32.AND P5, PT, R7, 0x10, PT ;  /* 0x000000100700780c */ /* 0x000fe40003fa6070 */
[----:B--2---:R-:W-:-:S02]  /*2600*/  SEL R3, R3, RZ, P6 ;  /* 0x000000ff03037207 */ /* 0x004fc40003000000 */
[----:B---3--:R-:W-:Y:S02]  /*2610*/  SEL R2, R2, RZ, P6 ;  /* 0x000000ff02027207 */ /* 0x008fe40003000000 */
[----:B------:R-:W-:-:S05]  /*2620*/  IADD3 R3, P0, PT, R3, R16, RZ ;  /* 0x0000001003037210 */ /* 0x000fca0007f1e0ff */
[----:B------:R-:W-:Y:S01]  /*2630*/  IMAD.X R2, R2, 0x1, R17, P0 ;  /* 0x0000000102027824 */ /* 0x000fe200000e0611 */
[----:B-1----:R-:W1:Y:S04]  /*2640*/  SHFL.UP PT, R18, R3, 0x2, RZ ;  /* 0x0440000003127989 */ /* 0x002e6800000e00ff */
[----:B------:R-:W2:Y:S01]  /*2650*/  SHFL.UP PT, R11, R2, 0x2, RZ ;  /* 0x04400000020b7989 */ /* 0x000ea200000e00ff */
[----:B-1----:R-:W-:-:S04]  /*2660*/  SEL R18, R18, RZ, P1 ;  /* 0x000000ff12127207 */ /* 0x002fc80000800000 */
[----:B------:R-:W-:Y:S02]  /*2670*/  IADD3 R18, P0, PT, R18, R3, RZ ;  /* 0x0000000312127210 */ /* 0x000fe40007f1e0ff */
[----:B--2---:R-:W-:-:S03]  /*2680*/  SEL R11, R11, RZ, P1 ;  /* 0x000000ff0b0b7207 */ /* 0x004fc60000800000 */
[----:B------:R-:W1:Y:S02]  /*2690*/  SHFL.UP PT, R15, R18, 0x4, RZ ;  /* 0x04800000120f7989 */ /* 0x000e6400000e00ff */
[----:B------:R-:W-:-:S05]  /*26a0*/  IMAD.X R11, R11, 0x1, R2, P0 ;  /* 0x000000010b0b7824 */ /* 0x000fca00000e0602 */
        /* <DEDUP_REMOVED lines=9> */
[----:B--2---:R-:W-:-:S05]  /*2740*/  SEL R3, R3, RZ, P4 ;  /* 0x000000ff03037207 */ /* 0x004fca0002000000 */
[----:B------:R-:W-:Y:S02]  /*2750*/  IMAD.X R11, R3, 0x1, R2, P0 ;  /* 0x00000001030b7824 */ /* 0x000fe400000e0602 */
[----:B------:R-:W1:Y:S01]  /*2760*/  SHFL.UP PT, R3, R18, 0x10, RZ ;  /* 0x0600000012037989 */ /* 0x000e6200000e00ff */
[----:B------:R-:W-:-:S03]  /*2770*/  IMAD.U32 R2, RZ, RZ, UR17 ;  /* 0x00000011ff027e24 */ /* 0x000fc6000f8e00ff */
[----:B------:R-:W2:Y:S01]  /*2780*/  SHFL.UP PT, R22, R11, 0x10, RZ ;  /* 0x060000000b167989 */ /* 0x000ea200000e00ff */
[----:B-1----:R-:W-:Y:S02]  /*2790*/  SEL R3, R3, RZ, P5 ;  /* 0x000000ff03037207 */ /* 0x002fe40002800000 */
[----:B--2---:R-:W-:Y:S02]  /*27a0*/  SEL R22, R22, RZ, P5 ;  /* 0x000000ff16167207 */ /* 0x004fe40002800000 */
[----:B------:R-:W-:-:S05]  /*27b0*/  IADD3 R20, P0, PT, R3, R18, RZ ;  /* 0x0000001203147210 */ /* 0x000fca0007f1e0ff */
[----:B------:R-:W-:Y:S01]  /*27c0*/  IMAD.X R19, R22, 0x1, R11, P0 ;  /* 0x0000000116137824 */ /* 0x000fe200000e060b */
[----:B------:R-:W-:Y:S01]  /*27d0*/  ISETP.LE.U32.AND P0, PT, R20, UR24, PT ;  /* 0x0000001814007c0c */ /* 0x000fe2000bf03070 */
[----:B------:R-:W-:Y:S02]  /*27e0*/  IMAD.MOV.U32 R18, RZ, RZ, R20 ;  /* 0x000000ffff127224 */ /* 0x000fe400078e0014 */
[----:B------:R-:W-:Y:S01]  /*27f0*/  IMAD.MOV.U32 R15, RZ, RZ, R19 ;  /* 0x000000ffff0f7224 */ /* 0x000fe200078e0013 */
[----:B------:R-:W-:Y:S02]  /*2800*/  ISETP.GE.U32.AND.EX P0, PT, R2, R19, PT, P0 ;  /* 0x000000130200720c */ /* 0x000fe40003f06100 */
[----:B------:R-:W-:-:S11]  /*2810*/  CS2R R2, SRZ ;  /* 0x0000000000027805 */ /* 0x000fd6000001ff00 */
[----:B------:R-:W-:-:S04]  /*2820*/  VOTE.ANY R21, PT, !P0 ;  /* 0x0000000000157806 */ /* 0x000fc800040e0100 */
[----:B------:R-:W-:-:S13]  /*2830*/  ISETP.NE.AND P0, PT, R21, RZ, PT ;  /* 0x000000ff1500720c */ /* 0x000fda0003f05270 */
[----:B------:R-:W-:Y:S05]  /*2840*/  @P0 BRA `(.L_x_17) ;  /* 0x0000000800500947 */ /* 0x000fea0003800000 */
[----:B------:R-:W1:Y:S01]  /*2850*/  LDC R11, c[0x0][0xbe0] ;  /* 0x0002f800ff0b7b82 */ /* 0x000e620000000800 */
[----:B------:R-:W-:Y:S01]  /*2860*/  LOP3.LUT R10, R10, 0xfffffffe, RZ, 0xc0, !PT ;  /* 0xfffffffe0a0a7812 */ /* 0x000fe200078ec0ff */
[----:B------:R-:W2:Y:S01]  /*2870*/  LDCU UR45, c[0x0][0xbe8] ;  /* 0x00017d00ff2d77ac */ /* 0x000ea20008000800 */
[----:B------:R-:W3:Y:S01]  /*2880*/  LDCU.64 UR10, c[0x0][0xba8] ;  /* 0x00017500ff0a77ac */ /* 0x000ee20008000a00 */
[----:B------:R-:W4:Y:S01]  /*2890*/  LDCU.64 UR8, c[0x0][0xbb0] ;  /* 0x00017600ff0877ac */ /* 0x000f220008000a00 */
[----:B------:R-:W1:Y:S02]  /*28a0*/  LDCU.128 UR4, c[0x0][0xbc0] ;  /* 0x00017800ff0477ac */ /* 0x000e640008000c00 */
[----:B-1----:R-:W-:-:S13]  /*28b0*/  ISETP.NE.AND P0, PT, R11, 0x1, PT ;  /* 0x000000010b00780c */ /* 0x002fda0003f05270 */
[----:B--234-:R-:W-:-:S07]  /*28c0*/  @P0 LOP3.LUT R10, R10, 0x1, RZ, 0xfc, !PT ;  /* 0x000000010a0a0812 */ /* 0x01cfce00078efcff */
.L_x_20:
[C---:B------:R-:W-:Y:S01]  /*28d0*/  VIADD R2, R14.reuse, 0x40 ;  /* 0x000000400e027836 */ /* 0x040fe20000000000 */
[----:B-----5:R-:W-:Y:S01]  /*28e0*/  MOV R18, R5 ;  /* 0x0000000500127202 */ /* 0x020fe20000000f00 */
[----:B------:R-:W-:Y:S02]  /*28f0*/  VIADD R14, R14, 0x20 ;  /* 0x000000200e0e7836 */ /* 0x000fe40000000000 */
[----:B------:R-:W-:Y:S01]  /*2900*/  IMAD.MOV.U32 R15, RZ, RZ, R6 ;  /* 0x000000ffff0f7224 */ /* 0x000fe200078e0006 */
[----:B------:R-:W-:-:S13]  /*2910*/  ISETP.GE.AND P0, PT, R2, UR45, PT ;  /* 0x0000002d02007c0c */ /* 0x000fda000bf06270 */
[----:B------:R-:W1:Y:S01]  /*2920*/  @!P0 LDC.64 R22, c[0x0][0xbf0] ;  /* 0x0002fc00ff168b82 */ /* 0x000e620000000a00 */
[----:B------:R2:W3:Y:S01]  /*2930*/  SHFL.IDX PT, R2, R19, 0x1f, 0x1f ;  /* 0x03e01f0013027f89 */ /* 0x0004e200000e0000 */
[----:B------:R-:W-:Y:S01]  /*2940*/  BSSY.RECONVERGENT B0, `(.L_x_18) ;  /* 0x000005e000007945 */ /* 0x000fe20003800200 */
[----:B------:R-:W-:Y:S02]  /*2950*/  HFMA2 R17, -RZ, RZ, 0, 0 ;  /* 0x00000000ff117431 */ /* 0x000fe400000001ff */
[----:B------:R2:W4:Y:S01]  /*2960*/  SHFL.IDX PT, R3, R20, 0x1f, 0x1f ;  /* 0x03e01f0014037f89 */ /* 0x00052200000e0000 */
[----:B-1----:R-:W-:-:S05]  /*2970*/  @!P0 IMAD.WIDE.U32 R22, R14, 0xc, R22 ;  /* 0x0000000c0e168825 */ /* 0x002fca00078e0016 */
[----:B------:R2:W5:Y:S04]  /*2980*/  @!P0 LDG.E R5, desc[UR50][R22.64+0x180] ;  /* 0x0001803216058981 */ /* 0x000568000c1e1900 */
[----:B------:R2:W5:Y:S01]  /*2990*/  @!P0 LDG.E R6, desc[UR50][R22.64+0x184] ;  /* 0x0001843216068981 */ /* 0x000562000c1e1900 */
[----:B------:R-:W-:Y:S02]  /*29a0*/  ISETP.GE.AND P0, PT, R14, UR45, PT ;  /* 0x0000002d0e007c0c */ /* 0x000fe4000bf06270 */
[----:B------:R-:W-:-:S11]  /*29b0*/  MOV R16, 0x7fffffff ;  /* 0x7fffffff00107802 */ /* 0x000fd60000000f00 */
[----:B---34-:R-:W-:Y:S05]  /*29c0*/  @P0 BRA `(.L_x_19) ;  /* 0x0000000400540947 */ /* 0x018fea0003800000 */
[----:B------:R-:W-:-:S04]  /*29d0*/  IADD3 R13, P0, PT, R18, UR12, RZ ;  /* 0x0000000c120d7c10 */ /* 0x000fc8000ff1e0ff */
[----:B------:R-:W-:Y:S02]  /*29e0*/  LEA.HI.X.SX32 R12, R18, UR13, 0x1, P0 ;  /* 0x0000000d120c7c11 */ /* 0x000fe400080f0eff */
[----:B------:R-:W-:-:S04]  /*29f0*/  IADD3 R18, P0, PT, R15, UR19, RZ ;  /* 0x000000130f127c10 */ /* 0x000fc8000ff1e0ff */
[----:B------:R-:W-:Y:S02]  /*2a00*/  LEA.HI.X.SX32 R17, R15, UR40, 0x1, P0 ;  /* 0x000000280f117c11 */ /* 0x000fe400080f0eff */
[----:B------:R-:W-:-:S05]  /*2a10*/  IADD3 R16, P0, PT, R13, UR9, RZ ;  /* 0x000000090d107c10 */ /* 0x000fca000ff1e0ff */
[----:B------:R-:W-:Y:S01]  /*2a20*/  IMAD.X R15, RZ, RZ, R12, P0 ;  /* 0x000000ffff0f7224 */ /* 0x000fe200000e060c */
[----:B--2---:R-:W-:Y:S01]  /*2a30*/  IADD3 R20, P0, PT, R18, UR7, RZ ;  /* 0x0000000712147c10 */ /* 0x004fe2000ff1e0ff */
[----:B------:R-:W-:-:S04]  /*2a40*/  IMAD.WIDE.U32 R28, R16, UR10, RZ ;  /* 0x0000000a101c7c25 */ /* 0x000fc8000f8e00ff */
[----:B------:R-:W-:-:S04]  /*2a50*/  IMAD.WIDE.U32 R26, R15, UR10, RZ ;  /* 0x0000000a0f1a7c25 */ /* 0x000fc8000f8e00ff */
[----:B------:R-:W-:Y:S02]  /*2a60*/  IMAD.X R19, RZ, RZ, R17, P0 ;  /* 0x000000ffff137224 */ /* 0x000fe400000e0611 */
[----:B------:R-:W-:-:S04]  /*2a70*/  IMAD.WIDE.U32 R26, P0, R16, UR11, R26 ;  /* 0x0000000b101a7c25 */ /* 0x000fc8000f80001a */
[----:B------:R-:W-:-:S04]  /*2a80*/  IMAD.WIDE.U32 R22, R19, UR4, RZ ;  /* 0x0000000413167c25 */ /* 0x000fc8000f8e00ff */
[----:B------:R-:W-:Y:S02]  /*2a90*/  IMAD.X R25, RZ, RZ, RZ, P0 ;  /* 0x000000ffff197224 */ /* 0x000fe400000e06ff */
[----:B------:R-:W-:-:S04]  /*2aa0*/  IMAD.WIDE.U32 R22, P0, R20, UR5, R22 ;  /* 0x0000000514167c25 */ /* 0x000fc8000f800016 */
[----:B------:R-:W-:Y:S01]  /*2ab0*/  IMAD.X R21, RZ, RZ, RZ, P0 ;  /* 0x000000ffff157224 */ /* 0x000fe200000e06ff */
[----:B------:R-:W-:Y:S01]  /*2ac0*/  IADD3 RZ, P0, PT, R29, R26, RZ ;  /* 0x0000001a1dff7210 */ /* 0x000fe20007f1e0ff */
[----:B------:R-:W-:Y:S02]  /*2ad0*/  IMAD.MOV.U32 R24, RZ, RZ, R27 ;  /* 0x000000ffff187224 */ /* 0x000fe400078e001b */
[----:B------:R-:W-:-:S04]  /*2ae0*/  IMAD.WIDE.U32 R26, R20, UR4, RZ ;  /* 0x00000004141a7c25 */ /* 0x000fc8000f8e00ff */
[----:B------:R-:W-:Y:S01]  /*2af0*/  IMAD.WIDE.U32.X R24, R15, UR11, R24, P0 ;  /* 0x0000000b0f187c25 */ /* 0x000fe200080e0418 */
[----:B------:R-:W-:-:S03]  /*2b00*/  IADD3 RZ, P0, PT, R27, R22, RZ ;  /* 0x000000161bff7210 */ /* 0x000fc60007f1e0ff */
[----:B------:R-:W-:-:S04]  /*2b10*/  IMAD.MOV.U32 R20, RZ, RZ, R23 ;  /* 0x000000ffff147224 */ /* 0x000fc800078e0017 */
[----:B------:R-:W-:Y:S01]  /*2b20*/  IMAD.WIDE.U32.X R20, R19, UR5, R20, P0 ;  /* 0x0000000513147c25 */ /* 0x000fe200080e0414 */
[----:B------:R-:W-:-:S04]  /*2b30*/  ISETP.NE.U32.AND P0, PT, RZ, UR10, PT ;  /* 0x0000000aff007c0c */ /* 0x000fc8000bf05070 */
[----:B------:R-:W-:-:S04]  /*2b40*/  ISETP.NE.AND.EX P0, PT, RZ, UR11, PT, P0 ;  /* 0x0000000bff007c0c */ /* 0x000fc8000bf05300 */
[----:B------:R-:W-:Y:S02]  /*2b50*/  SEL R15, R13, R24, !P0 ;  /* 0x000000180d0f7207 */ /* 0x000fe40004000000 */
[----:B------:R-:W-:Y:S02]  /*2b60*/  SEL R12, R12, R25, !P0 ;  /* 0x000000190c0c7207 */ /* 0x000fe40004000000 */
[----:B------:R-:W-:Y:S02]  /*2b70*/  ISETP.NE.U32.AND P0, PT, RZ, UR4, PT ;  /* 0x00000004ff007c0c */ /* 0x000fe4000bf05070 */
[----:B------:R-:W-:Y:S02]  /*2b80*/  SHF.R.U64 R15, R15, UR8, R12 ;  /* 0x000000080f0f7c19 */ /* 0x000fe4000800120c */
[----:B------:R-:W-:Y:S02]  /*2b90*/  ISETP.NE.AND.EX P0, PT, RZ, UR5, PT, P0 ;  /* 0x00000005ff007c0c */ /* 0x000fe4000bf05300 */
[----:B------:R-:W-:-:S02]  /*2ba0*/  IADD3 R19, PT, PT, R4, -0x1, R15 ;  /* 0xffffffff04137810 */ /* 0x000fc40007ffe00f */
[----:B------:R-:W-:Y:S02]  /*2bb0*/  SEL R13, R17, R21, !P0 ;  /* 0x00000015110d7207 */ /* 0x000fe40004000000 */
[----:B------:R-:W-:Y:S02]  /*2bc0*/  IABS R17, R4 ;  /* 0x0000000400117213 */ /* 0x000fe40000000000 */
[----:B------:R-:W-:Y:S02]  /*2bd0*/  SEL R18, R18, R20, !P0 ;  /* 0x0000001412127207 */ /* 0x000fe40004000000 */
[----:B------:R-:W1:Y:S01]  /*2be0*/  I2F.RP R22, R17 ;  /* 0x0000001100167306 */ /* 0x000e620000209400 */
[----:B------:R-:W-:Y:S02]  /*2bf0*/  IABS R15, R19 ;  /* 0x00000013000f7213 */ /* 0x000fe40000000000 */
[----:B------:R-:W-:Y:S02]  /*2c00*/  IABS R12, R4 ;  /* 0x00000004000c7213 */ /* 0x000fe40000000000 */
[----:B------:R-:W-:-:S03]  /*2c10*/  SHF.R.U64 R13, R18, UR6, R13 ;  /* 0x00000006120d7c19 */ /* 0x000fc6000800120d */
[----:B------:R-:W-:Y:S01]  /*2c20*/  IMAD.MOV R12, RZ, RZ, -R12 ;  /* 0x000000ffff0c7224 */ /* 0x000fe200078e0a0c */
[----:B------:R-:W-:-:S04]  /*2c30*/  IADD3 R18, PT, PT, R0, -0x1, R13 ;  /* 0xffffffff00127810 */ /* 0x000fc80007ffe00d */
[----:B------:R-:W-:Y:S01]  /*2c40*/  IABS R13, R18 ;  /* 0x00000012000d7213 */ /* 0x000fe20000000000 */
[----:B-1----:R-:W1:Y:S02]  /*2c50*/  MUFU.RCP R20, R22 ;  /* 0x0000001600147308 */ /* 0x002e640000001000 */
[----:B-1----:R-:W-:-:S06]  /*2c60*/  VIADD R20, R20, 0xffffffe ;  /* 0x0ffffffe14147836 */ /* 0x002fcc0000000000 */
[----:B------:R-:W1:Y:S02]  /*2c70*/  F2I.FTZ.U32.TRUNC.NTZ R21, R20 ;  /* 0x0000001400157305 */ /* 0x000e64000021f000 */
[----:B-1----:R-:W-:Y:S02]  /*2c80*/  IMAD.MOV R16, RZ, RZ, -R21 ;  /* 0x000000ffff107224 */ /* 0x002fe400078e0a15 */
[----:B------:R-:W-:Y:S02]  /*2c90*/  IMAD.MOV.U32 R20, RZ, RZ, RZ ;  /* 0x000000ffff147224 */ /* 0x000fe400078e00ff */
[----:B------:R-:W-:Y:S01]  /*2ca0*/  IMAD R23, R16, R17, RZ ;  /* 0x0000001110177224 */ /* 0x000fe200078e02ff */
[----:B------:R-:W-:-:S03]  /*2cb0*/  IABS R16, R0 ;  /* 0x0000000000107213 */ /* 0x000fc60000000000 */
[----:B------:R-:W-:Y:S02]  /*2cc0*/  IMAD.HI.U32 R23, R21, R23, R20 ;  /* 0x0000001715177227 */ /* 0x000fe400078e0014 */
[----:B------:R-:W1:Y:S04]  /*2cd0*/  I2F.RP R21, R16 ;  /* 0x0000001000157306 */ /* 0x000e680000209400 */
[----:B------:R-:W-:-:S04]  /*2ce0*/  IMAD.HI.U32 R23, R23, R15, RZ ;  /* 0x0000000f17177227 */ /* 0x000fc800078e00ff */
[----:B------:R-:W-:-:S05]  /*2cf0*/  IMAD R20, R23, R12, R15 ;  /* 0x0000000c17147224 */ /* 0x000fca00078e020f */
[----:B------:R-:W-:Y:S01]  /*2d00*/  ISETP.GT.U32.AND P0, PT, R17, R20, PT ;  /* 0x000000141100720c */ /* 0x000fe20003f04070 */
[----:B-1----:R-:W1:-:S12]  /*2d10*/  MUFU.RCP R22, R21 ;  /* 0x0000001500167308 */ /* 0x002e580000001000 */
[----:B------:R-:W-:Y:S02]  /*2d20*/  @!P0 IMAD.IADD R20, R20, 0x1, -R17 ;  /* 0x0000000114148824 */ /* 0x000fe400078e0a11 */
[----:B-1----:R-:W-:-:S04]  /*2d30*/  VIADD R22, R22, 0xffffffe ;  /* 0x0ffffffe16167836 */ /* 0x002fc80000000000 */
[----:B------:R-:W1:Y:S02]  /*2d40*/  F2I.FTZ.U32.TRUNC.NTZ R23, R22 ;  /* 0x0000001600177305 */ /* 0x000e64000021f000 */
[----:B-1----:R-:W-:Y:S02]  /*2d50*/  IMAD.MOV R12, RZ, RZ, -R23 ;  /* 0x000000ffff0c7224 */ /* 0x002fe400078e0a17 */
[----:B------:R-:W-:Y:S02]  /*2d60*/  IMAD.MOV.U32 R22, RZ, RZ, RZ ;  /* 0x000000ffff167224 */ /* 0x000fe400078e00ff */
[----:B------:R-:W-:Y:S01]  /*2d70*/  IMAD R15, R12, R16, RZ ;  /* 0x000000100c0f7224 */ /* 0x000fe200078e02ff */
[----:B------:R-:W-:-:S03]  /*2d80*/  IABS R12, R0 ;  /* 0x00000000000c7213 */ /* 0x000fc60000000000 */
[----:B------:R-:W-:-:S04]  /*2d90*/  IMAD.HI.U32 R15, R23, R15, R22 ;  /* 0x0000000f170f7227 */ /* 0x000fc800078e0016 */
[----:B------:R-:W-:Y:S02]  /*2da0*/  IMAD.MOV R12, RZ, RZ, -R12 ;  /* 0x000000ffff0c7224 */ /* 0x000fe400078e0a0c */
[----:B------:R-:W-:-:S04]  /*2db0*/  IMAD.HI.U32 R15, R15, R13, RZ ;  /* 0x0000000d0f0f7227 */ /* 0x000fc800078e00ff */
[----:B------:R-:W-:-:S05]  /*2dc0*/  IMAD R13, R15, R12, R13 ;  /* 0x0000000c0f0d7224 */ /* 0x000fca00078e020d */
[----:B------:R-:W-:-:S13]  /*2dd0*/  ISETP.GT.U32.AND P0, PT, R16, R13, PT ;  /* 0x0000000d1000720c */ /* 0x000fda0003f04070 */
[----:B------:R-:W-:Y:S01]  /*2de0*/  @!P0 IMAD.IADD R13, R13, 0x1, -R16 ;  /* 0x000000010d0d8824 */ /* 0x000fe200078e0a10 */
[----:B------:R-:W-:-:S13]  /*2df0*/  ISETP.GT.U32.AND P0, PT, R17, R20, PT ;  /* 0x000000141100720c */ /* 0x000fda0003f04070 */
[----:B------:R-:W-:Y:S01]  /*2e00*/  @!P0 IMAD.IADD R20, R20, 0x1, -R17 ;  /* 0x0000000114148824 */ /* 0x000fe200078e0a11 */
[----:B------:R-:W-:-:S13]  /*2e10*/  ISETP.GT.U32.AND P0, PT, R16, R13, PT ;  /* 0x0000000d1000720c */ /* 0x000fda0003f04070 */
[----:B------:R-:W-:Y:S01]  /*2e20*/  @!P0 IMAD.IADD R13, R13, 0x1, -R16 ;  /* 0x000000010d0d8824 */ /* 0x000fe200078e0a10 */
[----:B------:R-:W-:-:S13]  /*2e30*/  ISETP.GE.AND P0, PT, R19, RZ, PT ;  /* 0x000000ff1300720c */ /* 0x000fda0003f06270 */
[----:B------:R-:W-:Y:S01]  /*2e40*/  @!P0 IMAD.MOV R20, RZ, RZ, -R20 ;  /* 0x000000ffff148224 */ /* 0x000fe200078e0a14 */
[----:B------:R-:W-:-:S13]  /*2e50*/  ISETP.GE.AND P0, PT, R18, RZ, PT ;  /* 0x000000ff1200720c */ /* 0x000fda0003f06270 */
[----:B------:R-:W-:Y:S01]  /*2e60*/  @!P0 IMAD.MOV R13, RZ, RZ, -R13 ;  /* 0x000000ffff0d8224 */ /* 0x000fe200078e0a0d */
[----:B------:R-:W-:-:S13]  /*2e70*/  ISETP.NE.AND P0, PT, RZ, UR27, PT ;  /* 0x0000001bff007c0c */ /* 0x000fda000bf05270 */
[----:B------:R-:W-:Y:S02]  /*2e80*/  @!P0 LOP3.LUT R20, RZ, UR27, RZ, 0x33, !PT ;  /* 0x0000001bff148c12 */ /* 0x000fe4000f8e33ff */
[----:B------:R-:W-:-:S03]  /*2e90*/  ISETP.NE.AND P0, PT, RZ, UR26, PT ;  /* 0x0000001aff007c0c */ /* 0x000fc6000bf05270 */
[----:B------:R-:W-:-:S10]  /*2ea0*/  IMAD.IADD R16, R19, 0x1, -R20 ;  /* 0x0000000113107824 */ /* 0x000fd400078e0a14 */
[----:B------:R-:W-:Y:S02]  /*2eb0*/  @!P0 LOP3.LUT R13, RZ, UR26, RZ, 0x33, !PT ;  /* 0x0000001aff0d8c12 */ /* 0x000fe4000f8e33ff */
[----:B------:R-:W-:-:S03]  /*2ec0*/  ISETP.NE.AND P0, PT, R11, 0x1, PT ;  /* 0x000000010b00780c */ /* 0x000fc60003f05270 */
[----:B------:R-:W-:-:S05]  /*2ed0*/  IMAD.IADD R13, R18, 0x1, -R13 ;  /* 0x00000001120d7824 */ /* 0x000fca00078e0a0d */
[CC--:B------:R-:W-:Y:S01]  /*2ee0*/  SEL R12, R13.reuse, R16.reuse, !P0 ;  /* 0x000000100d0c7207 */ /* 0x0c0fe20004000000 */
[----:B------:R-:W-:-:S03]  /*2ef0*/  IMAD R16, R13, R16, RZ ;  /* 0x000000100d107224 */ /* 0x000fc600078e02ff */
[----:B------:R-:W-:Y:S02]  /*2f00*/  SHF.R.S32.HI R13, RZ, 0x1f, R12 ;  /* 0x0000001fff0d7819 */ /* 0x000fe4000001140c */
[----:B------:R-:W-:Y:S02]  /*2f10*/  SHF.R.S32.HI R17, RZ, 0x1f, R16 ;  /* 0x0000001fff117819 */ /* 0x000fe40000011410 */
.L_x_19:
[----:B------:R-:W-:Y:S05]  /*2f20*/  BSYNC.RECONVERGENT B0 ;  /* 0x0000000000007941 */ /* 0x000fea0003800200 */
.L_x_18:
[----:B------:R-:W1:Y:S04]  /*2f30*/  SHFL.UP PT, R15, R16, 0x1, RZ ;  /* 0x04200000100f7989 */ /* 0x000e6800000e00ff */
[----:B--2---:R-:W2:Y:S01]  /*2f40*/  SHFL.UP PT, R20, R17, 0x1, RZ ;  /* 0x0420000011147989 */ /* 0x004ea200000e00ff */
[----:B-1----:R-:W-:Y:S02]  /*2f50*/  SEL R15, R15, RZ, P6 ;  /* 0x000000ff0f0f7207 */ /* 0x002fe40003000000 */
[----:B--2---:R-:W-:Y:S02]  /*2f60*/  SEL R20, R20, RZ, P6 ;  /* 0x000000ff14147207 */ /* 0x004fe40003000000 */
[----:B------:R-:W-:-:S05]  /*2f70*/  IADD3 R18, P0, PT, R15, R16, RZ ;  /* 0x000000100f127210 */ /* 0x000fca0007f1e0ff */
[----:B------:R-:W-:Y:S01]  /*2f80*/  IMAD.X R15, R20, 0x1, R17, P0 ;  /* 0x00000001140f7824 */ /* 0x000fe200000e0611 */
[----:B------:R-:W1:Y:S04]  /*2f90*/  SHFL.UP PT, R19, R18, 0x2, RZ ;  /* 0x0440000012137989 */ /* 0x000e6800000e00ff */
[----:B------:R-:W2:Y:S01]  /*2fa0*/  SHFL.UP PT, R20, R15, 0x2, RZ ;  /* 0x044000000f147989 */ /* 0x000ea200000e00ff */
        /* <DEDUP_REMOVED lines=14> */
[----:B------:R-:W-:Y:S01]  /*3090*/  IADD3 R23, P0, PT, R15, R22, RZ ;  /* 0x000000160f177210 */ /* 0x000fe20007f1e0ff */
[----:B------:R-:W-:-:S04]  /*30a0*/  IMAD.U32 R22, RZ, RZ, UR17 ;  /* 0x00000011ff167e24 */ /* 0x000fc8000f8e00ff */
[----:B------:R-:W-:Y:S02]  /*30b0*/  IMAD.X R24, R18, 0x1, R21, P0 ;  /* 0x0000000112187824 */ /* 0x000fe400000e0615 */
[----:B------:R-:W1:Y:S04]  /*30c0*/  SHFL.UP PT, R18, R23, 0x10, RZ ;  /* 0x0600000017127989 */ /* 0x000e6800000e00ff */
[----:B------:R-:W2:Y:S01]  /*30d0*/  SHFL.UP PT, R15, R24, 0x10, RZ ;  /* 0x06000000180f7989 */ /* 0x000ea200000e00ff */
[----:B-1----:R-:W-:Y:S02]  /*30e0*/  SEL R18, R18, RZ, P5 ;  /* 0x000000ff12127207 */ /* 0x002fe40002800000 */
[----:B--2---:R-:W-:Y:S02]  /*30f0*/  SEL R15, R15, RZ, P5 ;  /* 0x000000ff0f0f7207 */ /* 0x004fe40002800000 */
[----:B------:R-:W-:-:S05]  /*3100*/  IADD3 R18, P0, PT, R18, R23, RZ ;  /* 0x0000001712127210 */ /* 0x000fca0007f1e0ff */
[----:B------:R-:W-:Y:S01]  /*3110*/  IMAD.X R15, R15, 0x1, R24, P0 ;  /* 0x000000010f0f7824 */ /* 0x000fe200000e0618 */
[----:B------:R-:W-:-:S05]  /*3120*/  IADD3 R20, P0, PT, R18, R3, RZ ;  /* 0x0000000312147210 */ /* 0x000fca0007f1e0ff */
[----:B------:R-:W-:Y:S01]  /*3130*/  IMAD.X R19, R15, 0x1, R2, P0 ;  /* 0x000000010f137824 */ /* 0x000fe200000e0602 */
[----:B------:R-:W-:-:S04]  /*3140*/  ISETP.LE.U32.AND P0, PT, R20, UR24, PT ;  /* 0x0000001814007c0c */ /* 0x000fc8000bf03070 */
[----:B------:R-:W-:-:S13]  /*3150*/  ISETP.GE.U32.AND.EX P0, PT, R22, R19, PT, P0 ;  /* 0x000000131600720c */ /* 0x000fda0003f06100 */
[----:B------:R-:W-:-:S04]  /*3160*/  VOTE.ANY R21, PT, !P0 ;  /* 0x0000000000157806 */ /* 0x000fc800040e0100 */
[----:B------:R-:W-:-:S13]  /*3170*/  ISETP.NE.AND P0, PT, R21, RZ, PT ;  /* 0x000000ff1500720c */ /* 0x000fda0003f05270 */
[----:B------:R-:W-:Y:S05]  /*3180*/  @!P0 BRA `(.L_x_20) ;  /* 0xfffffff400d08947 */ /* 0x000fea000383ffff */
.L_x_17:
[----:B------:R-:W1:Y:S08]  /*3190*/  BREV R11, R21 ;  /* 0x00000015000b7301 */ /* 0x000e700000000000 */
[----:B-1----:R-:W1:Y:S02]  /*31a0*/  FLO.U32.SH R11, R11 ;  /* 0x0000000b000b7300 */ /* 0x002e6400000e0400 */
[----:B-1----:R-:W1:Y:S02]  /*31b0*/  SHFL.IDX PT, R14, R14, R11, 0x1f ;  /* 0x00001f0b0e0e7589 */ /* 0x002e6400000e0000 */
[----:B-1----:R-:W-:-:S05]  /*31c0*/  IMAD.IADD R19, R7, 0x1, R14 ;  /* 0x0000000107137824 */ /* 0x002fca00078e020e */
[----:B------:R-:W-:-:S13]  /*31d0*/  ISETP.GE.AND P0, PT, R19, UR45, PT ;  /* 0x0000002d13007c0c */ /* 0x000fda000bf06270 */
[----:B------:R-:W1:Y:S02]  /*31e0*/  @!P0 LDC.64 R22, c[0x0][0xbf0] ;  /* 0x0002fc00ff168b82 */ /* 0x000e640000000a00 */
[----:B-1----:R-:W-:-:S05]  /*31f0*/  @!P0 IMAD.WIDE R22, R19, 0xc, R22 ;  /* 0x0000000c13168825 */ /* 0x002fca00078e0216 */
[----:B-----5:R1:W5:Y:S04]  /*3200*/  @!P0 LDG.E R5, desc[UR50][R22.64] ;  /* 0x0000003216058981 */ /* 0x020368000c1e1900 */
[----:B------:R1:W5:Y:S01]  /*3210*/  @!P0 LDG.E R6, desc[UR50][R22.64+0x4] ;  /* 0x0000043216068981 */ /* 0x000362000c1e1900 */
[----:B------:R-:W-:-:S03]  /*3220*/  IADD3 R18, P1, P0, R3, R18, -R16 ;  /* 0x0000001203127210 */ /* 0x000fc6000783e810 */
[----:B------:R-:W-:Y:S01]  /*3230*/  SHFL.IDX PT, R16, R16, R11, 0x1f ;  /* 0x00001f0b10107589 */ /* 0x000fe200000e0000 */
[----:B------:R-:W-:-:S03]  /*3240*/  IADD3.X R2, PT, PT, R2, R15, ~R17, P1, P0 ;  /* 0x0000000f02027210 */ /* 0x000fc60000fe0c11 */
[----:B------:R-:W2:Y:S04]  /*3250*/  SHFL.IDX PT, R18, R18, R11, 0x1f ;  /* 0x00001f0b12127589 */ /* 0x000ea800000e0000 */
[----:B------:R-:W3:Y:S04]  /*3260*/  SHFL.IDX PT, R2, R2, R11, 0x1f ;  /* 0x00001f0b02027589 */ /* 0x000ee800000e0000 */
[----:B------:R1:W4:Y:S04]  /*3270*/  SHFL.IDX PT, R19, R17, R11, 0x1f ;  /* 0x00001f0b11137589 */ /* 0x00032800000e0000 */
[----:B------:R1:W1:Y:S04]  /*3280*/  SHFL.IDX PT, R13, R13, R11, 0x1f ;  /* 0x00001f0b0d0d7589 */ /* 0x00026800000e0000 */
[----:B------:R1:W1:Y:S01]  /*3290*/  SHFL.IDX PT, R12, R12, R11, 0x1f ;  /* 0x00001f0b0c0c7589 */ /* 0x00026200000e0000 */
[----:B--2---:R-:W-:Y:S01]  /*32a0*/  R2UR UR41, R18 ;  /* 0x00000000122972ca */ /* 0x004fe200000e0000 */
[----:B------:R-:W-:Y:S01]  /*32b0*/  IMAD.MOV.U32 R18, RZ, RZ, R16 ;  /* 0x000000ffff127224 */ /* 0x000fe200078e0010 */
[----:B---3--:R-:W-:-:S15]  /*32c0*/  R2UR UR40, R2 ;  /* 0x00000000022872ca */ /* 0x008fde00000e0000 */
.L_x_14:
[----:B------:R-:W-:Y:S01]  /*32d0*/  ISETP.GE.AND P0, PT, R14, UR45, PT ;  /* 0x0000002d0e007c0c */ /* 0x000fe2000bf06270 */
[----:B------:R-:W-:Y:S01]  /*32e0*/  UMOV UR19, 0xffffffff ;  /* 0xffffffff00137882 */ /* 0x000fe20000000000 */
[----:B------:R-:W-:-:S11]  /*32f0*/  MOV R16, 0xffffffff ;  /* 0xffffffff00107802 */ /* 0x000fd60000000f00 */
[----:B------:R-:W-:Y:S05]  /*3300*/  @P0 BRA `(.L_x_13) ;  /* 0x0000000400100947 */ /* 0x000fea0003800000 */
[----:B------:R-:W2:Y:S01]  /*3310*/  LDCU UR8, c[0x0][0xb98] ;  /* 0x00017300ff0877ac */ /* 0x000ea20008000800 */
[----:B-1----:R-:W-:Y:S02]  /*3320*/  R2UR UR4, R12 ;  /* 0x000000000c0472ca */ /* 0x002fe400000e0000 */
[----:B------:R-:W-:Y:S01]  /*3330*/  R2UR UR5, R13 ;  /* 0x000000000d0572ca */ /* 0x000fe200000e0000 */
[----:B------:R-:W1:Y:S01]  /*3340*/  LDCU UR7, c[0x0][0xb88] ;  /* 0x00017100ff0777ac */ /* 0x000e620008000800 */
[----:B------:R-:W3:Y:S01]  /*3350*/  LDCU UR6, c[0x0][0xbdc] ;  /* 0x00017b80ff0677ac */ /* 0x000ee20008000800 */
[----:B------:R-:W-:-:S04]  /*3360*/  UIADD3 UR10, UP0, UPT, -UR41, UR24, URZ ;  /* 0x00000018290a7290 */ /* 0x000fc8000ff1e1ff */
[----:B------:R-:W-:-:S04]  /*3370*/  UIADD3.X UR9, UPT, UPT, ~UR40, UR17, URZ, UP0, !UPT ;  /* 0x0000001128097290 */ /* 0x000fc800087fe5ff */
[----:B--2---:R-:W-:Y:S02]  /*3380*/  USHF.R.U32.HI UR4, URZ, UR8, UR9 ;  /* 0x00000008ff047299 */ /* 0x004fe40008011609 */
[----:B------:R-:W-:Y:S01]  /*3390*/  USHF.R.U64 UR8, UR10, UR8, UR9 ;  /* 0x000000080a087299 */ /* 0x000fe20008001209 */
[----:B-1----:R-:W-:Y:S01]  /*33a0*/  SHF.R.U64 R2, R12, UR7, R13 ;  /* 0x000000070c027c19 */ /* 0x002fe2000800120d */
[----:B------:R-:W-:Y:S02]  /*33b0*/  USHF.R.U32.HI UR11, URZ, UR7, UR4 ;  /* 0x00000007ff0b7299 */ /* 0x000fe40008011604 */
[----:B------:R-:W-:Y:S02]  /*33c0*/  USHF.R.U32.HI UR5, URZ, UR7, UR5 ;  /* 0x00000007ff057299 */ /* 0x000fe40008011605 */
[----:B---3--:R-:W-:Y:S02]  /*33d0*/  USHF.R.U32.HI UR9, URZ, UR6, UR11 ;  /* 0x00000006ff097299 */ /* 0x008fe4000801160b */
[----:B------:R-:W-:Y:S01]  /*33e0*/  USHF.R.U64 UR7, UR8, UR7, UR4 ;  /* 0x0000000708077299 */ /* 0x000fe20008001204 */
[----:B------:R-:W-:Y:S01]  /*33f0*/  R2UR UR4, R2 ;  /* 0x00000000020472ca */ /* 0x000fe200000e0000 */
[----:B------:R-:W-:-:S02]  /*3400*/  ULOP3.LUT UR10, UR9, UR5, URZ, 0xfc, !UPT ;  /* 0x00000005090a7292 */ /* 0x000fc4000f8efcff */
[----:B------:R-:W-:Y:S02]  /*3410*/  USHF.R.U64 UR6, UR7, UR6, UR11 ;  /* 0x0000000607067299 */ /* 0x000fe4000800120b */
[----:B------:R-:W-:-:S09]  /*3420*/  UISETP.NE.U32.AND UP0, UPT, UR10, URZ, UPT ;  /* 0x000000ff0a00728c */ /* 0x000fd2000bf05070 */
[----:B------:R-:W-:Y:S05]  /*3430*/  BRA.U UP0, `(.L_x_21) ;  /* 0x0000000100607547 */ /* 0x000fea000b800000 */
[----:B------:R-:W1:Y:S01]  /*3440*/  I2F.U32.RP R3, UR4 ;  /* 0x0000000400037d06 */ /* 0x000e620008209000 */
[----:B------:R-:W-:Y:S01]  /*3450*/  UMOV UR10, URZ ;  /* 0x000000ff000a7c82 */ /* 0x000fe20008000000 */
[----:B------:R-:W-:-:S06]  /*3460*/  UISETP.NE.U32.AND UP0, UPT, UR4, URZ, UPT ;  /* 0x000000ff0400728c */ /* 0x000fcc000bf05070 */
[----:B-1----:R-:W1:Y:S02]  /*3470*/  MUFU.RCP R2, R3 ;  /* 0x0000000300027308 */ /* 0x002e640000001000 */
[----:B-1----:R-:W-:-:S06]  /*3480*/  IADD3 R2, PT, PT, R2, 0xffffffe, RZ ;  /* 0x0ffffffe02027810 */ /* 0x002fcc0007ffe0ff */
[----:B------:R-:W1:Y:S02]  /*3490*/  F2I.FTZ.U32.TRUNC.NTZ R2, R2 ;  /* 0x0000000200027305 */ /* 0x000e64000021f000 */
[----:B-1----:R-:W-:-:S13]  /*34a0*/  R2UR UR11, R2 ;  /* 0x00000000020b72ca */ /* 0x002fda00000e0000 */
[----:B------:R-:W-:-:S04]  /*34b0*/  UIADD3 UR5, UPT, UPT, URZ, -UR11, URZ ;  /* 0x8000000bff057290 */ /* 0x000fc8000fffe0ff */
[----:B------:R-:W-:-:S04]  /*34c0*/  UIMAD UR5, UR5, UR4, URZ ;  /* 0x00000004050572a4 */ /* 0x000fc8000f8e02ff */
[----:B------:R-:W-:-:S07]  /*34d0*/  UIMAD.WIDE.U32 UR10, UR11, UR5, UR10 ;  /* 0x000000050b0a72a5 */ /* 0x000fce000f8e000a */
[----:B------:R-:W-:Y:S02]  /*34e0*/  UMOV UR5, UR11 ;  /* 0x0000000b00057c82 */ /* 0x000fe40008000000 */
[----:B------:R-:W-:-:S07]  /*34f0*/  UIMAD.WIDE.U32 UR12, UR5, UR6, URZ ;  /* 0x00000006050c72a5 */ /* 0x000fce000f8e00ff */
[----:B------:R-:W-:Y:S02]  /*3500*/  UMOV UR12, UR13 ;  /* 0x0000000d000c7c82 */ /* 0x000fe40008000000 */
[----:B------:R-:W-:-:S04]  /*3510*/  UIADD3 UR5, UPT, UPT, -UR12, URZ, URZ ;  /* 0x000000ff0c057290 */ /* 0x000fc8000fffe1ff */
[----:B------:R-:W-:-:S04]  /*3520*/  UIMAD UR5, UR4, UR5, UR6 ;  /* 0x00000005040572a4 */ /* 0x000fc8000f8e0206 */
[----:B------:R-:W-:-:S11]  /*3530*/  UISETP.GE.U32.AND UP2, UPT, UR5, UR4, UPT ;  /* 0x000000040500728c */ /* 0x000fd6000bf46070 */
[----:B------:R-:W-:Y:S02]  /*3540*/  @UP2 UIADD3 UR5, UPT, UPT, UR5, -UR4, URZ ;  /* 0x8000000405052290 */ /* 0x000fe4000fffe0ff */
[----:B------:R-:W-:Y:S02]  /*3550*/  @UP2 UIADD3 UR12, UPT, UPT, UR12, 0x1, URZ ;  /* 0x000000010c0c2890 */ /* 0x000fe4000fffe0ff */
[----:B------:R-:W-:-:S11]  /*3560*/  UISETP.GE.U32.AND UP1, UPT, UR5, UR4, UPT ;  /* 0x000000040500728c */ /* 0x000fd6000bf26070 */
[----:B------:R-:W-:Y:S02]  /*3570*/  @UP1 UIADD3 UR12, UPT, UPT, UR12, 0x1, URZ ;  /* 0x000000010c0c1890 */ /* 0x000fe4000fffe0ff */
[----:B------:R-:W-:-:S04]  /*3580*/  @!UP0 ULOP3.LUT UR12, URZ, UR4, URZ, 0x33, !UPT ;  /* 0x00000004ff0c8292 */ /* 0x000fc8000f8e33ff */
[----:B------:R-:W-:-:S04]  /*3590*/  UIADD3 UR11, UPT, UPT, -UR12, URZ, URZ ;  /* 0x000000ff0c0b7290 */ /* 0x000fc8000fffe1ff */
[----:B------:R-:W-:Y:S01]  /*35a0*/  UIMAD UR11, UR4, UR11, UR6 ;  /* 0x0000000b040b72a4 */ /* 0x000fe2000f8e0206 */
[----:B------:R-:W-:Y:S11]  /*35b0*/  BRA `(.L_x_22) ;  /* 0x0000000000107947 */ /* 0x000ff60003800000 */
.L_x_21:
[----:B------:R-:W-:Y:S02]  /*35c0*/  MOV R2, 0x35e0 ;  /* 0x000035e000027802 */ /* 0x000fe40000000f00 */
[----:B----45:R-:W-:Y:S05]  /*35d0*/  CALL.REL.NOINC `($__internal_3_$__cuda_sm20_div_u64) ;  /* 0x00000110002c7944 */ /* 0x030fea0003c00000 */
[----:B------:R-:W-:-:S04]  /*35e0*/  UIADD3 UR11, UPT, UPT, -UR12, URZ, URZ ;  /* 0x000000ff0c0b7290 */ /* 0x000fc8000fffe1ff */
[----:B------:R-:W-:-:S12]  /*35f0*/  UIMAD UR11, UR4, UR11, UR6 ;  /* 0x0000000b040b72a4 */ /* 0x000fd8000f8e0206 */
.L_x_22:
[----:B------:R-:W1:Y:S01]  /*3600*/  LDCU UR4, c[0x0][0xbdc] ;  /* 0x00017b80ff0477ac */ /* 0x000e620008000800 */
[----:B------:R-:W-:Y:S01]  /*3610*/  PLOP3.LUT P0, PT, PT, PT, PT, 0x8, 0x80 ;  /* 0x000000000080781c */ /* 0x000fe20003f0e170 */
[----:B------:R-:W-:Y:S01]  /*3620*/  IMAD.MOV.U32 R16, RZ, RZ, R14 ;  /* 0x000000ffff107224 */ /* 0x000fe200078e000e */
[----:B------:R-:W-:Y:S01]  /*3630*/  LOP3.LUT R10, R10, 0xfffffffd, RZ, 0xc0, !PT ;  /* 0xfffffffd0a0a7812 */ /* 0x000fe200078ec0ff */
[----:B------:R-:W2:Y:S01]  /*3640*/  LDCU UR6, c[0x0][0xb80] ;  /* 0x00017000ff0677ac */ /* 0x000ea20008000800 */
[----:B------:R-:W3:Y:S01]  /*3650*/  LDCU UR5, c[0x0][0xbe0] ;  /* 0x00017c00ff0577ac */ /* 0x000ee20008000800 */
[----:B------:R-:W-:Y:S01]  /*3660*/  UMOV UR10, 0xffffffff ;  /* 0xffffffff000a7882 */ /* 0x000fe20000000000 */
[----:B------:R-:W4:Y:S07]  /*3670*/  LDCU UR9, c[0x0][0xb90] ;  /* 0x00017200ff0977ac */ /* 0x000f2e0008000800 */
[----:B------:R-:W-:Y:S01]  /*3680*/  @P0 LOP3.LUT R10, R10, 0x2, RZ, 0xfc, !PT ;  /* 0x000000020a0a0812 */ /* 0x000fe200078efcff */
[----:B-1----:R-:W-:-:S02]  /*3690*/  USHF.L.U32 UR10, UR10, UR4, URZ ;  /* 0x000000040a0a7299 */ /* 0x002fc400080006ff */
[----:B------:R-:W-:Y:S02]  /*36a0*/  USHF.L.U32 UR12, UR12, UR4, URZ ;  /* 0x000000040c0c7299 */ /* 0x000fe400080006ff */
[----:B------:R-:W-:Y:S02]  /*36b0*/  ULOP3.LUT UR10, URZ, UR10, URZ, 0x33, !UPT ;  /* 0x0000000aff0a7292 */ /* 0x000fe4000f8e33ff */
[----:B--2---:R-:W-:Y:S02]  /*36c0*/  UIADD3 UR4, UPT, UPT, UR6, -0x1, URZ ;  /* 0xffffffff06047890 */ /* 0x004fe4000fffe0ff */
[----:B------:R-:W-:Y:S02]  /*36d0*/  ULOP3.LUT UR10, UR7, UR10, URZ, 0xc0, !UPT ;  /* 0x0000000a070a7292 */ /* 0x000fe4000f8ec0ff */
[----:B------:R-:W-:Y:S02]  /*36e0*/  ULOP3.LUT UR4, UR4, UR8, URZ, 0xc0, !UPT ;  /* 0x0000000804047292 */ /* 0x000fe4000f8ec0ff */
[----:B------:R-:W-:-:S02]  /*36f0*/  UIADD3 UR10, UPT, UPT, UR10, UR12, URZ ;  /* 0x0000000c0a0a7290 */ /* 0x000fc4000fffe0ff */
[----:B---3--:R-:W-:Y:S02]  /*3700*/  UISETP.NE.AND UP0, UPT, UR5, 0x1, UPT ;  /* 0x000000010500788c */ /* 0x008fe4000bf05270 */
[----:B------:R-:W-:Y:S02]  /*3710*/  UIMAD UR4, UR11, UR6, UR4 ;  /* 0x000000060b0472a4 */ /* 0x000fe4000f8e0204 */
[----:B----4-:R-:W-:-:S04]  /*3720*/  UIMAD UR9, UR10, UR9, UR32 ;  /* 0x000000090a0972a4 */ /* 0x010fc8000f8e0220 */
[----:B------:R-:W-:Y:S02]  /*3730*/  USEL UR18, UR9, UR4, !UP0 ;  /* 0x0000000409127287 */ /* 0x000fe4000c000000 */
[----:B------:R-:W-:-:S12]  /*3740*/  USEL UR19, UR4, UR9, !UP0 ;  /* 0x0000000904137287 */ /* 0x000fd8000c000000 */
.L_x_13:
[----:B------:R-:W2:Y:S02]  /*3750*/  LDCU UR4, c[0x0][0x36c] ;  /* 0x00006d80ff0477ac */ /* 0x000ea40008000800 */
[----:B--2---:R-:W-:-:S09]  /*3760*/  UISETP.EQ.U32.AND UP0, UPT, UR4, 0x1, UPT ;  /* 0x000000010400788c */ /* 0x004fd2000bf02070 */
[----:B------:R-:W-:Y:S05]  /*3770*/  BRA.U !UP0, `(.L_x_23) ;  /* 0x00000001080c7547 */ /* 0x000fea000b800000 */
[----:B------:R-:W-:Y:S01]  /*3780*/  UCGABAR_WAIT ;  /* 0x0000000000007dc7 */ /* 0x000fe20008000000 */
[----:B------:R-:W-:Y:S01]  /*3790*/  CCTL.IVALL ;  /* 0x00000000ff00798f */ /* 0x000fe20002000000 */
[----:B------:R-:W-:Y:S05]  /*37a0*/  BRA `(.L_x_24) ;  /* 0x0000000000047947 */ /* 0x000fea0003800000 */
.L_x_23:
[----:B------:R-:W-:Y:S06]  /*37b0*/  BAR.SYNC.DEFER_BLOCKING 0x0 ;  /* 0x0000000000007b1d */ /* 0x000fec0000010000 */
.L_x_24:
[----:B------:R-:W-:-:S13]  /*37c0*/  LOP3.LUT P0, RZ, R10, 0x2, RZ, 0xc0, !PT ;  /* 0x000000020aff7812 */ /* 0x000fda000780c0ff */
[----:B------:R-:W-:Y:S05]  /*37d0*/  @P0 EXIT ;  /* 0x000000000000094d */ /* 0x000fea0003800000 */
[----:B------:R-:W2:Y:S01]  /*37e0*/  S2UR UR5, SR_CgaCtaId ;  /* 0x00000000000579c3 */ /* 0x000ea20000008800 */
[----:B------:R-:W-:-:S09]  /*37f0*/  UISETP.NE.AND UP0, UPT, UR37, 0x2, UPT ;  /* 0x000000022500788c */ /* 0x000fd2000bf05270 */
[----:B------:R-:W-:Y:S05]  /*3800*/  BRA.U UP0, `(.L_x_25) ;  /* 0x0000001500347547 */ /* 0x000fea000b800000 */
[----:B------:R-:W-:-:S04]  /*3810*/  USHF.L.U32 UR16, UR42, 0x7, URZ ;  /* 0x000000072a107899 */ /* 0x000fc800080006ff */
[----:B------:R-:W-:-:S04]  /*3820*/  ULOP3.LUT UR16, UR16, 0x80, URZ, 0xc0, !UPT ;  /* 0x0000008010107892 */ /* 0x000fc8000f8ec0ff */
[----:B-1--45:R-:W1:-:S00]  /*3830*/  USETMAXREG.DEALLOC.CTAPOOL 0x88 ;  /* 0x00000088000079c8 */ /* 0x032e4000080e0500 */
[----:B-1----:R-:W-:Y:S01]  /*3840*/  ISETP.NE.AND P1, PT, R7, RZ, P2 ;  /* 0x000000ff0700720c */ /* 0x002fe20001725270 */
[----:B------:R-:W-:Y:S01]  /*3850*/  IMAD.MOV.U32 R17, RZ, RZ, 0x1 ;  /* 0x00000001ff117424 */ /* 0x000fe200078e00ff */
[----:B------:R-:W-:Y:S01]  /*3860*/  PLOP3.LUT P4, PT, PT, PT, PT, 0x8, 0x80 ;  /* 0x000000000080781c */ /* 0x000fe20003f8e170 */
[----:B------:R-:W-:Y:S01]  /*3870*/  IMAD.MOV.U32 R14, RZ, RZ, RZ ;  /* 0x000000ffff0e7224 */ /* 0x000fe200078e00ff */
[----:B------:R-:W-:Y:S01]  /*3880*/  PRMT R15, RZ, 0x7610, R15 ;  /* 0x00007610ff0f7816 */ /* 0x000fe2000000000f */
[----:B------:R-:W-:Y:S01]  /*3890*/  UMOV UR15, URZ ;  /* 0x000000ff000f7c82 */ /* 0x000fe20008000000 */
[----:B------:R-:W-:-:S09]  /*38a0*/  UMOV UR14, URZ ;  /* 0x000000ff000e7c82 */ /* 0x000fd20008000000 */
.L_x_49:
[----:B------:R-:W1:Y:S02]  /*38b0*/  LDC.64 R22, c[0x0][0x390] ;  /* 0x0000e400ff167b82 */ /* 0x000e640000000a00 */
[----:B-1--4-:R-:W-:-:S05]  /*38c0*/  IMAD.WIDE R22, R16, 0xc, R22 ;  /* 0x0000000c10167825 */ /* 0x012fca00078e0216 */
[----:B------:R-:W3:Y:S02]  /*38d0*/  LDG.E R0, desc[UR50][R22.64+0x8] ;  /* 0x0000083216007981 */ /* 0x000ee4000c1e1900 */
[----:B---3--:R-:W-:Y:S01]  /*38e0*/  R2UR UR4, R0 ;  /* 0x00000000000472ca */ /* 0x008fe200000e0000 */
[----:B------:R-:W-:-:S14]  /*38f0*/  @P4 BRA `(.L_x_26) ;  /* 0x0000000400d44947 */ /* 0x000fdc0003800000 */
[----:B------:R-:W1:Y:S01]  /*3900*/  S2R R12, SR_LANEID ;  /* 0x00000000000c7919 */ /* 0x000e620000000000 */
[----:B------:R-:W-:Y:S02]  /*3910*/  ELECT P0, URZ, PT ;  /* 0x0000000000ff782f */ /* 0x000fe40003800000 */
[----:B------:R-:W-:Y:S01]  /*3920*/  LOP3.LUT R0, R15, 0xffff, RZ, 0xc0, !PT ;  /* 0x0000ffff0f007812 */ /* 0x000fe200078ec0ff */
[----:B------:R-:W-:Y:S01]  /*3930*/  BSSY.RECONVERGENT B0, `(.L_x_27) ;  /* 0x0000057000007945 */ /* 0x000fe20003800200 */
[----:B------:R-:W3:Y:S01]  /*3940*/  S2R R3, SR_CgaCtaId ;  /* 0x0000000000037919 */ /* 0x000ee20000008800 */
[----:B------:R-:W-:Y:S02]  /*3950*/  MOV R2, 0x400 ;  /* 0x0000040000027802 */ /* 0x000fe40000000f00 */
[----:B------:R-:W-:-:S04]  /*3960*/  SHF.R.U32.HI R0, RZ, 0x1, R0 ;  /* 0x00000001ff007819 */ /* 0x000fc80000011600 */
[----:B------:R-:W-:Y:S01]  /*3970*/  LOP3.LUT R13, R0, 0xffff, RZ, 0xc0, !PT ;  /* 0x0000ffff000d7812 */ /* 0x000fe200078ec0ff */
[----:B-1----:R-:W-:Y:S01]  /*3980*/  IMAD.SHL.U32 R12, R12, 0x4, RZ ;  /* 0x000000040c0c7824 */ /* 0x002fe200078e00ff */
[----:B---3--:R-:W-:-:S04]  /*3990*/  LEA R3, R3, R2, 0x18 ;  /* 0x0000000203037211 */ /* 0x008fc800078ec0ff */
[----:B------:R-:W-:Y:S01]  /*39a0*/  IADD3 R0, PT, PT, R12, 0x480, R3 ;  /* 0x000004800c007810 */ /* 0x000fe20007ffe003 */
[----:B------:R-:W-:Y:S06]  /*39b0*/  @!P0 BRA `(.L_x_28) ;  /* 0x0000000400388947 */ /* 0x000fec0003800000 */
[----:B------:R-:W1:Y:S01]  /*39c0*/  LDC.64 R10, c[0x0][0x830] ;  /* 0x00020c00ff0a7b82 */ /* 0x000e620000000a00 */
[----:B------:R-:W3:Y:S04]  /*39d0*/  LDG.E R9, desc[UR50][R22.64] ;  /* 0x0000003216097981 */ /* 0x000ee8000c1e1900 */
[----:B------:R4:W5:Y:S03]  /*39e0*/  LDG.E R18, desc[UR50][R22.64+0x4] ;  /* 0x0000043216127981 */ /* 0x000966000c1e1900 */
[----:B------:R-:W2:Y:S08]  /*39f0*/  LDC.64 R6, c[0x0][0x840] ;  /* 0x00021000ff067b82 */ /* 0x000eb00000000a00 */
[----:B------:R-:W4:Y:S01]  /*3a00*/  LDC.64 R4, c[0x0][0x828] ;  /* 0x00020a00ff047b82 */ /* 0x000f220000000a00 */
[----:B-1----:R-:W-:-:S07]  /*3a10*/  IMAD.WIDE R10, R16, 0x8, R10 ;  /* 0x00000008100a7825 */ /* 0x002fce00078e020a */
[----:B------:R-:W1:Y:S01]  /*3a20*/  LDC.64 R2, c[0x0][0x838] ;  /* 0x00020e00ff027b82 */ /* 0x000e620000000a00 */
[----:B------:R-:W3:Y:S01]  /*3a30*/  LDG.E.64 R10, desc[UR50][R10.64] ;  /* 0x000000320a0a7981 */ /* 0x000ee2000c1e1b00 */
[----:B--2---:R-:W-:-:S06]  /*3a40*/  IMAD.WIDE R6, R16, 0x8, R6 ;  /* 0x0000000810067825 */ /* 0x004fcc00078e0206 */
[----:B------:R-:W2:Y:S01]  /*3a50*/  LDG.E.64 R6, desc[UR50][R6.64] ;  /* 0x0000003206067981 */ /* 0x000ea2000c1e1b00 */
[----:B----4-:R-:W-:-:S06]  /*3a60*/  IMAD.WIDE R24, R16, 0x8, R4 ;  /* 0x0000000810187825 */ /* 0x010fcc00078e0204 */
[----:B------:R-:W4:Y:S01]  /*3a70*/  LDG.E.64 R24, desc[UR50][R24.64] ;  /* 0x0000003218187981 */ /* 0x000f22000c1e1b00 */
[----:B-1----:R-:W-:-:S06]  /*3a80*/  IMAD.WIDE R20, R16, 0x8, R2 ;  /* 0x0000000810147825 */ /* 0x002fcc00078e0202 */
[----:B------:R-:W4:Y:S01]  /*3a90*/  LDG.E.64 R20, desc[UR50][R20.64] ;  /* 0x0000003214147981 */ /* 0x000f22000c1e1b00 */
[----:B------:R-:W1:Y:S01]  /*3aa0*/  S2UR UR5, SR_CgaCtaId ;  /* 0x00000000000579c3 */ /* 0x000e620000008800 */
[----:B------:R-:W-:Y:S02]  /*3ab0*/  UMOV UR6, 0x400 ;  /* 0x0000040000067882 */ /* 0x000fe40000000000 */
[----:B-1----:R-:W-:-:S09]  /*3ac0*/  ULEA UR5, UR5, UR6, 0x18 ;  /* 0x0000000605057291 */ /* 0x002fd2000f8ec0ff */
[----:B------:R-:W1:Y:S04]  /*3ad0*/  LDS R5, [UR5+0x49c] ;  /* 0x00049c05ff057984 */ /* 0x000e680008000800 */
[----:B------:R-:W1:Y:S01]  /*3ae0*/  LDS R4, [UR5+0x51c] ;  /* 0x00051c05ff047984 */ /* 0x000e620008000800 */
[----:B------:R-:W-:Y:S02]  /*3af0*/  UIADD3 UR7, UPT, UPT, UR5, 0x480, URZ ;  /* 0x0000048005077890 */ /* 0x000fe4000fffe0ff */
[----:B------:R-:W-:Y:S01]  /*3b00*/  UIADD3 UR6, UPT, UPT, UR5, 0x500, URZ ;  /* 0x0000050005067890 */ /* 0x000fe2000fffe0ff */
[----:B------:R-:W-:Y:S04]  /*3b10*/  STS [UR5+0x4b0], RZ ;  /* 0x0004b0ffff007988 */ /* 0x000fe80008000805 */
[----:B------:R-:W-:Y:S01]  /*3b20*/  STS [UR5+0x530], RZ ;  /* 0x000530ffff007988 */ /* 0x000fe20008000805 */
[----:B---3--:R-:W-:-:S04]  /*3b30*/  SHF.L.U64.HI R26, R10, 0x1, R11 ;  /* 0x000000010a1a7819 */ /* 0x008fc8000001020b */
[----:B------:R-:W-:Y:S02]  /*3b40*/  LOP3.LUT R26, R26, 0x1fffffff, RZ, 0xc0, !PT ;  /* 0x1fffffff1a1a7812 */ /* 0x000fe400078ec0ff */
[----:B--2---:R-:W-:-:S04]  /*3b50*/  SHF.L.U64.HI R16, R6, 0x1, R7 ;  /* 0x0000000106107819 */ /* 0x004fc80000010207 */
[----:B------:R-:W-:Y:S02]  /*3b60*/  LOP3.LUT R16, R16, 0x1fffffff, RZ, 0xc0, !PT ;  /* 0x1fffffff10107812 */ /* 0x000fe400078ec0ff */
[----:B------:R-:W-:Y:S02]  /*3b70*/  SHF.R.U32.HI R2, RZ, 0x4, R26 ;  /* 0x00000004ff027819 */ /* 0x000fe4000001161a */
[----:B------:R-:W-:Y:S02]  /*3b80*/  SHF.R.U32.HI R3, RZ, 0x4, R16 ;  /* 0x00000004ff037819 */ /* 0x000fe40000011610 */
[----:B-1----:R-:W-:Y:S02]  /*3b90*/  LOP3.LUT R2, R5, 0xf, R2, 0xb8, !PT ;  /* 0x0000000f05027812 */ /* 0x002fe400078eb802 */
[----:B------:R-:W-:-:S03]  /*3ba0*/  LOP3.LUT R11, R4, 0xf, R3, 0xb8, !PT ;  /* 0x0000000f040b7812 */ /* 0x000fc600078eb803 */
[----:B------:R-:W-:Y:S04]  /*3bb0*/  STS [UR5+0x49c], R2 ;  /* 0x00049c02ff007988 */ /* 0x000fe80008000805 */
[----:B------:R-:W-:Y:S04]  /*3bc0*/  STS [UR5+0x51c], R11 ;  /* 0x00051c0bff007988 */ /* 0x000fe80008000805 */
[----:B------:R-:W1:Y:S04]  /*3bd0*/  LDS R4, [UR5+0x49c] ;  /* 0x00049c05ff047984 */ /* 0x000e680008000800 */
[----:B------:R-:W2:Y:S01]  /*3be0*/  LDS R3, [UR5+0x51c] ;  /* 0x00051c05ff037984 */ /* 0x000ea20008000800 */
[----:B-1----:R-:W-:-:S02]  /*3bf0*/  LOP3.LUT R7, R4, 0xf0, RZ, 0xb8, !PT ;  /* 0x000000f004077812 */ /* 0x002fc400078eb8ff */
[----:B--2---:R-:W-:-:S03]  /*3c00*/  LOP3.LUT R8, R3, 0xf0, RZ, 0xb8, !PT ;  /* 0x000000f003087812 */ /* 0x004fc600078eb8ff */
[----:B------:R-:W-:Y:S04]  /*3c10*/  STS [UR5+0x49c], R7 ;  /* 0x00049c07ff007988 */ /* 0x000fe80008000805 */
[----:B------:R-:W-:Y:S04]  /*3c20*/  STS [UR5+0x51c], R8 ;  /* 0x00051c08ff007988 */ /* 0x000fe80008000805 */
[----:B------:R-:W1:Y:S04]  /*3c30*/  LDS R5, [UR5+0x49c] ;  /* 0x00049c05ff057984 */ /* 0x000e680008000800 */
[----:B------:R-:W2:Y:S01]  /*3c40*/  LDS R3, [UR5+0x51c] ;  /* 0x00051c05ff037984 */ /* 0x000ea20008000800 */
[----:B------:R-:W-:-:S02]  /*3c50*/  IMAD.U32 R4, RZ, RZ, UR7 ;  /* 0x00000007ff047e24 */ /* 0x000fc4000f8e00ff */
[----:B------:R-:W-:-:S03]  /*3c60*/  IMAD.U32 R2, RZ, RZ, UR6 ;  /* 0x00000006ff027e24 */ /* 0x000fc6000f8e00ff */
[----:B------:R-:W-:Y:S02]  /*3c70*/  SHF.R.U64 R4, R4, 0x4, RZ ;  /* 0x0000000404047819 */ /* 0x000fe400000012ff */
[----:B------:R-:W-:Y:S02]  /*3c80*/  SHF.R.U64 R2, R2, 0x4, RZ ;  /* 0x0000000402027819 */ /* 0x000fe400000012ff */
[----:B-1----:R-:W-:Y:S02]  /*3c90*/  LOP3.LUT R5, R5, 0xf00, RZ, 0xb8, !PT ;  /* 0x00000f0005057812 */ /* 0x002fe400078eb8ff */
[----:B--2---:R-:W-:-:S03]  /*3ca0*/  LOP3.LUT R3, R3, 0xf00, RZ, 0xb8, !PT ;  /* 0x00000f0003037812 */ /* 0x004fc600078eb8ff */
[----:B------:R5:W-:Y:S04]  /*3cb0*/  STS.64 [UR5+0x498], R4 ;  /* 0x00049804ff007988 */ /* 0x000be80008000a05 */
[----:B------:R-:W-:Y:S04]  /*3cc0*/  STS.64 [UR5+0x518], R2 ;  /* 0x00051802ff007988 */ /* 0x000fe80008000a05 */
[----:B------:R-:W1:Y:S04]  /*3cd0*/  LDS R22, [UR5+0x49c] ;  /* 0x00049c05ff167984 */ /* 0x000e680008000800 */
[----:B------:R-:W2:Y:S01]  /*3ce0*/  LDS R19, [UR5+0x51c] ;  /* 0x00051c05ff137984 */ /* 0x000ea20008000800 */
[----:B------:R-:W-:Y:S01]  /*3cf0*/  IMAD.SHL.U32 R10, R10, 0x2, RZ ;  /* 0x000000020a0a7824 */ /* 0x000fe200078e00ff */
[----:B------:R-:W-:Y:S01]  /*3d00*/  UIADD3 UR6, UPT, UPT, UR4, -0x1, URZ ;  /* 0xffffffff04067890 */ /* 0x000fe2000fffe0ff */
[----:B------:R-:W-:-:S03]  /*3d10*/  IMAD.SHL.U32 R23, R6, 0x2, RZ ;  /* 0x0000000206177824 */ /* 0x000fc600078e00ff */
[----:B------:R-:W-:Y:S02]  /*3d20*/  LOP3.LUT R7, R10, 0xfffffffe, RZ, 0xc0, !PT ;  /* 0xfffffffe0a077812 */ /* 0x000fe400078ec0ff */
[----:B------:R-:W-:Y:S01]  /*3d30*/  IMAD.U32 R8, RZ, RZ, UR6 ;  /* 0x00000006ff087e24 */ /* 0x000fe2000f8e00ff */
[----:B------:R-:W-:Y:S01]  /*3d40*/  LOP3.LUT R23, R23, 0xfffffffe, RZ, 0xc0, !PT ;  /* 0xfffffffe17177812 */ /* 0x000fe200078ec0ff */
[----:B------:R-:W-:Y:S01]  /*3d50*/  STS [UR5+0x490], R4 ;  /* 0x00049004ff007988 */ /* 0x000fe20008000805 */
[----:B------:R-:W-:Y:S02]  /*3d60*/  SHF.R.U64 R26, R7, 0x4, R26 ;  /* 0x00000004071a7819 */ /* 0x000fe4000000121a */
[----:B------:R-:W-:Y:S02]  /*3d70*/  CS2R R10, SRZ ;  /* 0x00000000000a7805 */ /* 0x000fe4000001ff00 */
[----:B------:R-:W-:Y:S01]  /*3d80*/  CS2R R6, SRZ ;  /* 0x0000000000067805 */ /* 0x000fe2000001ff00 */
[----:B------:R3:W-:Y:S01]  /*3d90*/  STS [UR5+0x494], R4 ;  /* 0x00049404ff007988 */ /* 0x0007e20008000805 */
[----:B------:R-:W-:Y:S01]  /*3da0*/  VIADD R9, R9, 0xffffffff ;  /* 0xffffffff09097836 */ /* 0x000fe20000000000 */
[----:B------:R-:W-:Y:S01]  /*3db0*/  SHF.R.U64 R23, R23, 0x4, R16 ;  /* 0x0000000417177819 */ /* 0x000fe20000001210 */
[----:B-----5:R-:W-:Y:S01]  /*3dc0*/  VIADD R5, R18, 0xffffffff ;  /* 0xffffffff12057836 */ /* 0x020fe20000000000 */
[----:B------:R4:W-:Y:S04]  /*3dd0*/  STS [UR5+0x510], R2 ;  /* 0x00051002ff007988 */ /* 0x0009e80008000805 */
[----:B------:R4:W-:Y:S04]  /*3de0*/  STS [UR5+0x514], R2 ;  /* 0x00051402ff007988 */ /* 0x0009e80008000805 */
[----:B------:R4:W-:Y:S04]  /*3df0*/  STS.128 [UR5+0x4a0], R8 ;  /* 0x0004a008ff007988 */ /* 0x0009e80008000c05 */
[----:B------:R4:W-:Y:S01]  /*3e00*/  STS [UR5+0x48c], R26 ;  /* 0x00048c1aff007988 */ /* 0x0009e20008000805 */
[----:B-1----:R-:W-:Y:S01]  /*3e10*/  LOP3.LUT R22, R22, 0xf000, RZ, 0xb8, !PT ;  /* 0x0000f00016167812 */ /* 0x002fe200078eb8ff */
[----:B---3--:R-:W-:Y:S01]  /*3e20*/  IMAD.MOV.U32 R4, RZ, RZ, R8 ;  /* 0x000000ffff047224 */ /* 0x008fe200078e0008 */
[----:B--2---:R-:W-:Y:S01]  /*3e30*/  LOP3.LUT R19, R19, 0xf000, RZ, 0xb8, !PT ;  /* 0x0000f00013137812 */ /* 0x004fe200078eb8ff */
[----:B----4-:R1:W-:Y:S04]  /*3e40*/  STS.64 [UR5+0x480], R24 ;  /* 0x00048018ff007988 */ /* 0x0103e80008000a05 */
[----:B------:R1:W-:Y:S04]  /*3e50*/  STS.128 [UR5+0x520], R4 ;  /* 0x00052004ff007988 */ /* 0x0003e80008000c05 */
[----:B------:R1:W-:Y:S04]  /*3e60*/  STS.64 [UR5+0x500], R20 ;  /* 0x00050014ff007988 */ /* 0x0003e80008000a05 */
[----:B------:R1:W-:Y:S04]  /*3e70*/  STS [UR5+0x50c], R23 ;  /* 0x00050c17ff007988 */ /* 0x0003e80008000805 */
[----:B------:R1:W-:Y:S04]  /*3e80*/  STS [UR5+0x49c], R22 ;  /* 0x00049c16ff007988 */ /* 0x0003e80008000805 */
[----:B------:R1:W-:Y:S02]  /*3e90*/  STS [UR5+0x51c], R19 ;  /* 0x00051c13ff007988 */ /* 0x0003e40008000805 */
.L_x_28:
[----:B--2---:R-:W-:Y:S05]  /*3ea0*/  BSYNC.RECONVERGENT B0 ;  /* 0x0000000000007941 */ /* 0x004fea0003800200 */
.L_x_27:
[----:B------:R-:W-:Y:S01]  /*3eb0*/  NOP ;  /* 0x0000000000007918 */ /* 0x000fe20000000000 */
[----:B------:R2:W3:Y:S01]  /*3ec0*/  LDS R2, [R0] ;  /* 0x0000000000027984 */ /* 0x0004e20000000800 */
[----:B------:R-:W-:Y:S01]  /*3ed0*/  IMAD R13, R13, 0x4925, RZ ;  /* 0x000049250d0d7824 */ /* 0x000fe200078e02ff */
[----:B------:R-:W-:Y:S01]  /*3ee0*/  ELECT P0, URZ, PT ;  /* 0x0000000000ff782f */ /* 0x000fe20003800000 */
[----:B------:R-:W-:Y:S01]  /*3ef0*/  BSSY.RECONVERGENT B0, `(.L_x_29) ;  /* 0x000000b000007945 */ /* 0x000fe20003800200 */
[----:B------:R2:W4:Y:S02]  /*3f00*/  LDS R3, [R0+0x80] ;  /* 0x0000800000037984 */ /* 0x0005240000000800 */
[----:B-1----:R-:W-:-:S04]  /*3f10*/  SHF.R.U32.HI R4, RZ, 0x11, R13 ;  /* 0x00000011ff047819 */ /* 0x002fc8000001160d */
[----:B------:R-:W-:-:S05]  /*3f20*/  PRMT R4, R4, 0x9910, RZ ;  /* 0x0000991004047816 */ /* 0x000fca00000000ff */
[----:B------:R-:W-:-:S04]  /*3f30*/  IMAD R4, R4, 0xe, RZ ;  /* 0x0000000e04047824 */ /* 0x000fc800078e02ff */
[----:B------:R-:W-:-:S05]  /*3f40*/  IMAD.MOV R4, RZ, RZ, -R4 ;  /* 0x000000ffff047224 */ /* 0x000fca00078e0a04 */
[----:B------:R-:W-:-:S05]  /*3f50*/  PRMT R4, R4, 0x7710, RZ ;  /* 0x0000771004047816 */ /* 0x000fca00000000ff */
[----:B------:R-:W-:Y:S01]  /*3f60*/  IMAD.IADD R4, R4, 0x1, R15 ;  /* 0x0000000104047824 */ /* 0x000fe200078e020f */
[----:B--2---:R-:W-:Y:S05]  /*3f70*/  @!P0 BRA `(.L_x_30) ;  /* 0x0000000000088947 */ /* 0x004fea0003800000 */
[----:B------:R0:W-:Y:S01]  /*3f80*/  UTMACMDFLUSH ;  /* 0x00000000000079b7 */ /* 0x0001e20000000000 */
[----:B------:R-:W-:-:S04]  /*3f90*/  DEPBAR.LE SB0, 0x0 ;  /* 0x000080000000791a */ /* 0x000fc80000000000 */
.L_x_30:
[----:B------:R-:W-:Y:S05]  /*3fa0*/  BSYNC.RECONVERGENT B0 ;  /* 0x0000000000007941 */ /* 0x000fea0003800200 */
.L_x_29:
[----:B------:R-:W-:-:S13]  /*3fb0*/  R2UR UR5, R4 ;  /* 0x00000000040572ca */ /* 0x000fda00000e0000 */
[----:B------:R-:W-:-:S04]  /*3fc0*/  ULOP3.LUT UR5, UR5, 0xffff, URZ, 0xc0, !UPT ;  /* 0x0000ffff05057892 */ /* 0x000fc8000f8ec0ff */
[----:B------:R-:W-:Y:S02]  /*3fd0*/  UIMAD.WIDE.U32 UR6, UR5, 0x80, UR38 ;  /* 0x00000080050678a5 */ /* 0x000fe4000f8e0026 */
[----:B------:R-:W-:-:S04]  /*3fe0*/  UIMAD.WIDE.U32 UR8, UR5, 0x80, UR34 ;  /* 0x00000080050878a5 */ /* 0x000fc8000f8e0022 */
[C---:B------:R-:W-:Y:S02]  /*3ff0*/  IADD3 R4, P3, PT, R12.reuse, UR6, RZ ;  /* 0x000000060c047c10 */ /* 0x040fe4000ff7e0ff */
[----:B------:R-:W-:-:S03]  /*4000*/  IADD3 R12, P0, PT, R12, UR8, RZ ;  /* 0x000000080c0c7c10 */ /* 0x000fc6000ff1e0ff */
[----:B------:R-:W-:Y:S02]  /*4010*/  IMAD.X R5, RZ, RZ, UR7, P3 ;  /* 0x00000007ff057e24 */ /* 0x000fe400098e06ff */
[----:B------:R-:W-:-:S03]  /*4020*/  IMAD.X R13, RZ, RZ, UR9, P0 ;  /* 0x00000009ff0d7e24 */ /* 0x000fc600080e06ff */
[----:B---3--:R1:W5:Y:S04]  /*4030*/  ATOMG.E.EXCH.STRONG.GPU PT, RZ, [R4], R2 ;  /* 0x0000000204ff73a8 */ /* 0x00836800041ee100 */
[----:B----4-:R1:W5:Y:S02]  /*4040*/  ATOMG.E.EXCH.STRONG.GPU PT, RZ, [R12], R3 ;  /* 0x000000030cff73a8 */ /* 0x01036400041ee100 */
.L_x_26:
[----:B------:R-:W-:Y:S01]  /*4050*/  LOP3.LUT R0, R15, 0xffff, RZ, 0xc0, !PT ;  /* 0x0000ffff0f007812 */ /* 0x000fe200078ec0ff */
[----:B------:R-:W3:Y:S01]  /*4060*/  S2UR UR13, SR_CgaCtaId ;  /* 0x00000000000d79c3 */ /* 0x000ee20000008800 */
[----:B------:R-:W-:Y:S02]  /*4070*/  UMOV UR12, 0x400 ;  /* 0x00000400000c7882 */ /* 0x000fe40000000000 */
[----:B------:R-:W-:-:S04]  /*4080*/  SHF.R.U32.HI R0, RZ, 0x1, R0 ;  /* 0x00000001ff007819 */ /* 0x000fc80000011600 */
[----:B------:R-:W-:-:S05]  /*4090*/  LOP3.LUT R0, R0, 0xffff, RZ, 0xc0, !PT ;  /* 0x0000ffff00007812 */ /* 0x000fca00078ec0ff */
[----:B------:R-:W-:-:S05]  /*40a0*/  IMAD R0, R0, 0x4925, RZ ;  /* 0x0000492500007824 */ /* 0x000fca00078e02ff */
[----:B------:R-:W-:-:S04]  /*40b0*/  SHF.R.U32.HI R0, RZ, 0x11, R0 ;  /* 0x00000011ff007819 */ /* 0x000fc80000011600 */
[----:B------:R-:W-:Y:S01]  /*40c0*/  PRMT R0, R0, 0x9910, RZ ;  /* 0x0000991000007816 */ /* 0x000fe200000000ff */
[----:B---3--:R-:W-:-:S04]  /*40d0*/  ULEA UR12, UR13, UR12, 0x18 ;  /* 0x0000000c0d0c7291 */ /* 0x008fc8000f8ec0ff */
[----:B------:R-:W-:Y:S01]  /*40e0*/  IMAD R0, R0, 0xe, RZ ;  /* 0x0000000e00007824 */ /* 0x000fe200078e02ff */
[----:B--2---:R-:W-:-:S03]  /*40f0*/  ULEA UR5, UR14, UR12, 0x3 ;  /* 0x0000000c0e057291 */ /* 0x004fc6000f8e18ff */
[----:B------:R-:W-:-:S05]  /*4100*/  IMAD.MOV R0, RZ, RZ, -R0 ;  /* 0x000000ffff007224 */ /* 0x000fca00078e0a00 */
[----:B------:R-:W-:-:S05]  /*4110*/  PRMT R0, R0, 0x7710, RZ ;  /* 0x0000771000007816 */ /* 0x000fca00000000ff */
[----:B------:R-:W-:-:S05]  /*4120*/  IMAD.IADD R0, R0, 0x1, R15 ;  /* 0x0000000100007824 */ /* 0x000fca00078e020f */
[----:B------:R-:W-:Y:S02]  /*4130*/  R2UR UR20, R0 ;  /* 0x00000000001472ca */ /* 0x000fe400000e0000 */
[----:B------:R-:W-:-:S11]  /*4140*/  SHF.L.U32 R0, R17, 0x1f, RZ ;  /* 0x0000001f11007819 */ /* 0x000fd600000006ff */
[----:B------:R-:W-:-:S04]  /*4150*/  ULOP3.LUT UR20, UR20, 0xffff, URZ, 0xc0, !UPT ;  /* 0x0000ffff14147892 */ /* 0x000fc8000f8ec0ff */
[----:B------:R-:W-:Y:S02]  /*4160*/  UIMAD.WIDE.U32 UR22, UR20, 0x80, UR38 ;  /* 0x00000080141678a5 */ /* 0x000fe4000f8e0026 */
[----:B------:R-:W-:Y:S01]  /*4170*/  UIMAD.WIDE.U32 UR20, UR20, 0x80, UR34 ;  /* 0x00000080141478a5 */ /* 0x000fe2000f8e0022 */
[----:B------:R-:W-:Y:S11]  /*4180*/  @P4 BRA `(.L_x_31) ;  /* 0x00000000001c4947 */ /* 0x000ff60003800000 */
[----:B------:R-:W-:-:S04]  /*4190*/  DEPBAR {5,4,3,2,1,0} ;  /* 0x0000003f0000791a */ /* 0x000fc80000000000 */
[----:B------:R-:W2:Y:S02]  /*41a0*/  CCTL.E.C.LDCU.IV.DEEP [UR22] ;  /* 0x0000000016007540 */ /* 0x000ea40009c08000 */
[----:B--2---:R2:W-:Y:S01]  /*41b0*/  UTMACCTL.IV [UR22] ;  /* 0x00000000160079b9 */ /* 0x0045e20008000000 */
[----:B------:R-:W-:-:S04]  /*41c0*/  DEPBAR {5,4,3,2,1,0} ;  /* 0x0000003f0000791a */ /* 0x000fc80000000000 */
[----:B------:R-:W3:Y:S02]  /*41d0*/  CCTL.E.C.LDCU.IV.DEEP [UR20] ;  /* 0x0000000014007540 */ /* 0x000ee40009c08000 */
[----:B---3--:R2:W-:Y:S01]  /*41e0*/  UTMACCTL.IV [UR20] ;  /* 0x00000000140079b9 */ /* 0x0085e20008000000 */
[----:B------:R-:W-:Y:S01]  /*41f0*/  NOP ;  /* 0x0000000000007918 */ /* 0x000fe20000000000 */
.L_x_31:
[----:B------:R-:W-:Y:S01]  /*4200*/  UIADD3 UR6, UPT, UPT, UR4, 0x3f, URZ ;  /* 0x0000003f04067890 */ /* 0x000fe2000fffe0ff */
[----:B-----5:R3:W4:Y:S01]  /*4210*/  SYNCS.PHASECHK.TRANS64.TRYWAIT P0, [UR5+0x20], R0 ;  /* 0x00002000ff0075a7 */ /* 0x0207220008001105 */
[----:B------:R-:W-:Y:S02]  /*4220*/  ULEA.HI UR11, UR18, UR18, URZ, 0x1 ;  /* 0x00000012120b7291 */ /* 0x000fe4000f8f08ff */
[----:B------:R-:W-:Y:S02]  /*4230*/  USHF.R.S32.HI UR5, URZ, 0x1f, UR6 ;  /* 0x0000001fff057899 */ /* 0x000fe40008011406 */
[----:B------:R-:W-:Y:S02]  /*4240*/  UIADD3 UR4, UPT, UPT, UR4, 0x7e, URZ ;  /* 0x0000007e04047890 */ /* 0x000fe4000fffe0ff */
[----:B------:R-:W-:Y:S02]  /*4250*/  ULEA.HI UR5, UR5, UR6, URZ, 0x6 ;  /* 0x0000000605057291 */ /* 0x000fe4000f8f30ff */
[----:B------:R-:W-:-:S02]  /*4260*/  ULEA UR7, UR19, UR16, 0x8 ;  /* 0x0000001013077291 */ /* 0x000fc4000f8e40ff */
[----:B------:R-:W-:Y:S02]  /*4270*/  USHF.R.S32.HI UR18, URZ, 0x6, UR5 ;  /* 0x00000006ff127899 */ /* 0x000fe40008011405 */
[----:B------:R-:W-:Y:S02]  /*4280*/  USHF.L.U32 UR11, UR11, 0x7, URZ ;  /* 0x000000070b0b7899 */ /* 0x000fe400080006ff */
[----:B------:R-:W-:Y:S02]  /*4290*/  UISETP.LT.U32.AND UP0, UPT, UR18, 0x4, UPT ;  /* 0x000000041200788c */ /* 0x000fe4000bf01070 */
[----:B------:R-:W-:Y:S02]  /*42a0*/  ULOP3.LUT UR11, UR16, 0xffffff00, UR11, 0xf8, !UPT ;  /* 0xffffff00100b7892 */ /* 0x000fe4000f8ef80b */
[----:B------:R-:W-:Y:S02]  /*42b0*/  USEL UR19, UR18, 0x4, UP0 ;  /* 0x0000000412137887 */ /* 0x000fe40008000000 */
[----:B------:R-:W-:Y:S01]  /*42c0*/  UISETP.GE.U32.AND UP0, UPT, UR4, 0x7f, UPT ;  /* 0x0000007f0400788c */ /* 0x000fe2000bf06070 */
[----:B------:R-:W-:-:S08]  /*42d0*/  UMOV UR17, URZ ;  /* 0x000000ff00117c82 */ /* 0x000fd00008000000 */
[----:B---3--:R-:W-:Y:S05]  /*42e0*/  BRA.U !UP0, `(.L_x_32) ;  /* 0x0000000108a87547 */ /* 0x008fea000b800000 */
[----:B------:R-:W-:Y:S01]  /*42f0*/  UIADD3 UR24, UPT, UPT, -UR19, URZ, URZ ;  /* 0x000000ff13187290 */ /* 0x000fe2000fffe1ff */
[----:B------:R-:W-:Y:S01]  /*4300*/  UMOV UR25, UR14 ;  /* 0x0000000e00197c82 */ /* 0x000fe20008000000 */
[----:B------:R-:W-:-:S10]  /*4310*/  UMOV UR10, URZ ;  /* 0x000000ff000a7c82 */ /* 0x000fd40008000000 */
.L_x_38:
[----:B------:R-:W-:Y:S01]  /*4320*/  UIADD3 UR24, UPT, UPT, UR24, 0x1, URZ ;  /* 0x0000000118187890 */ /* 0x000fe2000fffe0ff */
[----:B-1-3--:R-:W-:Y:S01]  /*4330*/  @P2 MOV R2, 0x10000 ;  /* 0x0001000000022802 */ /* 0x00afe20000000f00 */
[----:B------:R-:W-:Y:S02]  /*4340*/  ULEA UR9, UR25, UR12, 0x3 ;  /* 0x0000000c19097291 */ /* 0x000fe4000f8e18ff */
[----:B------:R-:W-:Y:S01]  /*4350*/  UISETP.NE.AND UP0, UPT, UR24, URZ, UPT ;  /* 0x000000ff1800728c */ /* 0x000fe2000bf05270 */
[----:B--2-4-:R-:W-:Y:S10]  /*4360*/  @P0 BRA `(.L_x_33) ;  /* 0x00000000000c0947 */ /* 0x014ff40003800000 */
[----:B------:R-:W-:-:S04]  /*4370*/  SHF.L.U32 R3, R17, 0x1f, RZ ;  /* 0x0000001f11037819 */ /* 0x000fc800000006ff */
[----:B------:R-:W1:Y:S02]  /*4380*/  SYNCS.PHASECHK.TRANS64.TRYWAIT P0, [UR9+0x20], R3 ;  /* 0x00002003ff0075a7 */ /* 0x000e640008001109 */
[----:B-1----:R-:W-:Y:S05]  /*4390*/  @!P0 BRA `(.L_x_34) ;  /* 0x000000f400688947 */ /* 0x002fea0003800000 */
.L_x_33:
[----:B------:R3:W-:Y:S01]  /*43a0*/  @P2 SYNCS.ARRIVE.TRANS64 RZ, [UR9], R2 ;  /* 0x00000002ffff29a7 */ /* 0x0007e20008000009 */
[----:B------:R-:W-:-:S04]  /*43b0*/  ULOP3.LUT UR4, UR29, 0x2, URZ, 0xfc, !UPT ;  /* 0x000000021d047892 */ /* 0x000fc8000f8efcff */
[----:B------:R-:W-:-:S09]  /*43c0*/  UISETP.NE.AND UP1, UPT, UR4, 0x2, UPT ;  /* 0x000000020400788c */ /* 0x000fd2000bf25270 */
[----:B------:R-:W-:Y:S05]  /*43d0*/  BRA.U UP1, `(.L_x_35) ;  /* 0x0000000101047547 */ /* 0x000fea000b800000 */
[----:B--2---:R-:W-:Y:S05]  /*43e0*/  BPT.TRAP 0x1 ;  /* 0x000000040000795c */ /* 0x004fea0000300000 */
.L_x_35:
[----:B------:R-:W-:Y:S04]  /*43f0*/  BSSY.RECONVERGENT B0, `(.L_x_36) ;  /* 0x0000003000007945 */ /* 0x000fe80003800200 */
[----:B------:R-:W-:Y:S05]  /*4400*/  @!P1 BRA `(.L_x_37) ;  /* 0x0000000000049947 */ /* 0x000fea0003800000 */
[----:B--2---:R-:W-:Y:S05]  /*4410*/  BPT.TRAP 0x1 ;  /* 0x000000040000795c */ /* 0x004fea0000300000 */
.L_x_37:
[----:B--2---:R-:W-:Y:S05]  /*4420*/  BSYNC.RECONVERGENT B0 ;  /* 0x0000000000007941 */ /* 0x004fea0003800200 */
.L_x_36:
[----:B------:R-:W-:Y:S02]  /*4430*/  UIADD3 UR14, UPT, UPT, UR25, 0x1, URZ ;  /* 0x00000001190e7890 */ /* 0x000fe4000fffe0ff */
[----:B------:R-:W-:Y:S02]  /*4440*/  ULOP3.LUT UR9, UR9, 0xfefffff8, URZ, 0xc0, !UPT ;  /* 0xfefffff809097892 */ /* 0x000fe4000f8ec0ff */
[----:B------:R-:W-:Y:S01]  /*4450*/  UISETP.NE.AND UP1, UPT, UR14, 0x4, UPT ;  /* 0x000000040e00788c */ /* 0x000fe2000bf25270 */
[----:B------:R-:W-:Y:S01]  /*4460*/  UMOV UR26, 0x0 ;  /* 0x00000000001a7882 */ /* 0x000fe20000000000 */
[----:B------:R-:W-:Y:S02]  /*4470*/  UMOV UR27, 0x10000000 ;  /* 0x10000000001b7882 */ /* 0x000fe40000000000 */
[----:B------:R-:W-:Y:S02]  /*4480*/  USEL UR5, URZ, 0x1, UP1 ;  /* 0x00000001ff057887 */ /* 0x000fe40008800000 */
[----:B------:R-:W-:Y:S01]  /*4490*/  USEL UR14, UR14, URZ, UP1 ;  /* 0x000000ff0e0e7287 */ /* 0x000fe20008800000 */
[----:B------:R-:W-:Y:S01]  /*44a0*/  UMOV UR6, UR10 ;  /* 0x0000000a00067c82 */ /* 0x000fe20008000000 */
[----:B------:R-:W-:-:S02]  /*44b0*/  UMOV UR17, UR19 ;  /* 0x0000001300117c82 */ /* 0x000fc40008000000 */
[----:B------:R-:W-:Y:S01]  /*44c0*/  ULEA UR4, UR14, UR12, 0x3 ;  /* 0x0000000c0e047291 */ /* 0x000fe2000f8e18ff */
[----:B------:R-:W-:Y:S01]  /*44d0*/  LOP3.LUT R17, R17, UR5, RZ, 0x3c, !PT ;  /* 0x0000000511117c12 */ /* 0x000fe2000f8e3cff */
[----:B------:R-:W-:-:S03]  /*44e0*/  UMOV UR5, UR9 ;  /* 0x0000000900057c82 */ /* 0x000fc60008000000 */
[----:B-1----:R-:W-:-:S04]  /*44f0*/  SHF.L.U32 R0, R17, 0x1f, RZ ;  /* 0x0000001f11007819 */ /* 0x002fc800000006ff */
[----:B------:R1:W2:Y:S01]  /*4500*/  SYNCS.PHASECHK.TRANS64.TRYWAIT P0, [UR4+0x20], R0 ;  /* 0x00002000ff0075a7 */ /* 0x0002a20008001104 */
[----:B------:R-:W-:-:S03]  /*4510*/  ULEA UR4, UR25, UR12, 0xe ;  /* 0x0000000c19047291 */ /* 0x000fc6000f8e70ff */
[----:B------:R-:W-:Y:S01]  /*4520*/  UMOV UR25, UR14 ;  /* 0x0000000e00197c82 */ /* 0x000fe20008000000 */
[----:B------:R-:W-:Y:S02]  /*4530*/  UIADD3 UR8, UPT, UPT, UR4, 0x11400, URZ ;  /* 0x0001140004087890 */ /* 0x000fe4000fffe0ff */
[----:B------:R-:W-:-:S07]  /*4540*/  UIADD3 UR4, UPT, UPT, UR4, 0x21400, URZ ;  /* 0x0002140004047890 */ /* 0x000fce000fffe0ff */
[----:B------:R4:W-:Y:S02]  /*4550*/  UTMALDG.2D.2CTA [UR8], [UR22], desc[UR26] ;  /* 0x00001a08160075b4 */ /* 0x0009e40008209000 */
[----:B------:R1:W-:Y:S01]  /*4560*/  UTMALDG.2D.2CTA [UR4], [UR20], desc[UR26] ;  /* 0x00001a04140075b4 */ /* 0x0003e20008209000 */
[----:B----4-:R-:W-:Y:S01]  /*4570*/  UIADD3 UR10, UPT, UPT, UR10, 0x40, URZ ;  /* 0x000000400a0a7890 */ /* 0x010fe2000fffe0ff */
[----:B------:R-:W-:Y:S11]  /*4580*/  BRA.U UP0, `(.L_x_38) ;  /* 0xfffffffd00647547 */ /* 0x000ff6000b83ffff */
.L_x_32:
[----:B-1----:R-:W-:Y:S01]  /*4590*/  ULEA UR4, UR14, UR12, 0x3 ;  /* 0x0000000c0e047291 */ /* 0x002fe2000f8e18ff */
[----:B------:R-:W-:Y:S01]  /*45a0*/  SHF.L.U32 R0, R17, 0x1f, RZ ;  /* 0x0000001f11007819 */ /* 0x000fe200000006ff */
[----:B------:R-:W-:Y:S01]  /*45b0*/  @!P4 SYNCS.ARRIVE.TRANS64.A1T0 RZ, [UR12+0x88], RZ ;  /* 0x000088ffffffc9a7 */ /* 0x000fe2000810000c */
[----:B------:R-:W-:-:S06]  /*45c0*/  UISETP.GT.AND UP0, UPT, UR18, UR19, UPT ;  /* 0x000000131200728c */ /* 0x000fcc000bf04270 */
[----:B--2-4-:R1:W2:Y:S03]  /*45d0*/  SYNCS.PHASECHK.TRANS64.TRYWAIT P0, [UR4+0x20], R0 ;  /* 0x00002000ff0075a7 */ /* 0x0142a60008001104 */
[----:B------:R-:W-:Y:S05]  /*45e0*/  BRA.U !UP0, `(.L_x_39) ;  /* 0x0000000108a07547 */ /* 0x000fea000b800000 */
[----:B------:R-:W-:-:S03]  /*45f0*/  UIADD3 UR18, UPT, UPT, -UR19, UR17, UR18 ;  /* 0x0000001113127290 */ /* 0x000fc6000fffe112 */
[----:B------:R-:W-:-:S09]  /*4600*/  UMOV UR19, UR14 ;  /* 0x0000000e00137c82 */ /* 0x000fd20008000000 */
.L_x_45:
[----:B----4-:R-:W-:Y:S01]  /*4610*/  ULEA UR9, UR19, UR12, 0x3 ;  /* 0x0000000c13097291 */ /* 0x010fe2000f8e18ff */
[----:B--23--:R-:W-:Y:S01]  /*4620*/  @P2 MOV R2, 0x10000 ;  /* 0x0001000000022802 */ /* 0x00cfe20000000f00 */
[----:B-12---:R-:W-:Y:S10]  /*4630*/  @P0 BRA `(.L_x_40) ;  /* 0x00000000000c0947 */ /* 0x006ff40003800000 */
[----:B------:R-:W-:-:S04]  /*4640*/  SHF.L.U32 R3, R17, 0x1f, RZ ;  /* 0x0000001f11037819 */ /* 0x000fc800000006ff */
[----:B------:R-:W2:Y:S02]  /*4650*/  SYNCS.PHASECHK.TRANS64.TRYWAIT P0, [UR9+0x20], R3 ;  /* 0x00002003ff0075a7 */ /* 0x000ea40008001109 */
[----:B--2---:R-:W-:Y:S05]  /*4660*/  @!P0 BRA `(.L_x_41) ;  /* 0x000000f000cc8947 */ /* 0x004fea0003800000 */
.L_x_40:
[----:B------:R2:W-:Y:S01]  /*4670*/  @P2 SYNCS.ARRIVE.TRANS64 RZ, [UR9], R2 ;  /* 0x00000002ffff29a7 */ /* 0x0005e20008000009 */
[----:B------:R-:W-:-:S04]  /*4680*/  ULOP3.LUT UR4, UR29, 0x2, URZ, 0xfc, !UPT ;  /* 0x000000021d047892 */ /* 0x000fc8000f8efcff */
[----:B------:R-:W-:-:S09]  /*4690*/  UISETP.NE.AND UP0, UPT, UR4, 0x2, UPT ;  /* 0x000000020400788c */ /* 0x000fd2000bf05270 */
[----:B------:R-:W-:Y:S05]  /*46a0*/  BRA.U UP0, `(.L_x_42) ;  /* 0x0000000100047547 */ /* 0x000fea000b800000 */
[----:B------:R-:W-:Y:S05]  /*46b0*/  BPT.TRAP 0x1 ;  /* 0x000000040000795c */ /* 0x000fea0000300000 */
.L_x_42:
[----:B------:R-:W-:Y:S04]  /*46c0*/  BSSY.RECONVERGENT B0, `(.L_x_43) ;  /* 0x0000003000007945 */ /* 0x000fe80003800200 */
[----:B------:R-:W-:Y:S05]  /*46d0*/  @!P1 BRA `(.L_x_44) ;  /* 0x0000000000049947 */ /* 0x000fea0003800000 */
[----:B------:R-:W-:Y:S05]  /*46e0*/  BPT.TRAP 0x1 ;  /* 0x000000040000795c */ /* 0x000fea0000300000 */
.L_x_44:
[----:B------:R-:W-:Y:S05]  /*46f0*/  BSYNC.RECONVERGENT B0 ;  /* 0x0000000000007941 */ /* 0x000fea0003800200 */
.L_x_43:
[----:B------:R-:W-:Y:S02]  /*4700*/  UIADD3 UR14, UPT, UPT, UR19, 0x1, URZ ;  /* 0x00000001130e7890 */ /* 0x000fe4000fffe0ff */
[----:B------:R-:W-:Y:S02]  /*4710*/  USHF.L.U32 UR10, UR17, 0x6, URZ ;  /* 0x00000006110a7899 */ /* 0x000fe400080006ff */
[----:B------:R-:W-:Y:S02]  /*4720*/  UISETP.NE.AND UP0, UPT, UR14, 0x4, UPT ;  /* 0x000000040e00788c */ /* 0x000fe4000bf05270 */
[----:B------:R-:W-:Y:S02]  /*4730*/  ULOP3.LUT UR9, UR9, 0xfefffff8, URZ, 0xc0, !UPT ;  /* 0xfefffff809097892 */ /* 0x000fe4000f8ec0ff */
[----:B------:R-:W-:Y:S02]  /*4740*/  USEL UR5, URZ, 0x1, UP0 ;  /* 0x00000001ff057887 */ /* 0x000fe40008000000 */
[----:B------:R-:W-:Y:S01]  /*4750*/  USEL UR14, UR14, URZ, UP0 ;  /* 0x000000ff0e0e7287 */ /* 0x000fe20008000000 */
[----:B------:R-:W-:Y:S01]  /*4760*/  UMOV UR24, 0x0 ;  /* 0x0000000000187882 */ /* 0x000fe20000000000 */
[----:B------:R-:W-:-:S02]  /*4770*/  UMOV UR25, 0x10000000 ;  /* 0x1000000000197882 */ /* 0x000fc40000000000 */
[----:B------:R-:W-:Y:S01]  /*4780*/  ULEA UR4, UR14, UR12, 0x3 ;  /* 0x0000000c0e047291 */ /* 0x000fe2000f8e18ff */
[----:B------:R-:W-:Y:S01]  /*4790*/  LOP3.LUT R17, R17, UR5, RZ, 0x3c, !PT ;  /* 0x0000000511117c12 */ /* 0x000fe2000f8e3cff */
[----:B------:R-:W-:Y:S01]  /*47a0*/  UMOV UR5, UR9 ;  /* 0x0000000900057c82 */ /* 0x000fe20008000000 */
[----:B------:R-:W-:Y:S01]  /*47b0*/  UMOV UR6, UR10 ;  /* 0x0000000a00067c82 */ /* 0x000fe20008000000 */
[----:B------:R-:W-:Y:S01]  /*47c0*/  UIADD3 UR17, UPT, UPT, UR17, 0x1, URZ ;  /* 0x0000000111117890 */ /* 0x000fe2000fffe0ff */
[----:B-1----:R-:W-:-:S03]  /*47d0*/  SHF.L.U32 R0, R17, 0x1f, RZ ;  /* 0x0000001f11007819 */ /* 0x002fc600000006ff */
[----:B------:R-:W-:Y:S01]  /*47e0*/  UISETP.NE.AND UP0, UPT, UR17, UR18, UPT ;  /* 0x000000121100728c */ /* 0x000fe2000bf05270 */
[----:B------:R4:W1:Y:S01]  /*47f0*/  SYNCS.PHASECHK.TRANS64.TRYWAIT P0, [UR4+0x20], R0 ;  /* 0x00002000ff0075a7 */ /* 0x0008620008001104 */
[----:B------:R-:W-:-:S03]  /*4800*/  ULEA UR4, UR19, UR12, 0xe ;  /* 0x0000000c13047291 */ /* 0x000fc6000f8e70ff */
[----:B------:R-:W-:Y:S01]  /*4810*/  UMOV UR19, UR14 ;  /* 0x0000000e00137c82 */ /* 0x000fe20008000000 */
[----:B------:R-:W-:Y:S02]  /*4820*/  UIADD3 UR8, UPT, UPT, UR4, 0x11400, URZ ;  /* 0x0001140004087890 */ /* 0x000fe4000fffe0ff */
[----:B------:R-:W-:-:S07]  /*4830*/  UIADD3 UR4, UPT, UPT, UR4, 0x21400, URZ ;  /* 0x0002140004047890 */ /* 0x000fce000fffe0ff */
[----:B------:R4:W-:Y:S02]  /*4840*/  UTMALDG.2D.2CTA [UR8], [UR22], desc[UR24] ;  /* 0x00001808160075b4 */ /* 0x0009e40008209000 */
[----:B------:R4:W-:Y:S01]  /*4850*/  UTMALDG.2D.2CTA [UR4], [UR20], desc[UR24] ;  /* 0x00001804140075b4 */ /* 0x0009e20008209000 */
[----:B------:R-:W-:Y:S05]  /*4860*/  BRA.U UP0, `(.L_x_45) ;  /* 0xfffffffd00687547 */ /* 0x000fea000b83ffff */
.L_x_39:
[----:B------:R-:W-:Y:S01]  /*4870*/  UISETP.NE.AND UP0, UPT, UR37, 0x8, UPT ;  /* 0x000000082500788c */ /* 0x000fe2000bf05270 */
[----:B------:R-:W-:-:S08]  /*4880*/  NOP ;  /* 0x0000000000007918 */ /* 0x000fd00000000000 */
[----:B------:R-:W-:Y:S05]  /*4890*/  BRA.U UP0, `(.L_x_46) ;  /* 0x0000000100047547 */ /* 0x000fea000b800000 */
[----:B----4-:R-:W-:Y:S05]  /*48a0*/  BPT.TRAP 0x1 ;  /* 0x000000040000795c */ /* 0x010fea0000300000 */
.L_x_46:
[----:B----4-:R-:W-:Y:S01]  /*48b0*/  ULEA UR4, UR15, UR12, 0x3 ;  /* 0x0000000c0f047291 */ /* 0x010fe2000f8e18ff */
[----:B------:R-:W-:-:S08]  /*48c0*/  SHF.L.U32 R3, R14, 0x1f, RZ ;  /* 0x0000001f0e037819 */ /* 0x000fd000000006ff */
[----:B-12---:R-:W1:Y:S02]  /*48d0*/  SYNCS.PHASECHK.TRANS64.TRYWAIT P0, [UR4+0x150], R3 ;  /* 0x00015003ff0075a7 */ /* 0x006e640008001104 */
[----:B-1----:R-:W-:Y:S05]  /*48e0*/  @!P0 BRA `(.L_x_47) ;  /* 0x000000f000448947 */ /* 0x002fea0003800000 */
.L_x_238:
[----:B------:R-:W-:-:S09]  /*48f0*/  UIMAD UR5, UR15, 0x14, UR36 ;  /* 0x000000140f0578a4 */ /* 0x000fd2000f8e0224 */
[----:B-1----:R-:W1:Y:S04]  /*4900*/  LDS R3, [UR5] ;  /* 0x00000005ff037984 */ /* 0x002e680008000800 */
[----:B---3--:R-:W2:Y:S04]  /*4910*/  LDS R2, [UR5+0x4] ;  /* 0x00000405ff027984 */ /* 0x008ea80008000800 */
[----:B------:R-:W3:Y:S04]  /*4920*/  LDS.U16 R15, [UR5+0x12] ;  /* 0x00001205ff0f7984 */ /* 0x000ee80008000400 */
[----:B------:R-:W4:Y:S04]  /*4930*/  LDS R16, [UR5+0x8] ;  /* 0x00000805ff107984 */ /* 0x000f280008000800 */
[----:B------:R-:W3:Y:S01]  /*4940*/  LDS R0, [UR5+0xc] ;  /* 0x00000c05ff007984 */ /* 0x000ee20008000800 */
[----:B------:R-:W-:Y:S01]  /*4950*/  @!PT LDS RZ, [RZ] ;  /* 0x00000000fffff984 */ /* 0x000fe20000000800 */
[----:B------:R-:W-:Y:S01]  /*4960*/  @!PT LDS RZ, [RZ] ;  /* 0x00000000fffff984 */ /* 0x000fe20000000800 */
[----:B------:R-:W-:Y:S01]  /*4970*/  @!PT LDS RZ, [RZ] ;  /* 0x00000000fffff984 */ /* 0x000fe20000000800 */
[----:B------:R-:W-:Y:S01]  /*4980*/  @!PT LDS RZ, [RZ] ;  /* 0x00000000fffff984 */ /* 0x000fe20000000800 */
[----:B------:R5:W-:Y:S06]  /*4990*/  MEMBAR.ALL.CTA ;  /* 0x0000000000007992 */ /* 0x000bec0000008000 */
[----:B-----5:R-:W3:Y:S01]  /*49a0*/  FENCE.VIEW.ASYNC.S ;  /* 0x00000000000073c6 */ /* 0x020ee20000000000 */
[----:B-1----:R-:W-:-:S02]  /*49b0*/  R2UR UR18, R3 ;  /* 0x00000000031272ca */ /* 0x002fc400000e0000 */
[----:B--2---:R-:W-:Y:S01]  /*49c0*/  R2UR UR19, R2 ;  /* 0x00000000021372ca */ /* 0x004fe200000e0000 */
[----:B------:R-:W-:-:S14]  /*49d0*/  BRA.U UP0, `(.L_x_48) ;  /* 0x0000000100047547 */ /* 0x000fdc000b800000 */
[----:B------:R-:W-:Y:S05]  /*49e0*/  BPT.TRAP 0x1 ;  /* 0x000000040000795c */ /* 0x000fea0000300000 */
.L_x_48:
[----:B------:R-:W-:Y:S01]  /*49f0*/  UIADD3 UR4, UPT, UPT, UR4, 0x190, URZ ;  /* 0x0000019004047890 */ /* 0x000fe2000fffe0ff */
[----:B---3--:R-:W-:Y:S01]  /*4a00*/  ISETP.NE.AND P0, PT, R0, RZ, PT ;  /* 0x000000ff0000720c */ /* 0x008fe20003f05270 */
[----:B------:R-:W-:Y:S01]  /*4a10*/  UIADD3 UR15, UPT, UPT, UR15, 0x1, URZ ;  /* 0x000000010f0f7890 */ /* 0x000fe2000fffe0ff */
[----:B------:R-:W-:Y:S01]  /*4a20*/  PLOP3.LUT P4, PT, PT, PT, PT, 0x80, 0x8 ;  /* 0x000000000008781c */ /* 0x000fe20003f8f070 */
[----:B------:R-:W-:Y:S02]  /*4a30*/  UPRMT UR4, UR13, 0x654, UR4 ;  /* 0x000006540d047896 */ /* 0x000fe40008000004 */
[----:B------:R-:W-:-:S04]  /*4a40*/  UISETP.NE.AND UP0, UPT, UR15, 0x8, UPT ;  /* 0x000000080f00788c */ /* 0x000fc8000bf05270 */
[----:B------:R-:W-:-:S03]  /*4a50*/  USEL UR15, UR15, URZ, UP0 ;  /* 0x000000ff0f0f7287 */ /* 0x000fc60008000000 */
[----:B------:R-:W-:Y:S01]  /*4a60*/  SYNCS.ARRIVE.TRANS64.RED.A1T0 RZ, [UR4], RZ ;  /* 0x000000ffffff79a7 */ /* 0x000fe20008100404 */
[----:B------:R-:W-:-:S06]  /*4a70*/  USEL UR4, URZ, 0x1, UP0 ;  /* 0x00000001ff047887 */ /* 0x000fcc0008000000 */
[----:B------:R-:W-:Y:S01]  /*4a80*/  LOP3.LUT R14, R14, UR4, RZ, 0x3c, !PT ;  /* 0x000000040e0e7c12 */ /* 0x000fe2000f8e3cff */
[----:B------:R-:W-:Y:S06]  /*4a90*/  @P0 BRA `(.L_x_49) ;  /* 0xffffffec00840947 */ /* 0x000fec000383ffff */
[----:B------:R-:W-:Y:S01]  /*4aa0*/  UIADD3 UR12, UPT, UPT, UR12, 0x20, URZ ;  /* 0x000000200c0c7890 */ /* 0x000fe2000fffe0ff */
[----:B------:R-:W-:-:S03]  /*4ab0*/  SHF.L.U32 R3, R17, 0x1f, RZ ;  /* 0x0000001f11037819 */ /* 0x000fc600000006ff */
[----:B------:R-:W-:-:S09]  /*4ac0*/  ULEA UR4, UR14, UR12, 0x3 ;  /* 0x0000000c0e047291 */ /* 0x000fd2000f8e18ff */
[----:B------:R-:W1:Y:S02]  /*4ad0*/  SYNCS.PHASECHK.TRANS64.TRYWAIT P0, [UR4], R3 ;  /* 0x00000003ff0075a7 */ /* 0x000e640008001104 */
[----:B-1----:R-:W-:Y:S05]  /*4ae0*/  @!P0 BRA `(.L_x_50) ;  /* 0x000000ec00dc8947 */ /* 0x002fea0003800000 */
.L_x_240:
[----:B------:R-:W-:-:S04]  /*4af0*/  UIADD3 UR5, UPT, UPT, UR14, 0x1, URZ ;  /* 0x000000010e057890 */ /* 0x000fc8000fffe0ff */
[----:B------:R-:W-:-:S04]  /*4b00*/  UISETP.NE.AND UP0, UPT, UR5, 0x4, UPT ;  /* 0x000000040500788c */ /* 0x000fc8000bf05270 */
[----:B------:R-:W-:Y:S02]  /*4b10*/  USEL UR6, URZ, 0x1, UP0 ;  /* 0x00000001ff067887 */ /* 0x000fe40008000000 */
[----:B------:R-:W-:-:S04]  /*4b20*/  USEL UR5, UR5, URZ, UP0 ;  /* 0x000000ff05057287 */ /* 0x000fc80008000000 */
[----:B------:R-:W-:Y:S01]  /*4b30*/  ULEA UR4, UR5, UR12, 0x3 ;  /* 0x0000000c05047291 */ /* 0x000fe2000f8e18ff */
[----:B------:R-:W-:-:S04]  /*4b40*/  LOP3.LUT R2, R17, UR6, RZ, 0x3c, !PT ;  /* 0x0000000611027c12 */ /* 0x000fc8000f8e3cff */
[----:B-1----:R-:W-:-:S04]  /*4b50*/  SHF.L.U32 R3, R2, 0x1f, RZ ;  /* 0x0000001f02037819 */ /* 0x002fc800000006ff */
[----:B------:R-:W1:Y:S02]  /*4b60*/  SYNCS.PHASECHK.TRANS64.TRYWAIT P0, [UR4], R3 ;  /* 0x00000003ff0075a7 */ /* 0x000e640008001104 */
[----:B-1----:R-:W-:Y:S05]  /*4b70*/  @!P0 BRA `(.L_x_51) ;  /* 0x000000ec00d08947 */ /* 0x002fea0003800000 */
.L_x_242:
        /* <DEDUP_REMOVED lines=9> */
.L_x_244:
[----:B------:R-:W-:-:S04]  /*4c10*/  UIADD3 UR5, UPT, UPT, UR5, 0x1, URZ ;  /* 0x0000000105057890 */ /* 0x000fc8000fffe0ff */
[----:B------:R-:W-:-:S04]  /*4c20*/  UISETP.NE.AND UP0, UPT, UR5, 0x4, UPT ;  /* 0x000000040500788c */ /* 0x000fc8000bf05270 */
[----:B------:R-:W-:Y:S02]  /*4c30*/  USEL UR4, URZ, 0x1, UP0 ;  /* 0x00000001ff047887 */ /* 0x000fe40008000000 */
[----:B------:R-:W-:-:S04]  /*4c40*/  USEL UR5, UR5, URZ, UP0 ;  /* 0x000000ff05057287 */ /* 0x000fc80008000000 */
[----:B------:R-:W-:Y:S01]  /*4c50*/  LOP3.LUT R2, R2, UR4, RZ, 0x3c, !PT ;  /* 0x0000000402027c12 */ /* 0x000fe2000f8e3cff */
[----:B------:R-:W-:-:S12]  /*4c60*/  ULEA UR5, UR5, UR12, 0x3 ;  /* 0x0000000c05057291 */ /* 0x000fd8000f8e18ff */
.L_x_53:
[----:B-1----:R-:W-:Y:S02]  /*4c70*/  SHF.L.U32 R3, R2, 0x1f, RZ ;  /* 0x0000001f02037819 */ /* 0x002fe400000006ff */
[----:B------:R-:W-:-:S04]  /*4c80*/  MOV R0, UR5 ;  /* 0x0000000500007c02 */ /* 0x000fc80008000f00 */
[----:B------:R1:W2:Y:S03]  /*4c90*/  SYNCS.PHASECHK.TRANS64.TRYWAIT P0, [R0+URZ], R3 ;  /* 0x00000003000075a7 */ /* 0x0002a600080011ff */
[----:B--2---:R-:W-:Y:S05]  /*4ca0*/  @!P0 NANOSLEEP.SYNCS 0x989680 ;  /* 0x009896800000895d */ /* 0x004fea0003900000 */
[----:B------:R-:W2:Y:S02]  /*4cb0*/  @!P0 SYNCS.PHASECHK.TRANS64 P0, [R0+URZ], R3 ;  /* 0x00000003000085a7 */ /* 0x000ea400080010ff */
[----:B--2---:R-:W-:Y:S05]  /*4cc0*/  @P0 EXIT ;  /* 0x000000000000094d */ /* 0x004fea0003800000 */
[----:B------:R-:W-:Y:S05]  /*4cd0*/  BRA `(.L_x_53) ;  /* 0xfffffffc00e47947 */ /* 0x000fea000383ffff */
.L_x_25:
[----:B------:R-:W-:-:S04]  /*4ce0*/  UISETP.LT.U32.AND UP0, UPT, UR37, 0x9, UPT ;  /* 0x000000092500788c */ /* 0x000fc8000bf01070 */
[----:B------:R-:W-:-:S04]  /*4cf0*/  USEL UR4, UR37, 0x9, UP0 ;  /* 0x0000000925047887 */ /* 0x000fc80008000000 */
[----:B------:R-:W-:-:S12]  /*4d00*/  USHF.L.U32 UR4, UR4, 0x2, URZ ;  /* 0x0000000204047899 */ /* 0x000fd800080006ff */
[----:B------:R-:W3:Y:S02]  /*4d10*/  LDCU UR6, c[0x2][UR4] ;  /* 0x00800000040677ac */ /* 0x000ee40008000800 */
[----:B---3--:R-:W-:-:S10]  /*4d20*/  USHF.R.S32.HI UR7, URZ, 0x1f, UR6 ;  /* 0x0000001fff077899 */ /* 0x008fd40008011406 */
.L_x_286:
[----:B--2---:R-:W-:Y:S05]  /*4d30*/  BRXU UR6 -0x4d40                                                                                                                                                                                                                                                                                                                                                                                                                                                                                                                                                                                                                                                                                                                                                                                                                                                                                                                                                                                                                                                                                                                                                                                                                                                                                                                                                               (*"BRANCH_TARGETS .L_x_287,.L_x_288,.L_x_295"*) ;  /* 0xffffffb006b07958 */ /* 0x004fea000b83ffff */
.L_x_288:
[----:B------:R-:W-:-:S09]  /*4d40*/  UISETP.NE.AND UP0, UPT, UR37, 0x1, UPT ;  /* 0x000000012500788c */ /* 0x000fd2000bf05270 */
[----:B------:R-:W-:Y:S05]  /*4d50*/  BRA.U UP0, `(.L_x_54) ;  /* 0x0000003900447547 */ /* 0x000fea000b800000 */
[----:B------:R-:W-:-:S08]  /*4d60*/  NOP ;  /* 0x0000000000007918 */ /* 0x000fd00000000000 */
[----:B-1--45:R-:W1:-:S00]  /*4d70*/  USETMAXREG.DEALLOC.CTAPOOL 0x88 ;  /* 0x00000088000079c8 */ /* 0x032e4000080e0500 */
[----:B------:R-:W2:Y:S01]  /*4d80*/  LDCU.64 UR14, c[0x0][0xba0] ;  /* 0x00017400ff0e77ac */ /* 0x000ea20008000a00 */
[----:B-1----:R-:W-:Y:S01]  /*4d90*/  HFMA2 R8, -RZ, RZ, 0, 5.9604644775390625e-08 ;  /* 0x00000001ff087431 */ /* 0x002fe200000001ff */
[----:B------:R-:W-:Y:S01]  /*4da0*/  PRMT R10, RZ, 0x7610, R10 ;  /* 0x00007610ff0a7816 */ /* 0x000fe2000000000a */
[----:B------:R-:W1:Y:S01]  /*4db0*/  LDCU.64 UR12, c[0x0][0xbb8] ;  /* 0x00017700ff0c77ac */ /* 0x000e620008000a00 */
[----:B------:R-:W3:Y:S01]  /*4dc0*/  LDCU UR4, c[0x0][0xbdc] ;  /* 0x00017b80ff0477ac */ /* 0x000ee20008000800 */
[----:B------:R-:W4:Y:S01]  /*4dd0*/  LDCU UR19, c[0x0][0xb80] ;  /* 0x00017000ff1377ac */ /* 0x000f220008000800 */
[----:B------:R-:W-:Y:S01]  /*4de0*/  UMOV UR5, 0xffffffff ;  /* 0xffffffff00057882 */ /* 0x000fe20000000000 */
[----:B------:R-:W-:Y:S01]  /*4df0*/  UMOV UR20, URZ ;  /* 0x000000ff00147c82 */ /* 0x000fe20008000000 */
[----:B--2---:R-:W-:-:S04]  /*4e00*/  UIADD3 UR18, UP0, UPT, UR14, -0x1, URZ ;  /* 0xffffffff0e127890 */ /* 0x004fc8000ff1e0ff */
[----:B------:R-:W-:Y:S02]  /*4e10*/  UIADD3.X UR15, UPT, UPT, UR15, -0x1, URZ, UP0, !UPT ;  /* 0xffffffff0f0f7890 */ /* 0x000fe400087fe4ff */
[----:B-1----:R-:W-:Y:S02]  /*4e20*/  UIADD3 UR14, UP0, UPT, UR12, -0x1, URZ ;  /* 0xffffffff0c0e7890 */ /* 0x002fe4000ff1e0ff */
[----:B---3--:R-:W-:Y:S02]  /*4e30*/  USHF.L.U32 UR4, UR5, UR4, URZ ;  /* 0x0000000405047299 */ /* 0x008fe400080006ff */
[----:B------:R-:W-:Y:S02]  /*4e40*/  UIADD3.X UR13, UPT, UPT, UR13, -0x1, URZ, UP0, !UPT ;  /* 0xffffffff0d0d7890 */ /* 0x000fe400087fe4ff */
[----:B----4-:R-:W-:Y:S02]  /*4e50*/  UIADD3 UR19, UPT, UPT, UR19, -0x1, URZ ;  /* 0xffffffff13137890 */ /* 0x010fe4000fffe0ff */
[----:B------:R-:W-:-:S12]  /*4e60*/  ULOP3.LUT UR12, URZ, UR4, URZ, 0x33, !UPT ;  /* 0x00000004ff0c7292 */ /* 0x000fd8000f8e33ff */
.L_x_71:
[----:B------:R-:W1:Y:S01]  /*4e70*/  LDC.64 R2, c[0x0][0xbd0] ;  /* 0x0002f400ff027b82 */ /* 0x000e620000000a00 */
[----:B------:R-:W-:Y:S01]  /*4e80*/  UIADD3 UR24, UP0, UPT, UR24, UR30, URZ ;  /* 0x0000001e18187290 */ /* 0x000fe2000ff1e0ff */
[----:B------:R-:W-:Y:S01]  /*4e90*/  ISETP.NE.AND P1, PT, RZ, UR16, PT ;  /* 0x00000010ff007c0c */ /* 0x000fe2000bf25270 */
[----:B------:R-:W-:Y:S01]  /*4ea0*/  IMAD.MOV.U32 R17, RZ, RZ, -0x1 ;  /* 0xffffffffff117424 */ /* 0x000fe200078e00ff */
[----:B------:R-:W-:Y:S01]  /*4eb0*/  PLOP3.LUT P2, PT, PT, PT, PT, 0x80, 0x8 ;  /* 0x000000000008781c */ /* 0x000fe20003f4f070 */
[----:B------:R-:W-:Y:S01]  /*4ec0*/  UIADD3.X UR17, UPT, UPT, UR17, UR25, URZ, UP0, !UPT ;  /* 0x0000001911117290 */ /* 0x000fe200087fe4ff */
[----:B------:R-:W-:Y:S02]  /*4ed0*/  IMAD.MOV.U32 R9, RZ, RZ, -0x1 ;  /* 0xffffffffff097424 */ /* 0x000fe400078e00ff */
[----:B------:R-:W-:Y:S02]  /*4ee0*/  P2R R11, PR, RZ, 0x4 ;  /* 0x00000004ff0b7803 */ /* 0x000fe40000000000 */
[----:B-1----:R-:W-:Y:S01]  /*4ef0*/  ISETP.LE.U32.AND P0, PT, R2, UR24, PT ;  /* 0x0000001802007c0c */ /* 0x002fe2000bf03070 */
[----:B------:R-:W-:-:S05]  /*4f00*/  IMAD.U32 R2, RZ, RZ, UR17 ;  /* 0x00000011ff027e24 */ /* 0x000fca000f8e00ff */
[----:B------:R-:W-:Y:S01]  /*4f10*/  ISETP.GE.U32.AND.EX P0, PT, R2, R3, PT, P0 ;  /* 0x000000030200720c */ /* 0x000fe20003f06100 */
[----:B------:R-:W-:Y:S02]  /*4f20*/  IMAD.MOV.U32 R3, RZ, RZ, RZ ;  /* 0x000000ffff037224 */ /* 0x000fe400078e00ff */
[----:B------:R-:W-:-:S10]  /*4f30*/  IMAD.MOV.U32 R2, RZ, RZ, -0x1 ;  /* 0xffffffffff027424 */ /* 0x000fd400078e00ff */
[----:B----45:R-:W-:Y:S05]  /*4f40*/  @P0 BRA P1, `(.L_x_55) ;  /* 0x0000001800080947 */ /* 0x030fea0000800000 */
[----:B------:R-:W-:Y:S01]  /*4f50*/  IADD3 R15, P1, PT, R18, UR41, RZ ;  /* 0x00000029120f7c10 */ /* 0x000fe2000ff3e0ff */
[----:B------:R-:W-:-:S03]  /*4f60*/  IMAD.U32 R9, RZ, RZ, UR17 ;  /* 0x00000011ff097e24 */ /* 0x000fc6000f8e00ff */
[----:B------:R-:W-:Y:S02]  /*4f70*/  ISETP.LE.U32.AND P0, PT, R15, UR24, PT ;  /* 0x000000180f007c0c */ /* 0x000fe4000bf03070 */
[----:B------:R-:W-:-:S04]  /*4f80*/  IADD3.X R20, PT, PT, R19, UR40, RZ, P1, !PT ;  /* 0x0000002813147c10 */ /* 0x000fc80008ffe4ff */
[----:B------:R-:W-:-:S13]  /*4f90*/  ISETP.GE.U32.AND.EX P0, PT, R9, R20, PT, P0 ;  /* 0x000000140900720c */ /* 0x000fda0003f06100 */
[----:B------:R-:W-:Y:S05]  /*4fa0*/  @!P0 BRA `(.L_x_56) ;  /* 0x0000001000ec8947 */ /* 0x000fea0003800000 */
[----:B------:R-:W1:Y:S01]  /*4fb0*/  LDCU UR21, c[0x0][0xbe8] ;  /* 0x00017d00ff1577ac */ /* 0x000e620008000800 */
[----:B------:R-:W-:Y:S01]  /*4fc0*/  IMAD.IADD R23, R7, 0x1, R14 ;  /* 0x0000000107177824 */ /* 0x000fe200078e020e */
[----:B------:R-:W-:Y:S01]  /*4fd0*/  MOV R14, R5 ;  /* 0x00000005000e7202 */ /* 0x000fe20000000f00 */
[----:B------:R-:W-:Y:S02]  /*4fe0*/  IMAD.MOV.U32 R17, RZ, RZ, R6 ;  /* 0x000000ffff117224 */ /* 0x000fe400078e0006 */
[----:B------:R-:W-:-:S05]  /*4ff0*/  VIADD R9, R23, 0x20 ;  /* 0x0000002017097836 */ /* 0x000fca0000000000 */
[----:B-1----:R-:W-:-:S13]  /*5000*/  ISETP.GE.AND P0, PT, R9, UR21, PT ;  /* 0x0000001509007c0c */ /* 0x002fda000bf06270 */
[----:B------:R-:W1:Y:S01]  /*5010*/  @!P0 LDC.64 R20, c[0x0][0xbf0] ;  /* 0x0002fc00ff148b82 */ /* 0x000e620000000a00 */
[----:B------:R-:W-:Y:S01]  /*5020*/  BSSY.RECONVERGENT B0, `(.L_x_57) ;  /* 0x0000062000007945 */ /* 0x000fe20003800200 */
[----:B------:R-:W-:Y:S01]  /*5030*/  HFMA2 R15, -RZ, RZ, 0, 0 ;  /* 0x00000000ff0f7431 */ /* 0x000fe200000001ff */
[----:B------:R-:W-:Y:S01]  /*5040*/  MOV R18, 0x7fffffff ;  /* 0x7fffffff00127802 */ /* 0x000fe20000000f00 */
[----:B-1----:R-:W-:-:S05]  /*5050*/  @!P0 IMAD.WIDE R20, R23, 0xc, R20 ;  /* 0x0000000c17148825 */ /* 0x002fca00078e0214 */
[----:B------:R1:W5:Y:S04]  /*5060*/  @!P0 LDG.E R5, desc[UR50][R20.64+0x180] ;  /* 0x0001803214058981 */ /* 0x000368000c1e1900 */
[----:B------:R1:W5:Y:S01]  /*5070*/  @!P0 LDG.E R6, desc[UR50][R20.64+0x184] ;  /* 0x0001843214068981 */ /* 0x000362000c1e1900 */
[----:B------:R-:W-:-:S13]  /*5080*/  ISETP.GE.AND P0, PT, R23, UR21, PT ;  /* 0x0000001517007c0c */ /* 0x000fda000bf06270 */
[----:B------:R-:W-:Y:S05]  /*5090*/  @P0 BRA `(.L_x_58) ;  /* 0x0000000400680947 */ /* 0x000fea0003800000 */
[----:B------:R-:W-:Y:S01]  /*50a0*/  IABS R13, R4 ;  /* 0x00000004000d7213 */ /* 0x000fe20000000000 */
[----:B------:R-:W2:Y:S01]  /*50b0*/  LDCU.128 UR4, c[0x0][0xbc0] ;  /* 0x00017800ff0477ac */ /* 0x000ea20008000c00 */
[----:B------:R-:W-:Y:S02]  /*50c0*/  IABS R12, R0 ;  /* 0x00000000000c7213 */ /* 0x000fe40000000000 */
[----:B------:R-:W3:Y:S01]  /*50d0*/  I2F.RP R24, R13 ;  /* 0x0000000d00187306 */ /* 0x000ee20000209400 */
[----:B------:R-:W4:Y:S01]  /*50e0*/  LDCU.64 UR8, c[0x0][0xbb0] ;  /* 0x00017600ff0877ac */ /* 0x000f220008000a00 */
[C---:B-1----:R-:W-:Y:S02]  /*50f0*/  IADD3 R20, P2, PT, R17.reuse, UR14, RZ ;  /* 0x0000000e11147c10 */ /* 0x042fe4000ff5e0ff */
[----:B------:R-:W-:Y:S01]  /*5100*/  IADD3 R15, P0, PT, R14, UR18, RZ ;  /* 0x000000120e0f7c10 */ /* 0x000fe2000ff1e0ff */
[----:B------:R-:W1:Y:S01]  /*5110*/  LDCU.64 UR10, c[0x0][0xba8] ;  /* 0x00017500ff0a77ac */ /* 0x000e620008000a00 */
[----:B------:R-:W-:-:S02]  /*5120*/  LEA.HI.X.SX32 R19, R17, UR13, 0x1, P2 ;  /* 0x0000000d11137c11 */ /* 0x000fc400090f0eff */
[----:B------:R-:W1:Y:S01]  /*5130*/  I2F.RP R9, R12 ;  /* 0x0000000c00097306 */ /* 0x000e620000209400 */
[----:B------:R-:W-:Y:S02]  /*5140*/  LEA.HI.X.SX32 R14, R14, UR15, 0x1, P0 ;  /* 0x0000000f0e0e7c11 */ /* 0x000fe400080f0eff */
[----:B--2---:R-:W-:-:S05]  /*5150*/  IADD3 R22, P1, PT, R20, UR7, RZ ;  /* 0x0000000714167c10 */ /* 0x004fca000ff3e0ff */
[----:B---3--:R-:W2:Y:S01]  /*5160*/  MUFU.RCP R24, R24 ;  /* 0x0000001800187308 */ /* 0x008ea20000001000 */
[----:B----4-:R-:W-:Y:S01]  /*5170*/  IADD3 R18, P0, PT, R15, UR9, RZ ;  /* 0x000000090f127c10 */ /* 0x010fe2000ff1e0ff */
[----:B------:R-:W-:Y:S02]  /*5180*/  IMAD.X R21, RZ, RZ, R19, P1 ;  /* 0x000000ffff157224 */ /* 0x000fe400008e0613 */
[----:B------:R-:W-:-:S04]  /*5190*/  IMAD.WIDE.U32 R36, R22, UR4, RZ ;  /* 0x0000000416247c25 */ /* 0x000fc8000f8e00ff */
[----:B-1----:R-:W1:Y:S01]  /*51a0*/  MUFU.RCP R9, R9 ;  /* 0x0000000900097308 */ /* 0x002e620000001000 */
[----:B------:R-:W-:Y:S02]  /*51b0*/  IMAD.X R17, RZ, RZ, R14, P0 ;  /* 0x000000ffff117224 */ /* 0x000fe400000e060e */
[----:B------:R-:W-:-:S04]  /*51c0*/  IMAD.WIDE.U32 R26, R21, UR4, RZ ;  /* 0x00000004151a7c25 */ /* 0x000fc8000f8e00ff */
[----:B------:R-:W-:-:S04]  /*51d0*/  IMAD.WIDE.U32 R28, R17, UR10, RZ ;  /* 0x0000000a111c7c25 */ /* 0x000fc8000f8e00ff */
[----:B--2---:R-:W-:Y:S02]  /*51e0*/  VIADD R24, R24, 0xffffffe ;  /* 0x0ffffffe18187836 */ /* 0x004fe40000000000 */
[----:B------:R-:W-:Y:S02]  /*51f0*/  IMAD.WIDE.U32 R26, P0, R22, UR5, R26 ;  /* 0x00000005161a7c25 */ /* 0x000fe4000f80001a */
[----:B------:R-:W2:Y:S02]  /*5200*/  F2I.FTZ.U32.TRUNC.NTZ R25, R24 ;  /* 0x0000001800197305 */ /* 0x000ea4000021f000 */
[----:B------:R-:W-:Y:S01]  /*5210*/  IMAD.WIDE.U32 R28, P1, R18, UR11, R28 ;  /* 0x0000000b121c7c25 */ /* 0x000fe2000f82001c */
[----:B------:R-:W-:-:S03]  /*5220*/  IADD3 RZ, P2, PT, R37, R26, RZ ;  /* 0x0000001a25ff7210 */ /* 0x000fc60007f5e0ff */
[----:B------:R-:W-:-:S04]  /*5230*/  IMAD.WIDE.U32 R34, R18, UR10, RZ ;  /* 0x0000000a12227c25 */ /* 0x000fc8000f8e00ff */
[----:B-1----:R-:W-:Y:S02]  /*5240*/  VIADD R9, R9, 0xffffffe ;  /* 0x0ffffffe09097836 */ /* 0x002fe40000000000 */
[----:B------:R-:W-:Y:S01]  /*5250*/  IMAD.X R33, RZ, RZ, RZ, P1 ;  /* 0x000000ffff217224 */ /* 0x000fe200008e06ff */
[----:B------:R-:W-:Y:S01]  /*5260*/  IADD3 RZ, P1, PT, R35, R28, RZ ;  /* 0x0000001c23ff7210 */ /* 0x000fe20007f3e0ff */
[----:B------:R-:W-:Y:S02]  /*5270*/  IMAD.MOV.U32 R30, RZ, RZ, R27 ;  /* 0x000000ffff1e7224 */ /* 0x000fe400078e001b */
[----:B------:R-:W1:Y:S01]  /*5280*/  F2I.FTZ.U32.TRUNC.NTZ R27, R9 ;  /* 0x00000009001b7305 */ /* 0x000e62000021f000 */
[----:B------:R-:W-:Y:S02]  /*5290*/  IMAD.MOV.U32 R32, RZ, RZ, R29 ;  /* 0x000000ffff207224 */ /* 0x000fe400078e001d */
[----:B------:R-:W-:Y:S01]  /*52a0*/  IMAD.X R31, RZ, RZ, RZ, P0 ;  /* 0x000000ffff1f7224 */ /* 0x000fe200000e06ff */
[----:B------:R-:W-:Y:S01]  /*52b0*/  ISETP.NE.U32.AND P0, PT, RZ, UR10, PT ;  /* 0x0000000aff007c0c */ /* 0x000fe2000bf05070 */
[----:B------:R-:W-:Y:S01]  /*52c0*/  IMAD.WIDE.U32.X R32, R17, UR11, R32, P1 ;  /* 0x0000000b11207c25 */ /* 0x000fe200088e0420 */
[----:B------:R-:W-:-:S02]  /*52d0*/  ISETP.NE.U32.AND P1, PT, RZ, UR4, PT ;  /* 0x00000004ff007c0c */ /* 0x000fc4000bf25070 */
[----:B------:R-:W-:Y:S01]  /*52e0*/  ISETP.NE.AND.EX P0, PT, RZ, UR11, PT, P0 ;  /* 0x0000000bff007c0c */ /* 0x000fe2000bf05300 */
[----:B--2---:R-:W-:Y:S01]  /*52f0*/  IMAD.MOV R18, RZ, RZ, -R25 ;  /* 0x000000ffff127224 */ /* 0x004fe200078e0a19 */
[----:B------:R-:W-:Y:S01]  /*5300*/  ISETP.NE.AND.EX P1, PT, RZ, UR5, PT, P1 ;  /* 0x00000005ff007c0c */ /* 0x000fe2000bf25310 */
[----:B------:R-:W-:Y:S01]  /*5310*/  IMAD.WIDE.U32.X R30, R21, UR5, R30, P2 ;  /* 0x00000005151e7c25 */ /* 0x000fe200090e041e */
[----:B------:R-:W-:Y:S02]  /*5320*/  SEL R15, R15, R32, !P0 ;  /* 0x000000200f0f7207 */ /* 0x000fe40004000000 */
[----:B------:R-:W-:Y:S01]  /*5330*/  SEL R14, R14, R33, !P0 ;  /* 0x000000210e0e7207 */ /* 0x000fe20004000000 */
[----:B------:R-:W-:Y:S01]  /*5340*/  IMAD R17, R18, R13, RZ ;  /* 0x0000000d12117224 */ /* 0x000fe200078e02ff */
[----:B------:R-:W-:Y:S01]  /*5350*/  SEL R20, R20, R30, !P1 ;  /* 0x0000001e14147207 */ /* 0x000fe20004800000 */
[----:B------:R-:W-:Y:S01]  /*5360*/  IMAD.MOV.U32 R24, RZ, RZ, RZ ;  /* 0x000000ffff187224 */ /* 0x000fe200078e00ff */
[----:B------:R-:W-:Y:S01]  /*5370*/  SEL R19, R19, R31, !P1 ;  /* 0x0000001f13137207 */ /* 0x000fe20004800000 */
[----:B-1----:R-:W-:Y:S01]  /*5380*/  IMAD.MOV R9, RZ, RZ, -R27 ;  /* 0x000000ffff097224 */ /* 0x002fe200078e0a1b */
[----:B------:R-:W-:Y:S01]  /*5390*/  SHF.R.U64 R21, R15, UR8, R14 ;  /* 0x000000080f157c19 */ /* 0x000fe2000800120e */
[----:B------:R-:W-:Y:S01]  /*53a0*/  IMAD.HI.U32 R17, R25, R17, R24 ;  /* 0x0000001119117227 */ /* 0x000fe200078e0018 */
[----:B------:R-:W-:-:S02]  /*53b0*/  SHF.R.U64 R25, R20, UR6, R19 ;  /* 0x0000000614197c19 */ /* 0x000fc40008001213 */
[----:B------:R-:W-:Y:S01]  /*53c0*/  IADD3 R21, PT, PT, R4, -0x1, R21 ;  /* 0xffffffff04157810 */ /* 0x000fe20007ffe015 */
[----:B------:R-:W-:Y:S01]  /*53d0*/  IMAD.MOV.U32 R19, RZ, RZ, R9 ;  /* 0x000000ffff137224 */ /* 0x000fe200078e0009 */
[----:B------:R-:W-:Y:S01]  /*53e0*/  IABS R15, R4 ;  /* 0x00000004000f7213 */ /* 0x000fe20000000000 */
[----:B------:R-:W-:Y:S01]  /*53f0*/  IMAD.MOV.U32 R26, RZ, RZ, RZ ;  /* 0x000000ffff1a7224 */ /* 0x000fe200078e00ff */
[----:B------:R-:W-:Y:S01]  /*5400*/  IADD3 R20, PT, PT, R0, -0x1, R25 ;  /* 0xffffffff00147810 */ /* 0x000fe20007ffe019 */
[----:B------:R-:W-:Y:S01]  /*5410*/  IMAD R19, R19, R12, RZ ;  /* 0x0000000c13137224 */ /* 0x000fe200078e02ff */
[----:B------:R-:W-:Y:S01]  /*5420*/  IABS R18, R21 ;  /* 0x0000001500127213 */ /* 0x000fe20000000000 */
[----:B------:R-:W-:Y:S01]  /*5430*/  IMAD.MOV R15, RZ, RZ, -R15 ;  /* 0x000000ffff0f7224 */ /* 0x000fe200078e0a0f */
[----:B------:R-:W-:Y:S01]  /*5440*/  IABS R9, R0 ;  /* 0x0000000000097213 */ /* 0x000fe20000000000 */
[----:B------:R-:W-:Y:S01]  /*5450*/  IMAD.HI.U32 R19, R27, R19, R26 ;  /* 0x000000131b137227 */ /* 0x000fe200078e001a */
[----:B------:R-:W-:-:S02]  /*5460*/  IABS R14, R20 ;  /* 0x00000014000e7213 */ /* 0x000fc40000000000 */
[----:B------:R-:W-:Y:S01]  /*5470*/  ISETP.GE.AND P4, PT, R21, RZ, PT ;  /* 0x000000ff1500720c */ /* 0x000fe20003f86270 */
[----:B------:R-:W-:Y:S01]  /*5480*/  IMAD.HI.U32 R17, R17, R18, RZ ;  /* 0x0000001211117227 */ /* 0x000fe200078e00ff */
[----:B------:R-:W-:-:S03]  /*5490*/  ISETP.GE.AND P2, PT, R20, RZ, PT ;  /* 0x000000ff1400720c */ /* 0x000fc60003f46270 */
[----:B------:R-:W-:Y:S02]  /*54a0*/  IMAD.MOV R9, RZ, RZ, -R9 ;  /* 0x000000ffff097224 */ /* 0x000fe400078e0a09 */
[----:B------:R-:W-:-:S04]  /*54b0*/  IMAD.HI.U32 R19, R19, R14, RZ ;  /* 0x0000000e13137227 */ /* 0x000fc800078e00ff */
[----:B------:R-:W-:Y:S02]  /*54c0*/  IMAD R18, R17, R15, R18 ;  /* 0x0000000f11127224 */ /* 0x000fe400078e0212 */
[----:B------:R-:W-:Y:S02]  /*54d0*/  IMAD R19, R19, R9, R14 ;  /* 0x0000000913137224 */ /* 0x000fe400078e020e */
[----:B------:R-:W1:Y:S01]  /*54e0*/  LDC R9, c[0x0][0xbe0] ;  /* 0x0002f800ff097b82 */ /* 0x000e620000000800 */
[----:B------:R-:W-:Y:S02]  /*54f0*/  ISETP.GT.U32.AND P1, PT, R13, R18, PT ;  /* 0x000000120d00720c */ /* 0x000fe40003f24070 */
[----:B------:R-:W-:-:S11]  /*5500*/  ISETP.GT.U32.AND P0, PT, R12, R19, PT ;  /* 0x000000130c00720c */ /* 0x000fd60003f04070 */
[----:B------:R-:W-:Y:S01]  /*5510*/  @!P1 IMAD.IADD R18, R18, 0x1, -R13 ;  /* 0x0000000112129824 */ /* 0x000fe200078e0a0d */
[----:B------:R-:W-:Y:S01]  /*5520*/  ISETP.NE.AND P1, PT, RZ, UR27, PT ;  /* 0x0000001bff007c0c */ /* 0x000fe2000bf25270 */
[----:B------:R-:W-:-:S03]  /*5530*/  @!P0 IMAD.IADD R19, R19, 0x1, -R12 ;  /* 0x0000000113138824 */ /* 0x000fc600078e0a0c */
[----:B------:R-:W-:Y:S02]  /*5540*/  ISETP.GT.U32.AND P0, PT, R13, R18, PT ;  /* 0x000000120d00720c */ /* 0x000fe40003f04070 */
[----:B------:R-:W-:-:S11]  /*5550*/  ISETP.GT.U32.AND P3, PT, R12, R19, PT ;  /* 0x000000130c00720c */ /* 0x000fd60003f64070 */
[----:B------:R-:W-:Y:S01]  /*5560*/  @!P0 IMAD.IADD R18, R18, 0x1, -R13 ;  /* 0x0000000112128824 */ /* 0x000fe200078e0a0d */
[----:B------:R-:W-:Y:S01]  /*5570*/  ISETP.NE.AND P0, PT, RZ, UR26, PT ;  /* 0x0000001aff007c0c */ /* 0x000fe2000bf05270 */
[----:B------:R-:W-:Y:S02]  /*5580*/  @!P3 IMAD.IADD R19, R19, 0x1, -R12 ;  /* 0x000000011313b824 */ /* 0x000fe400078e0a0c */
[----:B------:R-:W-:Y:S01]  /*5590*/  @!P4 IMAD.MOV R18, RZ, RZ, -R18 ;  /* 0x000000ffff12c224 */ /* 0x000fe200078e0a12 */
[----:B------:R-:W-:Y:S01]  /*55a0*/  @!P1 LOP3.LUT R18, RZ, UR27, RZ, 0x33, !PT ;  /* 0x0000001bff129c12 */ /* 0x000fe2000f8e33ff */
[----:B------:R-:W-:-:S04]  /*55b0*/  @!P2 IMAD.MOV R19, RZ, RZ, -R19 ;  /* 0x000000ffff13a224 */ /* 0x000fc800078e0a13 */
[----:B------:R-:W-:-:S04]  /*55c0*/  IMAD.IADD R21, R21, 0x1, -R18 ;  /* 0x0000000115157824 */ /* 0x000fc800078e0a12 */
[----:B------:R-:W-:Y:S02]  /*55d0*/  @!P0 LOP3.LUT R19, RZ, UR26, RZ, 0x33, !PT ;  /* 0x0000001aff138c12 */ /* 0x000fe4000f8e33ff */
[----:B-1----:R-:W-:-:S03]  /*55e0*/  ISETP.NE.AND P0, PT, R9, 0x1, PT ;  /* 0x000000010900780c */ /* 0x002fc60003f05270 */
[----:B------:R-:W-:-:S04]  /*55f0*/  IMAD.IADD R12, R20, 0x1, -R19 ;  /* 0x00000001140c7824 */ /* 0x000fc800078e0a13 */
[----:B------:R-:W-:Y:S01]  /*5600*/  IMAD R18, R21, R12, RZ ;  /* 0x0000000c15127224 */ /* 0x000fe200078e02ff */
[----:B------:R-:W-:-:S04]  /*5610*/  SEL R12, R12, R21, !P0 ;  /* 0x000000150c0c7207 */ /* 0x000fc80004000000 */
[----:B------:R-:W-:Y:S02]  /*5620*/  SHF.R.S32.HI R15, RZ, 0x1f, R18 ;  /* 0x0000001fff0f7819 */ /* 0x000fe40000011412 */
[----:B------:R-:W-:Y:S02]  /*5630*/  SHF.R.S32.HI R13, RZ, 0x1f, R12 ;  /* 0x0000001fff0d7819 */ /* 0x000fe4000001140c */
.L_x_58:
[----:B------:R-:W-:Y:S05]  /*5640*/  BSYNC.RECONVERGENT B0 ;  /* 0x0000000000007941 */ /* 0x000fea0003800200 */
.L_x_57:
[----:B------:R-:W2:Y:S01]  /*5650*/  SHFL.UP PT, R9, R18, 0x1, RZ ;  /* 0x0420000012097989 */ /* 0x000ea200000e00ff */
[C---:B------:R-:W-:Y:S02]  /*5660*/  ISETP.NE.AND P5, PT, R7.reuse, RZ, PT ;  /* 0x000000ff0700720c */ /* 0x040fe40003fa5270 */
[C---:B------:R-:W-:Y:S01]  /*5670*/  ISETP.GE.U32.AND P4, PT, R7.reuse, 0x2, PT ;  /* 0x000000020700780c */ /* 0x040fe20003f86070 */
[----:B-1----:R-:W1:Y:S01]  /*5680*/  SHFL.UP PT, R20, R15, 0x1, RZ ;  /* 0x042000000f147989 */ /* 0x002e6200000e00ff */
[C---:B------:R-:W-:Y:S02]  /*5690*/  ISETP.GE.U32.AND P1, PT, R7.reuse, 0x4, PT ;  /* 0x000000040700780c */ /* 0x040fe40003f26070 */
[C---:B------:R-:W-:Y:S02]  /*56a0*/  ISETP.GE.U32.AND P2, PT, R7.reuse, 0x8, PT ;  /* 0x000000080700780c */ /* 0x040fe40003f46070 */
[----:B------:R-:W-:Y:S02]  /*56b0*/  ISETP.GE.U32.AND P3, PT, R7, 0x10, PT ;  /* 0x000000100700780c */ /* 0x000fe40003f66070 */
[----:B--2---:R-:W-:-:S02]  /*56c0*/  SEL R9, R9, RZ, P5 ;  /* 0x000000ff09097207 */ /* 0x004fc40002800000 */
[----:B-1----:R-:W-:Y:S02]  /*56d0*/  SEL R20, R20, RZ, P5 ;  /* 0x000000ff14147207 */ /* 0x002fe40002800000 */
[----:B------:R-:W-:-:S05]  /*56e0*/  IADD3 R14, P0, PT, R9, R18, RZ ;  /* 0x00000012090e7210 */ /* 0x000fca0007f1e0ff */
[----:B------:R-:W-:Y:S01]  /*56f0*/  IMAD.X R9, R20, 0x1, R15, P0 ;  /* 0x0000000114097824 */ /* 0x000fe200000e060f */
[----:B------:R-:W1:Y:S04]  /*5700*/  SHFL.UP PT, R17, R14, 0x2, RZ ;  /* 0x044000000e117989 */ /* 0x000e6800000e00ff */
[----:B------:R-:W2:Y:S01]  /*5710*/  SHFL.UP PT, R19, R9, 0x2, RZ ;  /* 0x0440000009137989 */ /* 0x000ea200000e00ff */
[----:B-1----:R-:W-:-:S04]  /*5720*/  SEL R17, R17, RZ, P4 ;  /* 0x000000ff11117207 */ /* 0x002fc80002000000 */
[----:B------:R-:W-:Y:S02]  /*5730*/  IADD3 R17, P0, PT, R17, R14, RZ ;  /* 0x0000000e11117210 */ /* 0x000fe40007f1e0ff */
[----:B--2---:R-:W-:-:S05]  /*5740*/  SEL R20, R19, RZ, P4 ;  /* 0x000000ff13147207 */ /* 0x004fca0002000000 */
[----:B------:R-:W-:Y:S02]  /*5750*/  IMAD.X R19, R20, 0x1, R9, P0 ;  /* 0x0000000114137824 */ /* 0x000fe400000e0609 */
[----:B------:R-:W1:Y:S04]  /*5760*/  SHFL.UP PT, R20, R17, 0x4, RZ ;  /* 0x0480000011147989 */ /* 0x000e6800000e00ff */
[----:B------:R-:W2:Y:S01]  /*5770*/  SHFL.UP PT, R21, R19, 0x4, RZ ;  /* 0x0480000013157989 */ /* 0x000ea200000e00ff */
[----:B-1----:R-:W-:-:S04]  /*5780*/  SEL R20, R20, RZ, P1 ;  /* 0x000000ff14147207 */ /* 0x002fc80000800000 */
[----:B------:R-:W-:Y:S02]  /*5790*/  IADD3 R20, P0, PT, R20, R17, RZ ;  /* 0x0000001114147210 */ /* 0x000fe40007f1e0ff */
[----:B--2---:R-:W-:-:S03]  /*57a0*/  SEL R14, R21, RZ, P1 ;  /* 0x000000ff150e7207 */ /* 0x004fc60000800000 */
[----:B------:R-:W1:Y:S02]  /*57b0*/  SHFL.UP PT, R21, R20, 0x8, RZ ;  /* 0x0500000014157989 */ /* 0x000e6400000e00ff */
[----:B------:R-:W-:Y:S02]  /*57c0*/  IMAD.X R9, R14, 0x1, R19, P0 ;  /* 0x000000010e097824 */ /* 0x000fe400000e0613 */
[----:B------:R-:W-:-:S03]  /*57d0*/  IMAD.U32 R19, RZ, RZ, UR17 ;  /* 0x00000011ff137e24 */ /* 0x000fc6000f8e00ff */
        /* <DEDUP_REMOVED lines=10> */
[----:B------:R-:W-:Y:S01]  /*5880*/  IMAD.X R20, R9, 0x1, R22, P0 ;  /* 0x0000000109147824 */ /* 0x000fe200000e0616 */
[----:B------:R-:W-:-:S04]  /*5890*/  IADD3 R9, P0, PT, R17, UR41, RZ ;  /* 0x0000002911097c10 */ /* 0x000fc8000ff1e0ff */
[----:B------:R-:W-:Y:S02]  /*58a0*/  IADD3.X R14, PT, PT, R20, UR40, RZ, P0, !PT ;  /* 0x00000028140e7c10 */ /* 0x000fe400087fe4ff */
[----:B------:R-:W-:-:S04]  /*58b0*/  ISETP.LE.U32.AND P0, PT, R9, UR24, PT ;  /* 0x0000001809007c0c */ /* 0x000fc8000bf03070 */
[----:B------:R-:W-:-:S13]  /*58c0*/  ISETP.GE.U32.AND.EX P0, PT, R19, R14, PT, P0 ;  /* 0x0000000e1300720c */ /* 0x000fda0003f06100 */
[----:B------:R-:W-:-:S04]  /*58d0*/  VOTE.ANY R19, PT, !P0 ;  /* 0x0000000000137806 */ /* 0x000fc800040e0100 */
[----:B------:R-:W-:-:S13]  /*58e0*/  ISETP.NE.AND P0, PT, R19, RZ, PT ;  /* 0x000000ff1300720c */ /* 0x000fda0003f05270 */
[----:B------:R-:W-:Y:S05]  /*58f0*/  @P0 BRA `(.L_x_59) ;  /* 0x00000008004c0947 */ /* 0x000fea0003800000 */
[----:B------:R-:W1:Y:S01]  /*5900*/  LDC R15, c[0x0][0xbe0] ;  /* 0x0002f800ff0f7b82 */ /* 0x000e620000000800 */
[----:B------:R-:W2:Y:S01]  /*5910*/  LDCU UR21, c[0x0][0xbe8] ;  /* 0x00017d00ff1577ac */ /* 0x000ea20008000800 */
[----:B------:R-:W3:Y:S01]  /*5920*/  LDCU.64 UR10, c[0x0][0xba8] ;  /* 0x00017500ff0a77ac */ /* 0x000ee20008000a00 */
[----:B------:R-:W4:Y:S01]  /*5930*/  LDCU.64 UR8, c[0x0][0xbb0] ;  /* 0x00017600ff0877ac */ /* 0x000f220008000a00 */
[----:B------:R-:W1:Y:S02]  /*5940*/  LDCU.128 UR4, c[0x0][0xbc0] ;  /* 0x00017800ff0477ac */ /* 0x000e640008000c00 */
[----:B-1234-:R-:W-:-:S13]  /*5950*/  ISETP.NE.AND P6, PT, R15, 0x1, PT ;  /* 0x000000010f00780c */ /* 0x01efda0003fc5270 */
.L_x_62:
[C---:B------:R-:W-:Y:S01]  /*5960*/  VIADD R15, R23.reuse, 0x40 ;  /* 0x00000040170f7836 */ /* 0x040fe20000000000 */
[----:B-----5:R-:W-:Y:S01]  /*5970*/  MOV R19, R5 ;  /* 0x0000000500137202 */ /* 0x020fe20000000f00 */
[----:B------:R-:W-:Y:S02]  /*5980*/  VIADD R23, R23, 0x20 ;  /* 0x0000002017177836 */ /* 0x000fe40000000000 */
[----:B------:R-:W-:Y:S01]  /*5990*/  IMAD.MOV.U32 R17, RZ, RZ, R6 ;  /* 0x000000ffff117224 */ /* 0x000fe200078e0006 */
[----:B------:R-:W-:-:S13]  /*59a0*/  ISETP.GE.AND P0, PT, R15, UR21, PT ;  /* 0x000000150f007c0c */ /* 0x000fda000bf06270 */
[----:B------:R-:W1:Y:S01]  /*59b0*/  @!P0 LDC.64 R20, c[0x0][0xbf0] ;  /* 0x0002fc00ff148b82 */ /* 0x000e620000000a00 */
[----:B------:R-:W2:Y:S01]  /*59c0*/  SHFL.IDX PT, R14, R14, 0x1f, 0x1f ;  /* 0x03e01f000e0e7f89 */ /* 0x000ea200000e0000 */
[----:B------:R-:W-:Y:S01]  /*59d0*/  BSSY.RECONVERGENT B0, `(.L_x_60) ;  /* 0x000005d000007945 */ /* 0x000fe20003800200 */
[----:B------:R-:W-:Y:S02]  /*59e0*/  HFMA2 R15, -RZ, RZ, 0, 0 ;  /* 0x00000000ff0f7431 */ /* 0x000fe400000001ff */
[----:B------:R-:W3:Y:S01]  /*59f0*/  SHFL.IDX PT, R9, R9, 0x1f, 0x1f ;  /* 0x03e01f0009097f89 */ /* 0x000ee200000e0000 */
[----:B-1----:R-:W-:-:S05]  /*5a00*/  @!P0 IMAD.WIDE R20, R23, 0xc, R20 ;  /* 0x0000000c17148825 */ /* 0x002fca00078e0214 */
[----:B------:R1:W5:Y:S04]  /*5a10*/  @!P0 LDG.E R5, desc[UR50][R20.64+0x180] ;  /* 0x0001803214058981 */ /* 0x000368000c1e1900 */
[----:B------:R1:W5:Y:S01]  /*5a20*/  @!P0 LDG.E R6, desc[UR50][R20.64+0x184] ;  /* 0x0001843214068981 */ /* 0x000362000c1e1900 */
[----:B------:R-:W-:Y:S02]  /*5a30*/  ISETP.GE.AND P0, PT, R23, UR21, PT ;  /* 0x0000001517007c0c */ /* 0x000fe4000bf06270 */
[----:B------:R-:W-:-:S11]  /*5a40*/  MOV R18, 0x7fffffff ;  /* 0x7fffffff00127802 */ /* 0x000fd60000000f00 */
[----:B--23--:R-:W-:Y:S05]  /*5a50*/  @P0 BRA `(.L_x_61) ;  /* 0x0000000400500947 */ /* 0x00cfea0003800000 */
[----:B------:R-:W-:-:S04]  /*5a60*/  IADD3 R13, P0, PT, R19, UR18, RZ ;  /* 0x00000012130d7c10 */ /* 0x000fc8000ff1e0ff */
[----:B------:R-:W-:Y:S02]  /*5a70*/  LEA.HI.X.SX32 R12, R19, UR15, 0x1, P0 ;  /* 0x0000000f130c7c11 */ /* 0x000fe400080f0eff */
[----:B------:R-:W-:-:S04]  /*5a80*/  IADD3 R19, P0, PT, R17, UR14, RZ ;  /* 0x0000000e11137c10 */ /* 0x000fc8000ff1e0ff */
[----:B------:R-:W-:Y:S02]  /*5a90*/  LEA.HI.X.SX32 R18, R17, UR13, 0x1, P0 ;  /* 0x0000000d11127c11 */ /* 0x000fe400080f0eff */
[----:B------:R-:W-:-:S05]  /*5aa0*/  IADD3 R17, P0, PT, R13, UR9, RZ ;  /* 0x000000090d117c10 */ /* 0x000fca000ff1e0ff */
[----:B------:R-:W-:Y:S01]  /*5ab0*/  IMAD.X R15, RZ, RZ, R12, P0 ;  /* 0x000000ffff0f7224 */ /* 0x000fe200000e060c */
[----:B-1----:R-:W-:Y:S01]  /*5ac0*/  IADD3 R21, P0, PT, R19, UR7, RZ ;  /* 0x0000000713157c10 */ /* 0x002fe2000ff1e0ff */
        /* <DEDUP_REMOVED lines=22> */
[----:B------:R-:W-:-:S02]  /*5c30*/  IABS R12, R4 ;  /* 0x00000004000c7213 */ /* 0x000fc40000000000 */
[----:B------:R-:W-:Y:S02]  /*5c40*/  SEL R22, R18, R21, !P0 ;  /* 0x0000001512167207 */ /* 0x000fe40004000000 */
[----:B------:R-:W-:Y:S01]  /*5c50*/  IABS R18, R4 ;  /* 0x0000000400127213 */ /* 0x000fe20000000000 */
[----:B------:R-:W-:Y:S01]  /*5c60*/  IMAD.MOV R12, RZ, RZ, -R12 ;  /* 0x000000ffff0c7224 */ /* 0x000fe200078e0a0c */
[----:B------:R-:W-:Y:S02]  /*5c70*/  SEL R19, R19, R20, !P0 ;  /* 0x0000001413137207 */ /* 0x000fe40004000000 */
[----:B------:R-:W1:Y:S01]  /*5c80*/  I2F.RP R17, R18 ;  /* 0x0000001200117306 */ /* 0x000e620000209400 */
[----:B------:R-:W-:Y:S02]  /*5c90*/  IADD3 R20, PT, PT, R4, -0x1, R13 ;  /* 0xffffffff04147810 */ /* 0x000fe40007ffe00d */
[----:B------:R-:W-:Y:S02]  /*5ca0*/  SHF.R.U64 R19, R19, UR6, R22 ;  /* 0x0000000613137c19 */ /* 0x000fe40008001216 */
[----:B------:R-:W-:-:S02]  /*5cb0*/  IABS R13, R20 ;  /* 0x00000014000d7213 */ /* 0x000fc40000000000 */
[----:B------:R-:W-:Y:S01]  /*5cc0*/  IADD3 R19, PT, PT, R0, -0x1, R19 ;  /* 0xffffffff00137810 */ /* 0x000fe20007ffe013 */
[----:B-1----:R-:W1:Y:S02]  /*5cd0*/  MUFU.RCP R24, R17 ;  /* 0x0000001100187308 */ /* 0x002e640000001000 */
[----:B-1----:R-:W-:Y:S01]  /*5ce0*/  VIADD R24, R24, 0xffffffe ;  /* 0x0ffffffe18187836 */ /* 0x002fe20000000000 */
[----:B------:R-:W-:-:S05]  /*5cf0*/  IABS R17, R0 ;  /* 0x0000000000117213 */ /* 0x000fca0000000000 */
[----:B------:R-:W1:Y:S08]  /*5d00*/  F2I.FTZ.U32.TRUNC.NTZ R25, R24 ;  /* 0x0000001800197305 */ /* 0x000e70000021f000 */
[----:B------:R-:W2:Y:S01]  /*5d10*/  I2F.RP R26, R17 ;  /* 0x00000011001a7306 */ /* 0x000ea20000209400 */
[----:B-1----:R-:W-:Y:S02]  /*5d20*/  IMAD.MOV R15, RZ, RZ, -R25 ;  /* 0x000000ffff0f7224 */ /* 0x002fe400078e0a19 */
[----:B------:R-:W-:-:S02]  /*5d30*/  IMAD.MOV.U32 R24, RZ, RZ, RZ ;  /* 0x000000ffff187224 */ /* 0x000fc400078e00ff */
[----:B------:R-:W-:-:S04]  /*5d40*/  IMAD R15, R15, R18, RZ ;  /* 0x000000120f0f7224 */ /* 0x000fc800078e02ff */
[----:B------:R-:W-:Y:S02]  /*5d50*/  IMAD.HI.U32 R15, R25, R15, R24 ;  /* 0x0000000f190f7227 */ /* 0x000fe400078e0018 */
[----:B--2---:R-:W1:Y:S04]  /*5d60*/  MUFU.RCP R24, R26 ;  /* 0x0000001a00187308 */ /* 0x004e680000001000 */
[----:B------:R-:W-:-:S04]  /*5d70*/  IMAD.HI.U32 R15, R15, R13, RZ ;  /* 0x0000000d0f0f7227 */ /* 0x000fc800078e00ff */
[----:B------:R-:W-:Y:S01]  /*5d80*/  IMAD R21, R15, R12, R13 ;  /* 0x0000000c0f157224 */ /* 0x000fe200078e020d */
[----:B------:R-:W-:-:S04]  /*5d90*/  IABS R13, R19 ;  /* 0x00000013000d7213 */ /* 0x000fc80000000000 */
[----:B------:R-:W-:Y:S01]  /*5da0*/  ISETP.GT.U32.AND P0, PT, R18, R21, PT ;  /* 0x000000151200720c */ /* 0x000fe20003f04070 */
[----:B-1----:R-:W-:-:S04]  /*5db0*/  VIADD R24, R24, 0xffffffe ;  /* 0x0ffffffe18187836 */ /* 0x002fc80000000000 */
[----:B------:R-:W1:Y:S08]  /*5dc0*/  F2I.FTZ.U32.TRUNC.NTZ R25, R24 ;  /* 0x0000001800197305 */ /* 0x000e70000021f000 */
[----:B------:R-:W-:Y:S02]  /*5dd0*/  @!P0 IMAD.IADD R21, R21, 0x1, -R18 ;  /* 0x0000000115158824 */ /* 0x000fe400078e0a12 */
[----:B-1----:R-:W-:-:S02]  /*5de0*/  IMAD.MOV R12, RZ, RZ, -R25 ;  /* 0x000000ffff0c7224 */ /* 0x002fc400078e0a19 */
        /* <DEDUP_REMOVED lines=21> */
[----:B------:R-:W-:-:S05]  /*5f40*/  @!P0 LOP3.LUT R12, RZ, UR26, RZ, 0x33, !PT ;  /* 0x0000001aff0c8c12 */ /* 0x000fca000f8e33ff */
[----:B------:R-:W-:-:S05]  /*5f50*/  IMAD.IADD R19, R19, 0x1, -R12 ;  /* 0x0000000113137824 */ /* 0x000fca00078e0a0c */
[CC--:B------:R-:W-:Y:S01]  /*5f60*/  SEL R12, R19.reuse, R18.reuse, !P6 ;  /* 0x00000012130c7207 */ /* 0x0c0fe20007000000 */
[----:B------:R-:W-:-:S03]  /*5f70*/  IMAD R18, R19, R18, RZ ;  /* 0x0000001213127224 */ /* 0x000fc600078e02ff */
[----:B------:R-:W-:Y:S02]  /*5f80*/  SHF.R.S32.HI R13, RZ, 0x1f, R12 ;  /* 0x0000001fff0d7819 */ /* 0x000fe4000001140c */
[----:B------:R-:W-:Y:S02]  /*5f90*/  SHF.R.S32.HI R15, RZ, 0x1f, R18 ;  /* 0x0000001fff0f7819 */ /* 0x000fe40000011412 */
.L_x_61:
[----:B------:R-:W-:Y:S05]  /*5fa0*/  BSYNC.RECONVERGENT B0 ;  /* 0x0000000000007941 */ /* 0x000fea0003800200 */
.L_x_60:
[----:B------:R-:W2:Y:S01]  /*5fb0*/  SHFL.UP PT, R19, R18, 0x1, RZ ;  /* 0x0420000012137989 */ /* 0x000ea200000e00ff */
[----:B------:R-:W-:Y:S02]  /*5fc0*/  R2UR UR41, R9 ;  /* 0x00000000092972ca */ /* 0x000fe400000e0000 */
[----:B------:R-:W-:Y:S01]  /*5fd0*/  R2UR UR40, R14 ;  /* 0x000000000e2872ca */ /* 0x000fe200000e0000 */
[----:B-1----:R-:W1:Y:S01]  /*5fe0*/  SHFL.UP PT, R20, R15, 0x1, RZ ;  /* 0x042000000f147989 */ /* 0x002e6200000e00ff */
[----:B--2---:R-:W-:Y:S02]  /*5ff0*/  SEL R19, R19, RZ, P5 ;  /* 0x000000ff13137207 */ /* 0x004fe40002800000 */
[----:B-1----:R-:W-:Y:S02]  /*6000*/  SEL R20, R20, RZ, P5 ;  /* 0x000000ff14147207 */ /* 0x002fe40002800000 */
        /* <DEDUP_REMOVED lines=26> */
[----:B------:R-:W-:Y:S01]  /*61b0*/  IADD3 R9, P0, PT, R17, UR41, RZ ;  /* 0x0000002911097c10 */ /* 0x000fe2000ff1e0ff */
[----:B------:R-:W-:-:S03]  /*61c0*/  IMAD.U32 R19, RZ, RZ, UR17 ;  /* 0x00000011ff137e24 */ /* 0x000fc6000f8e00ff */
[----:B------:R-:W-:Y:S02]  /*61d0*/  IADD3.X R14, PT, PT, R20, UR40, RZ, P0, !PT ;  /* 0x00000028140e7c10 */ /* 0x000fe400087fe4ff */
[----:B------:R-:W-:-:S04]  /*61e0*/  ISETP.LE.U32.AND P0, PT, R9, UR24, PT ;  /* 0x0000001809007c0c */ /* 0x000fc8000bf03070 */
[----:B------:R-:W-:-:S13]  /*61f0*/  ISETP.GE.U32.AND.EX P0, PT, R19, R14, PT, P0 ;  /* 0x0000000e1300720c */ /* 0x000fda0003f06100 */
[----:B------:R-:W-:-:S04]  /*6200*/  VOTE.ANY R19, PT, !P0 ;  /* 0x0000000000137806 */ /* 0x000fc800040e0100 */
[----:B------:R-:W-:-:S13]  /*6210*/  ISETP.NE.AND P0, PT, R19, RZ, PT ;  /* 0x000000ff1300720c */ /* 0x000fda0003f05270 */
[----:B------:R-:W-:Y:S05]  /*6220*/  @!P0 BRA `(.L_x_62) ;  /* 0xfffffff400cc8947 */ /* 0x000fea000383ffff */
.L_x_59:
        /* <DEDUP_REMOVED lines=9> */
[----:B------:R-:W-:-:S03]  /*62c0*/  IADD3 R22, P1, P0, R17, UR41, -R18 ;  /* 0x0000002911167c10 */ /* 0x000fc6000f83e812 */
[----:B------:R-:W-:Y:S01]  /*62d0*/  SHFL.IDX PT, R19, R15, R9, 0x1f ;  /* 0x00001f090f137589 */ /* 0x000fe200000e0000 */
[----:B------:R-:W-:-:S03]  /*62e0*/  IADD3.X R20, PT, PT, R20, UR40, ~R15, P1, P0 ;  /* 0x0000002814147c10 */ /* 0x000fc60008fe0c0f */
[----:B------:R-:W2:Y:S04]  /*62f0*/  SHFL.IDX PT, R22, R22, R9, 0x1f ;  /* 0x00001f0916167589 */ /* 0x000ea800000e0000 */
[----:B------:R-:W3:Y:S04]  /*6300*/  SHFL.IDX PT, R17, R20, R9, 0x1f ;  /* 0x00001f0914117589 */ /* 0x000ee800000e0000 */
[----:B------:R1:W4:Y:S04]  /*6310*/  SHFL.IDX PT, R18, R18, R9, 0x1f ;  /* 0x00001f0912127589 */ /* 0x00032800000e0000 */
[----:B------:R1:W1:Y:S04]  /*6320*/  SHFL.IDX PT, R13, R13, R9, 0x1f ;  /* 0x00001f090d0d7589 */ /* 0x00026800000e0000 */
[----:B------:R1:W1:Y:S01]  /*6330*/  SHFL.IDX PT, R12, R12, R9, 0x1f ;  /* 0x00001f090c0c7589 */ /* 0x00026200000e0000 */
[----:B--2---:R-:W-:-:S02]  /*6340*/  R2UR UR41, R22 ;  /* 0x00000000162972ca */ /* 0x004fc400000e0000 */
[----:B---3--:R-:W-:-:S15]  /*6350*/  R2UR UR40, R17 ;  /* 0x00000000112872ca */ /* 0x008fde00000e0000 */
.L_x_56:
[----:B------:R-:W2:Y:S01]  /*6360*/  LDCU UR4, c[0x0][0xbe8] ;  /* 0x00017d00ff0477ac */ /* 0x000ea20008000800 */
[----:B------:R-:W-:Y:S01]  /*6370*/  IMAD.MOV.U32 R17, RZ, RZ, -0x1 ;  /* 0xffffffffff117424 */ /* 0x000fe200078e00ff */
[----:B-1----:R-:W-:Y:S02]  /*6380*/  MOV R9, 0xffffffff ;  /* 0xffffffff00097802 */ /* 0x002fe40000000f00 */
[----:B--2---:R-:W-:-:S13]  /*6390*/  ISETP.GE.AND P0, PT, R14, UR4, PT ;  /* 0x000000040e007c0c */ /* 0x004fda000bf06270 */
[----:B------:R-:W-:Y:S05]  /*63a0*/  @P0 BRA `(.L_x_55) ;  /* 0x0000000000f00947 */ /* 0x000fea0003800000 */
[----:B------:R-:W1:Y:S01]  /*63b0*/  LDCU UR9, c[0x0][0xb98] ;  /* 0x00017300ff0977ac */ /* 0x000e620008000800 */
[----:B------:R-:W2:Y:S01]  /*63c0*/  LDCU UR7, c[0x0][0xb88] ;  /* 0x00017100ff0777ac */ /* 0x000ea20008000800 */
[----:B------:R-:W3:Y:S01]  /*63d0*/  LDCU UR5, c[0x0][0xbdc] ;  /* 0x00017b80ff0577ac */ /* 0x000ee20008000800 */
[----:B------:R-:W-:-:S04]  /*63e0*/  UIADD3 UR11, UP0, UPT, -UR41, UR24, URZ ;  /* 0x00000018290b7290 */ /* 0x000fc8000ff1e1ff */
[----:B------:R-:W-:-:S04]  /*63f0*/  UIADD3.X UR10, UPT, UPT, ~UR40, UR17, URZ, UP0, !UPT ;  /* 0x00000011280a7290 */ /* 0x000fc800087fe5ff */
[----:B-1----:R-:W-:Y:S01]  /*6400*/  USHF.R.U32.HI UR8, URZ, UR9, UR10 ;  /* 0x00000009ff087299 */ /* 0x002fe2000801160a */
[--C-:B--2---:R-:W-:Y:S01]  /*6410*/  SHF.R.U32.HI R3, RZ, UR7, R13.reuse ;  /* 0x00000007ff037c19 */ /* 0x104fe2000801160d */
[----:B------:R-:W-:Y:S01]  /*6420*/  USHF.R.U64 UR11, UR11, UR9, UR10 ;  /* 0x000000090b0b7299 */ /* 0x000fe2000800120a */
[----:B------:R-:W-:Y:S01]  /*6430*/  SHF.R.U64 R20, R12, UR7, R13 ;  /* 0x000000070c147c19 */ /* 0x000fe2000800120d */
[----:B------:R-:W-:Y:S02]  /*6440*/  USHF.R.U32.HI UR6, URZ, UR7, UR8 ;  /* 0x00000007ff067299 */ /* 0x000fe40008011608 */
[----:B------:R-:W-:Y:S02]  /*6450*/  USHF.R.U64 UR8, UR11, UR7, UR8 ;  /* 0x000000070b087299 */ /* 0x000fe40008001208 */
[----:B---3--:R-:W-:Y:S02]  /*6460*/  USHF.R.U32.HI UR4, URZ, UR5, UR6 ;  /* 0x00000005ff047299 */ /* 0x008fe40008011606 */
[----:B------:R-:W-:-:S04]  /*6470*/  USHF.R.U64 UR5, UR8, UR5, UR6 ;  /* 0x0000000508057299 */ /* 0x000fc80008001206 */
[----:B------:R-:W-:-:S04]  /*6480*/  LOP3.LUT R2, R3, UR4, RZ, 0xfc, !PT ;  /* 0x0000000403027c12 */ /* 0x000fc8000f8efcff */
[----:B------:R-:W-:-:S13]  /*6490*/  ISETP.NE.U32.AND P0, PT, R2, RZ, PT ;  /* 0x000000ff0200720c */ /* 0x000fda0003f05070 */
[----:B------:R-:W-:Y:S05]  /*64a0*/  @P0 BRA `(.L_x_63) ;  /* 0x0000000000540947 */ /* 0x000fea0003800000 */
[----:B------:R-:W1:Y:S01]  /*64b0*/  I2F.U32.RP R9, R20 ;  /* 0x0000001400097306 */ /* 0x000e620000209000 */
[----:B------:R-:W-:-:S07]  /*64c0*/  ISETP.NE.U32.AND P1, PT, R20, RZ, PT ;  /* 0x000000ff1400720c */ /* 0x000fce0003f25070 */
[----:B-1----:R-:W1:Y:S02]  /*64d0*/  MUFU.RCP R22, R9 ;  /* 0x0000000900167308 */ /* 0x002e640000001000 */
[----:B-1----:R-:W-:-:S06]  /*64e0*/  IADD3 R22, PT, PT, R22, 0xffffffe, RZ ;  /* 0x0ffffffe16167810 */ /* 0x002fcc0007ffe0ff */
[----:B------:R1:W2:Y:S02]  /*64f0*/  F2I.FTZ.U32.TRUNC.NTZ R23, R22 ;  /* 0x0000001600177305 */ /* 0x0002a4000021f000 */
[----:B-1----:R-:W-:Y:S02]  /*6500*/  HFMA2 R22, -RZ, RZ, 0, 0 ;  /* 0x00000000ff167431 */ /* 0x002fe400000001ff */
[----:B--2---:R-:W-:-:S04]  /*6510*/  IMAD.MOV R2, RZ, RZ, -R23 ;  /* 0x000000ffff027224 */ /* 0x004fc800078e0a17 */
[----:B------:R-:W-:-:S04]  /*6520*/  IMAD R2, R2, R20, RZ ;  /* 0x0000001402027224 */ /* 0x000fc800078e02ff */
[----:B------:R-:W-:-:S06]  /*6530*/  IMAD.HI.U32 R2, R23, R2, R22 ;  /* 0x0000000217027227 */ /* 0x000fcc00078e0016 */
[----:B------:R-:W-:-:S04]  /*6540*/  IMAD.HI.U32 R15, R2, UR5, RZ ;  /* 0x00000005020f7c27 */ /* 0x000fc8000f8e00ff */
[----:B------:R-:W-:-:S04]  /*6550*/  IMAD.MOV R3, RZ, RZ, -R15 ;  /* 0x000000ffff037224 */ /* 0x000fc800078e0a0f */
[----:B------:R-:W-:-:S05]  /*6560*/  IMAD R3, R20, R3, UR5 ;  /* 0x0000000514037e24 */ /* 0x000fca000f8e0203 */
[----:B------:R-:W-:-:S13]  /*6570*/  ISETP.GE.U32.AND P0, PT, R3, R20, PT ;  /* 0x000000140300720c */ /* 0x000fda0003f06070 */
[----:B------:R-:W-:Y:S01]  /*6580*/  @P0 IADD3 R3, PT, PT, R3, -R20, RZ ;  /* 0x8000001403030210 */ /* 0x000fe20007ffe0ff */
[----:B------:R-:W-:-:S03]  /*6590*/  @P0 VIADD R15, R15, 0x1 ;  /* 0x000000010f0f0836 */ /* 0x000fc60000000000 */
[----:B------:R-:W-:-:S13]  /*65a0*/  ISETP.GE.U32.AND P2, PT, R3, R20, PT ;  /* 0x000000140300720c */ /* 0x000fda0003f46070 */
[----:B------:R-:W-:Y:S02]  /*65b0*/  @P2 IADD3 R15, PT, PT, R15, 0x1, RZ ;  /* 0x000000010f0f2810 */ /* 0x000fe40007ffe0ff */
[----:B------:R-:W-:-:S04]  /*65c0*/  @!P1 LOP3.LUT R15, RZ, R20, RZ, 0x33, !PT ;  /* 0x00000014ff0f9212 */ /* 0x000fc800078e33ff */
[----:B------:R-:W-:-:S05]  /*65d0*/  IADD3 R11, PT, PT, -R15, RZ, RZ ;  /* 0x000000ff0f0b7210 */ /* 0x000fca0007ffe1ff */
[----:B------:R-:W-:Y:S01]  /*65e0*/  IMAD R11, R20, R11, UR5 ;  /* 0x00000005140b7e24 */ /* 0x000fe2000f8e020b */
[----:B------:R-:W-:Y:S06]  /*65f0*/  BRA `(.L_x_64) ;  /* 0x0000000000187947 */ /* 0x000fec0003800000 */
.L_x_63:
[----:B------:R-:W-:Y:S01]  /*6600*/  IMAD.U32 R17, RZ, RZ, UR5 ;  /* 0x00000005ff117e24 */ /* 0x000fe2000f8e00ff */
[----:B------:R-:W-:Y:S02]  /*6610*/  MOV R15, UR4 ;  /* 0x00000004000f7c02 */ /* 0x000fe40008000f00 */
[----:B------:R-:W-:Y:S02]  /*6620*/  MOV R2, 0x6640 ;  /* 0x0000664000027802 */ /* 0x000fe40000000f00 */
[----:B----45:R-:W-:Y:S05]  /*6630*/  CALL.REL.NOINC `(.L_x_65) ;  /* 0x000000e400307944 */ /* 0x030fea0003c00000 */
[----:B------:R-:W-:-:S05]  /*6640*/  IADD3 R11, PT, PT, -R15, RZ, RZ ;  /* 0x000000ff0f0b7210 */ /* 0x000fca0007ffe1ff */
[----:B------:R-:W-:-:S07]  /*6650*/  IMAD R11, R20, R11, UR5 ;  /* 0x00000005140b7e24 */ /* 0x000fce000f8e020b */
.L_x_64:
[----:B------:R-:W1:Y:S01]  /*6660*/  LDC R20, c[0x0][0xbdc] ;  /* 0x0002f700ff147b82 */ /* 0x000e620000000800 */
[----:B------:R-:W-:Y:S01]  /*6670*/  ULOP3.LUT UR8, UR8, UR12, URZ, 0xc0, !UPT ;  /* 0x0000000c08087292 */ /* 0x000fe2000f8ec0ff */
[----:B------:R-:W-:Y:S01]  /*6680*/  PLOP3.LUT P1, PT, PT, PT, PT, 0x8, 0x80 ;  /* 0x000000000080781c */ /* 0x000fe20003f2e170 */
[----:B------:R-:W-:-:S05]  /*6690*/  ULOP3.LUT UR11, UR19, UR11, URZ, 0xc0, !UPT ;  /* 0x0000000b130b7292 */ /* 0x000fca000f8ec0ff */
[----:B------:R-:W2:Y:S08]  /*66a0*/  LDC R2, c[0x0][0xb80] ;  /* 0x0002e000ff027b82 */ /* 0x000eb00000000800 */
[----:B------:R-:W3:Y:S08]  /*66b0*/  LDC R3, c[0x0][0xb90] ;  /* 0x0002e400ff037b82 */ /* 0x000ef00000000800 */
[----:B------:R-:W4:Y:S01]  /*66c0*/  LDC R9, c[0x0][0xbe0] ;  /* 0x0002f800ff097b82 */ /* 0x000f220000000800 */
[----:B-1----:R-:W-:-:S05]  /*66d0*/  SHF.L.U32 R15, R15, R20, RZ ;  /* 0x000000140f0f7219 */ /* 0x002fca00000006ff */
[----:B------:R-:W-:Y:S02]  /*66e0*/  VIADD R20, R15, UR8 ;  /* 0x000000080f147c36 */ /* 0x000fe40008000000 */
[----:B--2---:R-:W-:Y:S02]  /*66f0*/  IMAD R11, R11, R2, UR11 ;  /* 0x0000000b0b0b7e24 */ /* 0x004fe4000f8e0202 */
[----:B---3--:R-:W-:Y:S02]  /*6700*/  IMAD R20, R20, R3, UR32 ;  /* 0x0000002014147e24 */ /* 0x008fe4000f8e0203 */
[----:B------:R-:W-:Y:S01]  /*6710*/  IMAD.MOV.U32 R3, RZ, RZ, 0x1 ;  /* 0x00000001ff037424 */ /* 0x000fe200078e00ff */
[----:B----4-:R-:W-:Y:S01]  /*6720*/  ISETP.NE.AND P0, PT, R9, 0x1, PT ;  /* 0x000000010900780c */ /* 0x010fe20003f05270 */
[----:B------:R-:W-:-:S03]  /*6730*/  IMAD.MOV.U32 R9, RZ, RZ, R14 ;  /* 0x000000ffff097224 */ /* 0x000fc600078e000e */
[----:B------:R-:W-:Y:S02]  /*6740*/  SEL R2, R20, R11, !P0 ;  /* 0x0000000b14027207 */ /* 0x000fe40004000000 */
[----:B------:R-:W-:Y:S02]  /*6750*/  SEL R17, R11, R20, !P0 ;  /* 0x000000140b117207 */ /* 0x000fe40004000000 */
[----:B------:R-:W-:Y:S02]  /*6760*/  P2R R11, PR, RZ, 0x2 ;  /* 0x00000002ff0b7803 */ /* 0x000fe40000000000 */
.L_x_55:
[----:B------:R-:W-:-:S09]  /*6770*/  UISETP.NE.AND UP0, UPT, UR37, 0x1, UPT ;  /* 0x000000012500788c */ /* 0x000fd2000bf05270 */
[----:B------:R-:W-:Y:S05]  /*6780*/  BRA.U !UP0, `(.L_x_66) ;  /* 0x0000000108047547 */ /* 0x000fea000b800000 */
[----:B------:R-:W-:Y:S05]  /*6790*/  BPT.TRAP 0x1 ;  /* 0x000000040000795c */ /* 0x000fea0000300000 */
.L_x_66:
[----:B------:R-:W1:Y:S01]  /*67a0*/  S2UR UR4, SR_CgaCtaId ;  /* 0x00000000000479c3 */ /* 0x000e620000008800 */
[----:B------:R-:W-:Y:S01]  /*67b0*/  UMOV UR5, 0x400 ;  /* 0x0000040000057882 */ /* 0x000fe20000000000 */
[----:B------:R-:W-:Y:S01]  /*67c0*/  SHF.L.U32 R15, R8, 0x1f, RZ ;  /* 0x0000001f080f7819 */ /* 0x000fe200000006ff */
[----:B------:R-:W-:Y:S01]  /*67d0*/  VIADD R20, R10, 0x1 ;  /* 0x000000010a147836 */ /* 0x000fe20000000000 */
[----:B------:R-:W-:Y:S01]  /*67e0*/  ISETP.NE.AND P1, PT, R16, R9, PT ;  /* 0x000000091000720c */ /* 0x000fe20003f25270 */
[----:B-1----:R-:W-:-:S04]  /*67f0*/  ULEA UR4, UR4, UR5, 0x18 ;  /* 0x0000000504047291 */ /* 0x002fc8000f8ec0ff */
[----:B------:R-:W-:-:S09]  /*6800*/  ULEA UR4, UR20, UR4, 0x3 ;  /* 0x0000000414047291 */ /* 0x000fd2000f8e18ff */
[----:B------:R-:W1:Y:S02]  /*6810*/  SYNCS.PHASECHK.TRANS64.TRYWAIT P0, [UR4+0xd0], R15 ;  /* 0x0000d00fff0075a7 */ /* 0x000e640008001104 */
[----:B-1----:R-:W-:Y:S05]  /*6820*/  @!P0 BRA `(.L_x_67) ;  /* 0x000000d000d48947 */ /* 0x002fea0003800000 */
.L_x_246:
[----:B------:R-:W-:Y:S01]  /*6830*/  ELECT P0, URZ, PT ;  /* 0x0000000000ff782f */ /* 0x000fe20003800000 */
[----:B------:R-:W-:Y:S01]  /*6840*/  @!P1 IMAD.MOV R20, RZ, RZ, R10 ;  /* 0x000000ffff149224 */ /* 0x000fe200078e020a */
[----:B------:R-:W-:Y:S01]  /*6850*/  BSSY.RECONVERGENT B0, `(.L_x_68) ;  /* 0x0000017000007945 */ /* 0x000fe20003800200 */
[----:B------:R-:W-:-:S03]  /*6860*/  ISETP.NE.AND P2, PT, R11, RZ, PT ;  /* 0x000000ff0b00720c */ /* 0x000fc60003f45270 */
[----:B------:R-:W-:-:S07]  /*6870*/  PRMT R10, R20, 0x7610, R10 ;  /* 0x00007610140a7816 */ /* 0x000fce000000000a */
[----:B------:R-:W-:Y:S05]  /*6880*/  @!P0 BRA `(.L_x_69) ;  /* 0x00000000004c8947 */ /* 0x000fea0003800000 */
[----:B------:R-:W-:Y:S01]  /*6890*/  PLOP3.LUT P0, PT, P1, P2, PT, 0x20, 0x2 ;  /* 0x000000000002781c */ /* 0x000fe20000f04470 */
[----:B------:R-:W-:Y:S01]  /*68a0*/  UIMAD UR5, UR20, 0x14, UR36 ;  /* 0x00000014140578a4 */ /* 0x000fe2000f8e0224 */
[----:B------:R-:W-:Y:S02]  /*68b0*/  SEL R11, R10, RZ, !P2 ;  /* 0x000000ff0a0b7207 */ /* 0x000fe40005000000 */
[----:B-1----:R-:W-:-:S04]  /*68c0*/  SEL R16, RZ, 0x1, !P0 ;  /* 0x00000001ff107807 */ /* 0x002fc80004000000 */
[----:B------:R-:W-:Y:S02]  /*68d0*/  PRMT R11, R16, 0x5410, R11 ;  /* 0x00005410100b7816 */ /* 0x000fe4000000000b */
[----:B------:R1:W-:Y:S04]  /*68e0*/  STS [UR5], R2 ;  /* 0x00000002ff007988 */ /* 0x0003e80008000805 */
[----:B------:R1:W-:Y:S04]  /*68f0*/  STS [UR5+0x4], R17 ;  /* 0x00000411ff007988 */ /* 0x0003e80008000805 */
[----:B------:R1:W-:Y:S04]  /*6900*/  STS [UR5+0xc], R3 ;  /* 0x00000c03ff007988 */ /* 0x0003e80008000805 */
[----:B------:R1:W-:Y:S04]  /*6910*/  STS [UR5+0x10], R11 ;  /* 0x0000100bff007988 */ /* 0x0003e80008000805 */
[----:B------:R1:W-:Y:S01]  /*6920*/  STS [UR5+0x8], R9 ;  /* 0x00000809ff007988 */ /* 0x0003e20008000805 */
[----:B------:R-:W-:Y:S01]  /*6930*/  @!PT LDS RZ, [RZ] ;  /* 0x00000000fffff984 */ /* 0x000fe20000000800 */
[----:B------:R-:W-:Y:S01]  /*6940*/  @!PT LDS RZ, [RZ] ;  /* 0x00000000fffff984 */ /* 0x000fe20000000800 */
[----:B------:R-:W-:Y:S01]  /*6950*/  @!PT LDS RZ, [RZ] ;  /* 0x00000000fffff984 */ /* 0x000fe20000000800 */
[----:B------:R-:W-:Y:S01]  /*6960*/  @!PT LDS RZ, [RZ] ;  /* 0x00000000fffff984 */ /* 0x000fe20000000800 */
[----:B------:R2:W-:Y:S06]  /*6970*/  MEMBAR.ALL.CTA ;  /* 0x0000000000007992 */ /* 0x0005ec0000008000 */
[----:B--2---:R-:W2:Y:S01]  /*6980*/  FENCE.VIEW.ASYNC.S ;  /* 0x00000000000073c6 */ /* 0x004ea20000000000 */
[----:B------:R-:W-:Y:S05]  /*6990*/  BRA.U !UP0, `(.L_x_70) ;  /* 0x0000000108047547 */ /* 0x000fea000b800000 */
[----:B------:R-:W-:Y:S05]  /*69a0*/  BPT.TRAP 0x1 ;  /* 0x000000040000795c */ /* 0x000fea0000300000 */
.L_x_70:
[----:B--2---:R-:W-:Y:S01]  /*69b0*/  SYNCS.ARRIVE.TRANS64.A1T0 RZ, [UR4+0x90], RZ ;  /* 0x000090ffffff79a7 */ /* 0x004fe20008100004 */
.L_x_69:
[----:B------:R-:W-:Y:S05]  /*69c0*/  BSYNC.RECONVERGENT B0 ;  /* 0x0000000000007941 */ /* 0x000fea0003800200 */
.L_x_68:
[----:B------:R-:W-:Y:S01]  /*69d0*/  UIADD3 UR20, UPT, UPT, UR20, 0x1, URZ ;  /* 0x0000000114147890 */ /* 0x000fe2000fffe0ff */
[----:B-1----:R-:W-:-:S03]  /*69e0*/  MOV R16, R9 ;  /* 0x0000000900107202 */ /* 0x002fc60000000f00 */
[----:B------:R-:W-:-:S04]  /*69f0*/  UISETP.NE.AND UP0, UPT, UR20, 0x8, UPT ;  /* 0x000000081400788c */ /* 0x000fc8000bf05270 */
[----:B------:R-:W-:Y:S02]  /*6a00*/  USEL UR4, URZ, 0x1, UP0 ;  /* 0x00000001ff047887 */ /* 0x000fe40008000000 */
[----:B------:R-:W-:-:S04]  /*6a10*/  USEL UR20, UR20, URZ, UP0 ;  /* 0x000000ff14147287 */ /* 0x000fc80008000000 */
[----:B------:R-:W-:Y:S01]  /*6a20*/  LOP3.LUT R8, R8, UR4, RZ, 0x3c, !PT ;  /* 0x0000000408087c12 */ /* 0x000fe2000f8e3cff */
[----:B------:R-:W-:Y:S07]  /*6a30*/  @!P2 BRA `(.L_x_71) ;  /* 0xffffffe4000ca947 */ /* 0x000fee000383ffff */
[----:B------:R-:W-:Y:S01]  /*6a40*/  HFMA2 R10, -RZ, RZ, 0, 0 ;  /* 0x00000000ff0a7431 */ /* 0x000fe200000001ff */
[----:B------:R-:W-:Y:S02]  /*6a50*/  PRMT R11, RZ, 0x7610, R11 ;  /* 0x00007610ff0b7816 */ /* 0x000fe4000000000b */
.L_x_87:
[----:B-1----:R-:W1:Y:S01]  /*6a60*/  LDC.64 R2, c[0x0][0xbd0] ;  /* 0x0002f400ff027b82 */ /* 0x002e620000000a00 */
[----:B------:R-:W-:Y:S01]  /*6a70*/  UIADD3 UR24, UP0, UPT, UR24, UR30, URZ ;  /* 0x0000001e18187290 */ /* 0x000fe2000ff1e0ff */
[----:B------:R-:W-:Y:S01]  /*6a80*/  ISETP.NE.AND P1, PT, RZ, UR16, PT ;  /* 0x00000010ff007c0c */ /* 0x000fe2000bf25270 */
[----:B------:R-:W-:Y:S01]  /*6a90*/  IMAD.MOV.U32 R23, RZ, RZ, RZ ;  /* 0x000000ffff177224 */ /* 0x000fe200078e00ff */
[----:B------:R-:W-:Y:S01]  /*6aa0*/  PLOP3.LUT P2, PT, PT, PT, PT, 0x80, 0x8 ;  /* 0x000000000008781c */ /* 0x000fe20003f4f070 */
[----:B------:R-:W-:Y:S01]  /*6ab0*/  UIADD3.X UR17, UPT, UPT, UR17, UR25, URZ, UP0, !UPT ;  /* 0x0000001911117290 */ /* 0x000fe200087fe4ff */
[----:B------:R-:W-:Y:S02]  /*6ac0*/  IMAD.MOV.U32 R22, RZ, RZ, -0x1 ;  /* 0xffffffffff167424 */ /* 0x000fe400078e00ff */
[----:B------:R-:W-:Y:S01]  /*6ad0*/  P2R R24, PR, RZ, 0x4 ;  /* 0x00000004ff187803 */ /* 0x000fe20000000000 */
[----:B------:R-:W-:Y:S01]  /*6ae0*/  IMAD.MOV.U32 R16, RZ, RZ, -0x1 ;  /* 0xffffffffff107424 */ /* 0x000fe200078e00ff */
[----:B-1----:R-:W-:Y:S01]  /*6af0*/  ISETP.LE.U32.AND P0, PT, R2, UR24, PT ;  /* 0x0000001802007c0c */ /* 0x002fe2000bf03070 */
[----:B------:R-:W-:-:S05]  /*6b00*/  IMAD.U32 R2, RZ, RZ, UR17 ;  /* 0x00000011ff027e24 */ /* 0x000fca000f8e00ff */
[----:B------:R-:W-:Y:S01]  /*6b10*/  ISETP.GE.U32.AND.EX P0, PT, R2, R3, PT, P0 ;  /* 0x000000030200720c */ /* 0x000fe20003f06100 */
[----:B------:R-:W-:-:S12]  /*6b20*/  IMAD.MOV.U32 R3, RZ, RZ, -0x1 ;  /* 0xffffffffff037424 */ /* 0x000fd800078e00ff */
[----:B------:R-:W-:Y:S05]  /*6b30*/  @P0 BRA P1, `(.L_x_72) ;  /* 0x0000001800080947 */ /* 0x000fea0000800000 */
[----:B----4-:R-:W-:Y:S01]  /*6b40*/  IADD3 R3, P1, PT, R18, UR41, RZ ;  /* 0x0000002912037c10 */ /* 0x010fe2000ff3e0ff */
[----:B------:R-:W-:-:S03]  /*6b50*/  IMAD.U32 R2, RZ, RZ, UR17 ;  /* 0x00000011ff027e24 */ /* 0x000fc6000f8e00ff */
[----:B------:R-:W-:Y:S02]  /*6b60*/  ISETP.LE.U32.AND P0, PT, R3, UR24, PT ;  /* 0x0000001803007c0c */ /* 0x000fe4000bf03070 */
[----:B------:R-:W-:-:S04]  /*6b70*/  IADD3.X R3, PT, PT, R19, UR40, RZ, P1, !PT ;  /* 0x0000002813037c10 */ /* 0x000fc80008ffe4ff */
[----:B------:R-:W-:-:S13]  /*6b80*/  ISETP.GE.U32.AND.EX P0, PT, R2, R3, PT, P0 ;  /* 0x000000030200720c */ /* 0x000fda0003f06100 */
[----:B------:R-:W-:Y:S05]  /*6b90*/  @!P0 BRA `(.L_x_73) ;  /* 0x0000001000e88947 */ /* 0x000fea0003800000 */
[----:B------:R-:W1:Y:S01]  /*6ba0*/  LDCU UR21, c[0x0][0xbe8] ;  /* 0x00017d00ff1577ac */ /* 0x000e620008000800 */
[----:B------:R-:W-:Y:S01]  /*6bb0*/  IMAD.IADD R21, R7, 0x1, R14 ;  /* 0x0000000107157824 */ /* 0x000fe200078e020e */
[----:B-----5:R-:W-:Y:S01]  /*6bc0*/  MOV R16, R5 ;  /* 0x0000000500107202 */ /* 0x020fe20000000f00 */
        /* <DEDUP_REMOVED lines=13> */
[----:B------:R-:W2:Y:S01]  /*6ca0*/  LDCU.64 UR8, c[0x0][0xbb0] ;  /* 0x00017600ff0877ac */ /* 0x000ea20008000a00 */
[----:B-1----:R-:W-:Y:S02]  /*6cb0*/  IABS R3, R0 ;  /* 0x0000000000037213 */ /* 0x002fe40000000000 */
[----:B------:R-:W1:Y:S01]  /*6cc0*/  I2F.RP R26, R12 ;  /* 0x0000000c001a7306 */ /* 0x000e620000209400 */
[----:B------:R-:W3:Y:S01]  /*6cd0*/  LDCU.128 UR4, c[0x0][0xbc0] ;  /* 0x00017800ff0477ac */ /* 0x000ee20008000c00 */
[C---:B------:R-:W-:Y:S02]  /*6ce0*/  IADD3 R14, P0, PT, R16.reuse, UR18, RZ ;  /* 0x00000012100e7c10 */ /* 0x040fe4000ff1e0ff */
[----:B------:R-:W-:Y:S01]  /*6cf0*/  IADD3 R18, P2, PT, R15, UR14, RZ ;  /* 0x0000000e0f127c10 */ /* 0x000fe2000ff5e0ff */
[----:B------:R-:W4:Y:S01]  /*6d00*/  LDCU.64 UR10, c[0x0][0xba8] ;  /* 0x00017500ff0a77ac */ /* 0x000f220008000a00 */
[----:B------:R-:W-:-:S02]  /*6d10*/  LEA.HI.X.SX32 R13, R16, UR15, 0x1, P0 ;  /* 0x0000000f100d7c11 */ /* 0x000fc400080f0eff */
[----:B------:R-:W4:Y:S01]  /*6d20*/  I2F.RP R2, R3 ;  /* 0x0000000300027306 */ /* 0x000f220000209400 */
[----:B------:R-:W-:Y:S02]  /*6d30*/  LEA.HI.X.SX32 R17, R15, UR13, 0x1, P2 ;  /* 0x0000000d0f117c11 */ /* 0x000fe400090f0eff */
[----:B--2---:R-:W-:-:S05]  /*6d40*/  IADD3 R16, P0, PT, R14, UR9, RZ ;  /* 0x000000090e107c10 */ /* 0x004fca000ff1e0ff */
[----:B-1----:R-:W1:Y:S01]  /*6d50*/  MUFU.RCP R26, R26 ;  /* 0x0000001a001a7308 */ /* 0x002e620000001000 */
[----:B---3--:R-:W-:Y:S01]  /*6d60*/  IADD3 R20, P1, PT, R18, UR7, RZ ;  /* 0x0000000712147c10 */ /* 0x008fe2000ff3e0ff */
[----:B------:R-:W-:Y:S02]  /*6d70*/  IMAD.X R15, RZ, RZ, R13, P0 ;  /* 0x000000ffff0f7224 */ /* 0x000fe400000e060d */
[----:B----4-:R-:W-:-:S04]  /*6d80*/  IMAD.WIDE.U32 R36, R16, UR10, RZ ;  /* 0x0000000a10247c25 */ /* 0x010fc8000f8e00ff */
[----:B------:R-:W2:Y:S01]  /*6d90*/  MUFU.RCP R2, R2 ;  /* 0x0000000200027308 */ /* 0x000ea20000001000 */
[----:B------:R-:W-:Y:S02]  /*6da0*/  IMAD.X R19, RZ, RZ, R17, P1 ;  /* 0x000000ffff137224 */ /* 0x000fe400008e0611 */
[----:B------:R-:W-:-:S04]  /*6db0*/  IMAD.WIDE.U32 R30, R15, UR10, RZ ;  /* 0x0000000a0f1e7c25 */ /* 0x000fc8000f8e00ff */
[----:B------:R-:W-:-:S04]  /*6dc0*/  IMAD.WIDE.U32 R28, R19, UR4, RZ ;  /* 0x00000004131c7c25 */ /* 0x000fc8000f8e00ff */
[----:B------:R-:W-:-:S04]  /*6dd0*/  IMAD.WIDE.U32 R30, P1, R16, UR11, R30 ;  /* 0x0000000b101e7c25 */ /* 0x000fc8000f82001e */
[----:B-1----:R-:W-:Y:S02]  /*6de0*/  VIADD R26, R26, 0xffffffe ;  /* 0x0ffffffe1a1a7836 */ /* 0x002fe40000000000 */
[C---:B------:R-:W-:Y:S02]  /*6df0*/  IMAD.WIDE.U32 R28, P0, R20.reuse, UR5, R28 ;  /* 0x00000005141c7c25 */ /* 0x040fe4000f80001c */
[----:B------:R-:W1:Y:S02]  /*6e00*/  F2I.FTZ.U32.TRUNC.NTZ R27, R26 ;  /* 0x0000001a001b7305 */ /* 0x000e64000021f000 */
[----:B------:R-:W-:-:S04]  /*6e10*/  IMAD.WIDE.U32 R38, R20, UR4, RZ ;  /* 0x0000000414267c25 */ /* 0x000fc8000f8e00ff */
[----:B------:R-:W-:Y:S01]  /*6e20*/  IMAD.X R35, RZ, RZ, RZ, P1 ;  /* 0x000000ffff237224 */ /* 0x000fe200008e06ff */
[----:B------:R-:W-:Y:S01]  /*6e30*/  IADD3 RZ, P1, PT, R37, R30, RZ ;  /* 0x0000001e25ff7210 */ /* 0x000fe20007f3e0ff */
[----:B--2---:R-:W-:Y:S01]  /*6e40*/  VIADD R2, R2, 0xffffffe ;  /* 0x0ffffffe02027836 */ /* 0x004fe20000000000 */
[----:B------:R-:W-:Y:S01]  /*6e50*/  IADD3 RZ, P2, PT, R39, R28, RZ ;  /* 0x0000001c27ff7210 */ /* 0x000fe20007f5e0ff */
[----:B------:R-:W-:Y:S02]  /*6e60*/  IMAD.MOV.U32 R34, RZ, RZ, R31 ;  /* 0x000000ffff227224 */ /* 0x000fe400078e001f */
[----:B------:R-:W-:Y:S01]  /*6e70*/  IMAD.X R33, RZ, RZ, RZ, P0 ;  /* 0x000000ffff217224 */ /* 0x000fe200000e06ff */
[----:B------:R-:W-:Y:S01]  /*6e80*/  ISETP.NE.U32.AND P0, PT, RZ, UR10, PT ;  /* 0x0000000aff007c0c */ /* 0x000fe2000bf05070 */
[----:B------:R-:W-:Y:S02]  /*6e90*/  IMAD.MOV.U32 R32, RZ, RZ, R29 ;  /* 0x000000ffff207224 */ /* 0x000fe400078e001d */
[----:B------:R-:W2:Y:S01]  /*6ea0*/  F2I.FTZ.U32.TRUNC.NTZ R29, R2 ;  /* 0x00000002001d7305 */ /* 0x000ea2000021f000 */
[----:B------:R-:W-:Y:S01]  /*6eb0*/  IMAD.WIDE.U32.X R34, R15, UR11, R34, P1 ;  /* 0x0000000b0f227c25 */ /* 0x000fe200088e0422 */
[----:B------:R-:W-:-:S02]  /*6ec0*/  ISETP.NE.U32.AND P1, PT, RZ, UR4, PT ;  /* 0x00000004ff007c0c */ /* 0x000fc4000bf25070 */
[----:B------:R-:W-:Y:S01]  /*6ed0*/  ISETP.NE.AND.EX P0, PT, RZ, UR11, PT, P0 ;  /* 0x0000000bff007c0c */ /* 0x000fe2000bf05300 */
[----:B------:R-:W-:Y:S01]  /*6ee0*/  IMAD.WIDE.U32.X R32, R19, UR5, R32, P2 ;  /* 0x0000000513207c25 */ /* 0x000fe200090e0420 */
[----:B------:R-:W-:Y:S02]  /*6ef0*/  ISETP.NE.AND.EX P1, PT, RZ, UR5, PT, P1 ;  /* 0x00000005ff007c0c */ /* 0x000fe4000bf25310 */
[----:B------:R-:W-:Y:S01]  /*6f00*/  SEL R14, R14, R34, !P0 ;  /* 0x000000220e0e7207 */ /* 0x000fe20004000000 */
[----:B-1----:R-:W-:Y:S01]  /*6f10*/  IMAD.MOV R16, RZ, RZ, -R27 ;  /* 0x000000ffff107224 */ /* 0x002fe200078e0a1b */
[----:B------:R-:W-:Y:S01]  /*6f20*/  SEL R13, R13, R35, !P0 ;  /* 0x000000230d0d7207 */ /* 0x000fe20004000000 */
[----:B------:R-:W-:Y:S01]  /*6f30*/  IMAD.MOV.U32 R26, RZ, RZ, RZ ;  /* 0x000000ffff1a7224 */ /* 0x000fe200078e00ff */
[----:B------:R-:W-:Y:S01]  /*6f40*/  SEL R18, R18, R32, !P1 ;  /* 0x0000002012127207 */ /* 0x000fe20004800000 */
[----:B------:R-:W-:Y:S01]  /*6f50*/  IMAD R15, R16, R12, RZ ;  /* 0x0000000c100f7224 */ /* 0x000fe200078e02ff */
[----:B------:R-:W-:Y:S01]  /*6f60*/  SEL R17, R17, R33, !P1 ;  /* 0x0000002111117207 */ /* 0x000fe20004800000 */
[----:B--2---:R-:W-:Y:S01]  /*6f70*/  IMAD.MOV R20, RZ, RZ, -R29 ;  /* 0x000000ffff147224 */ /* 0x004fe200078e0a1d */
[----:B------:R-:W-:Y:S01]  /*6f80*/  SHF.R.U64 R13, R14, UR8, R13 ;  /* 0x000000080e0d7c19 */ /* 0x000fe2000800120d */
[----:B------:R-:W-:Y:S01]  /*6f90*/  IMAD.HI.U32 R15, R27, R15, R26 ;  /* 0x0000000f1b0f7227 */ /* 0x000fe200078e001a */
[----:B------:R-:W-:-:S02]  /*6fa0*/  SHF.R.U64 R17, R18, UR6, R17 ;  /* 0x0000000612117c19 */ /* 0x000fc40008001211 */
[----:B------:R-:W-:Y:S01]  /*6fb0*/  IADD3 R19, PT, PT, R4, -0x1, R13 ;  /* 0xffffffff04137810 */ /* 0x000fe20007ffe00d */
[----:B------:R-:W-:Y:S01]  /*6fc0*/  IMAD.MOV.U32 R28, RZ, RZ, RZ ;  /* 0x000000ffff1c7224 */ /* 0x000fe200078e00ff */
[----:B------:R-:W-:Y:S01]  /*6fd0*/  IADD3 R18, PT, PT, R0, -0x1, R17 ;  /* 0xffffffff00127810 */ /* 0x000fe20007ffe011 */
[----:B------:R-:W-:Y:S01]  /*6fe0*/  IMAD R17, R20, R3, RZ ;  /* 0x0000000314117224 */ /* 0x000fe200078e02ff */
[----:B------:R-:W-:Y:S02]  /*6ff0*/  IABS R14, R4 ;  /* 0x00000004000e7213 */ /* 0x000fe40000000000 */
[----:B------:R-:W-:Y:S01]  /*7000*/  IABS R16, R19 ;  /* 0x0000001300107213 */ /* 0x000fe20000000000 */
[----:B------:R-:W-:Y:S01]  /*7010*/  IMAD.HI.U32 R17, R29, R17, R28 ;  /* 0x000000111d117227 */ /* 0x000fe200078e001c */
[----:B------:R-:W-:Y:S02]  /*7020*/  IABS R2, R0 ;  /* 0x0000000000027213 */ /* 0x000fe40000000000 */
[----:B------:R-:W-:Y:S01]  /*7030*/  IABS R13, R18 ;  /* 0x00000012000d7213 */ /* 0x000fe20000000000 */
[----:B------:R-:W-:Y:S01]  /*7040*/  IMAD.MOV R14, RZ, RZ, -R14 ;  /* 0x000000ffff0e7224 */ /* 0x000fe200078e0a0e */
        /* <DEDUP_REMOVED lines=29> */
.L_x_75:
[----:B------:R-:W-:Y:S05]  /*7220*/  BSYNC.RECONVERGENT B0 ;  /* 0x0000000000007941 */ /* 0x000fea0003800200 */
.L_x_74:
[----:B-1----:R-:W1:Y:S01]  /*7230*/  SHFL.UP PT, R3, R18, 0x1, RZ ;  /* 0x0420000012037989 */ /* 0x002e6200000e00ff */
[C---:B------:R-:W-:Y:S02]  /*7240*/  ISETP.NE.AND P5, PT, R7.reuse, RZ, PT ;  /* 0x000000ff0700720c */ /* 0x040fe40003fa5270 */
[C---:B------:R-:W-:Y:S01]  /*7250*/  ISETP.GE.U32.AND P4, PT, R7.reuse, 0x2, PT ;  /* 0x000000020700780c */ /* 0x040fe20003f86070 */
[----:B------:R-:W2:Y:S01]  /*7260*/  SHFL.UP PT, R2, R17, 0x1, RZ ;  /* 0x0420000011027989 */ /* 0x000ea200000e00ff */
[C---:B------:R-:W-:Y:S02]  /*7270*/  ISETP.GE.U32.AND P1, PT, R7.reuse, 0x4, PT ;  /* 0x000000040700780c */ /* 0x040fe40003f26070 */
[C---:B------:R-:W-:Y:S02]  /*7280*/  ISETP.GE.U32.AND P2, PT, R7.reuse, 0x8, PT ;  /* 0x000000080700780c */ /* 0x040fe40003f46070 */
[----:B------:R-:W-:Y:S02]  /*7290*/  ISETP.GE.U32.AND P3, PT, R7, 0x10, PT ;  /* 0x000000100700780c */ /* 0x000fe40003f66070 */
[----:B-1----:R-:W-:-:S02]  /*72a0*/  SEL R3, R3, RZ, P5 ;  /* 0x000000ff03037207 */ /* 0x002fc40002800000 */
[----:B--2---:R-:W-:Y:S02]  /*72b0*/  SEL R2, R2, RZ, P5 ;  /* 0x000000ff02027207 */ /* 0x004fe40002800000 */
[----:B------:R-:W-:-:S05]  /*72c0*/  IADD3 R3, P0, PT, R3, R18, RZ ;  /* 0x0000001203037210 */ /* 0x000fca0007f1e0ff */
[----:B------:R-:W-:Y:S01]  /*72d0*/  IMAD.X R2, R2, 0x1, R17, P0 ;  /* 0x0000000102027824 */ /* 0x000fe200000e0611 */
[----:B------:R-:W1:Y:S04]  /*72e0*/  SHFL.UP PT, R14, R3, 0x2, RZ ;  /* 0x04400000030e7989 */ /* 0x000e6800000e00ff */
        /* <DEDUP_REMOVED lines=8> */
[----:B------:R-:W-:Y:S01]  /*7370*/  IADD3 R19, P0, PT, R19, R14, RZ ;  /* 0x0000000e13137210 */ /* 0x000fe20007f1e0ff */
[----:B------:R-:W-:Y:S01]  /*7380*/  IMAD.U32 R14, RZ, RZ, UR17 ;  /* 0x00000011ff0e7e24 */ /* 0x000fe2000f8e00ff */
        /* <DEDUP_REMOVED lines=27> */
.L_x_79:
[C---:B------:R-:W-:Y:S01]  /*7540*/  VIADD R14, R21.reuse, 0x40 ;  /* 0x00000040150e7836 */ /* 0x040fe20000000000 */
[----:B-----5:R-:W-:Y:S01]  /*7550*/  MOV R15, R5 ;  /* 0x00000005000f7202 */ /* 0x020fe20000000f00 */
[----:B------:R-:W-:-:S03]  /*7560*/  VIADD R21, R21, 0x20 ;  /* 0x0000002015157836 */ /* 0x000fc60000000000 */
[----:B------:R-:W-:Y:S01]  /*7570*/  ISETP.GE.AND P0, PT, R14, UR21, PT ;  /* 0x000000150e007c0c */ /* 0x000fe2000bf06270 */
[----:B------:R-:W-:-:S12]  /*7580*/  IMAD.MOV.U32 R14, RZ, RZ, R6 ;  /* 0x000000ffff0e7224 */ /* 0x000fd800078e0006 */
        /* <DEDUP_REMOVED lines=17> */
[----:B------:R-:W-:Y:S01]  /*76a0*/  IADD3 R19, P0, PT, R17, UR7, RZ ;  /* 0x0000000711137c10 */ /* 0x000fe2000ff1e0ff */
[----:B------:R-:W-:-:S04]  /*76b0*/  IMAD.WIDE.U32 R34, R15, UR10, RZ ;  /* 0x0000000a0f227c25 */ /* 0x000fc8000f8e00ff */
[----:B------:R-:W-:-:S04]  /*76c0*/  IMAD.WIDE.U32 R32, R14, UR10, RZ ;  /* 0x0000000a0e207c25 */ /* 0x000fc8000f8e00ff */
[----:B------:R-:W-:Y:S02]  /*76d0*/  IMAD.X R18, RZ, RZ, R16, P0 ;  /* 0x000000ffff127224 */ /* 0x000fe400000e0610 */
[----:B------:R-:W-:-:S04]  /*76e0*/  IMAD.WIDE.U32 R32, P0, R15, UR11, R32 ;  /* 0x0000000b0f207c25 */ /* 0x000fc8000f800020 */
[----:B------:R-:W-:-:S04]  /*76f0*/  IMAD.WIDE.U32 R28, R18, UR4, RZ ;  /* 0x00000004121c7c25 */ /* 0x000fc8000f8e00ff */
[----:B------:R-:W-:Y:S02]  /*7700*/  IMAD.X R31, RZ, RZ, RZ, P0 ;  /* 0x000000ffff1f7224 */ /* 0x000fe400000e06ff */
[----:B------:R-:W-:-:S04]  /*7710*/  IMAD.WIDE.U32 R28, P0, R19, UR5, R28 ;  /* 0x00000005131c7c25 */ /* 0x000fc8000f80001c */
[----:B-1----:R-:W-:Y:S01]  /*7720*/  IMAD.X R27, RZ, RZ, RZ, P0 ;  /* 0x000000ffff1b7224 */ /* 0x002fe200000e06ff */
[----:B------:R-:W-:Y:S01]  /*7730*/  IADD3 RZ, P0, PT, R35, R32, RZ ;  /* 0x0000002023ff7210 */ /* 0x000fe20007f1e0ff */
[----:B------:R-:W-:Y:S02]  /*7740*/  IMAD.MOV.U32 R30, RZ, RZ, R33 ;  /* 0x000000ffff1e7224 */ /* 0x000fe400078e0021 */
[----:B------:R-:W-:Y:S02]  /*7750*/  IMAD.MOV.U32 R26, RZ, RZ, R29 ;  /* 0x000000ffff1a7224 */ /* 0x000fe400078e001d */
[----:B------:R-:W-:-:S04]  /*7760*/  IMAD.WIDE.U32.X R14, R14, UR11, R30, P0 ;  /* 0x0000000b0e0e7c25 */ /* 0x000fc800080e041e */
[----:B------:R-:W-:-:S05]  /*7770*/  IMAD.WIDE.U32 R30, R19, UR4, RZ ;  /* 0x00000004131e7c25 */ /* 0x000fca000f8e00ff */
[----:B------:R-:W-:-:S05]  /*7780*/  IADD3 RZ, P0, PT, R31, R28, RZ ;  /* 0x0000001c1fff7210 */ /* 0x000fca0007f1e0ff */
        /* <DEDUP_REMOVED lines=19> */
[----:B-1----:R-:W-:-:S06]  /*78c0*/  VIADD R26, R26, 0xffffffe ;  /* 0x0ffffffe1a1a7836 */ /* 0x002fcc0000000000 */
[----:B------:R-:W1:Y:S02]  /*78d0*/  F2I.FTZ.U32.TRUNC.NTZ R27, R26 ;  /* 0x0000001a001b7305 */ /* 0x000e64000021f000 */
[----:B-1----:R-:W-:Y:S02]  /*78e0*/  IMAD.MOV R15, RZ, RZ, -R27 ;  /* 0x000000ffff0f7224 */ /* 0x002fe400078e0a1b */
[----:B------:R-:W-:Y:S02]  /*78f0*/  IMAD.MOV.U32 R26, RZ, RZ, RZ ;  /* 0x000000ffff1a7224 */ /* 0x000fe400078e00ff */
[----:B------:R-:W-:-:S04]  /*7900*/  IMAD R15, R15, R16, RZ ;  /* 0x000000100f0f7224 */ /* 0x000fc800078e02ff */
[----:B------:R-:W-:-:S06]  /*7910*/  IMAD.HI.U32 R15, R27, R15, R26 ;  /* 0x0000000f1b0f7227 */ /* 0x000fcc00078e001a */
[----:B------:R-:W-:-:S04]  /*7920*/  IMAD.HI.U32 R15, R15, R13, RZ ;  /* 0x0000000d0f0f7227 */ /* 0x000fc800078e00ff */
[----:B------:R-:W-:Y:S01]  /*7930*/  IMAD R19, R15, R12, R13 ;  /* 0x0000000c0f137224 */ /* 0x000fe200078e020d */
[----:B------:R-:W-:Y:S02]  /*7940*/  IABS R15, R0 ;  /* 0x00000000000f7213 */ /* 0x000fe40000000000 */
[----:B------:R-:W-:Y:S02]  /*7950*/  IABS R13, R17 ;  /* 0x00000011000d7213 */ /* 0x000fe40000000000 */
[----:B------:R-:W1:Y:S01]  /*7960*/  I2F.RP R20, R15 ;  /* 0x0000000f00147306 */ /* 0x000e620000209400 */
[----:B------:R-:W-:-:S13]  /*7970*/  ISETP.GT.U32.AND P0, PT, R16, R19, PT ;  /* 0x000000131000720c */ /* 0x000fda0003f04070 */
[----:B------:R-:W-:Y:S01]  /*7980*/  @!P0 IMAD.IADD R19, R19, 0x1, -R16 ;  /* 0x0000000113138824 */ /* 0x000fe200078e0a10 */
[----:B-1----:R-:W1:Y:S02]  /*7990*/  MUFU.RCP R26, R20 ;  /* 0x00000014001a7308 */ /* 0x002e640000001000 */
[----:B-1----:R-:W-:-:S06]  /*79a0*/  VIADD R26, R26, 0xffffffe ;  /* 0x0ffffffe1a1a7836 */ /* 0x002fcc0000000000 */
        /* <DEDUP_REMOVED lines=29> */
.L_x_78:
[----:B------:R-:W-:Y:S05]  /*7b80*/  BSYNC.RECONVERGENT B0 ;  /* 0x0000000000007941 */ /* 0x000fea0003800200 */
.L_x_77:
[----:B------:R-:W2:Y:S01]  /*7b90*/  SHFL.UP PT, R15, R18, 0x1, RZ ;  /* 0x04200000120f7989 */ /* 0x000ea200000e00ff */
[----:B------:R-:W-:Y:S02]  /*7ba0*/  R2UR UR41, R2 ;  /* 0x00000000022972ca */ /* 0x000fe400000e0000 */
[----:B------:R-:W-:Y:S01]  /*7bb0*/  R2UR UR40, R3 ;  /* 0x00000000032872ca */ /* 0x000fe200000e0000 */
[----:B------:R-:W3:Y:S01]  /*7bc0*/  SHFL.UP PT, R14, R17, 0x1, RZ ;  /* 0x04200000110e7989 */ /* 0x000ee200000e00ff */
[----:B--2---:R-:W-:Y:S02]  /*7bd0*/  SEL R15, R15, RZ, P5 ;  /* 0x000000ff0f0f7207 */ /* 0x004fe40002800000 */
[----:B---3--:R-:W-:Y:S02]  /*7be0*/  SEL R14, R14, RZ, P5 ;  /* 0x000000ff0e0e7207 */ /* 0x008fe40002800000 */
[----:B------:R-:W-:-:S05]  /*7bf0*/  IADD3 R15, P0, PT, R15, R18, RZ ;  /* 0x000000120f0f7210 */ /* 0x000fca0007f1e0ff */
[----:B------:R-:W-:Y:S01]  /*7c00*/  IMAD.X R14, R14, 0x1, R17, P0 ;  /* 0x000000010e0e7824 */ /* 0x000fe200000e0611 */
[----:B------:R-:W2:Y:S04]  /*7c10*/  SHFL.UP PT, R16, R15, 0x2, RZ ;  /* 0x044000000f107989 */ /* 0x000ea800000e00ff */
        /* <DEDUP_REMOVED lines=16> */
[----:B-1----:R-:W-:Y:S02]  /*7d20*/  IMAD.X R26, R15, 0x1, R20, P0 ;  /* 0x000000010f1a7824 */ /* 0x002fe400000e0614 */
[----:B------:R-:W1:Y:S01]  /*7d30*/  SHFL.UP PT, R15, R14, 0x10, RZ ;  /* 0x060000000e0f7989 */ /* 0x000e6200000e00ff */
[----:B------:R-:W-:-:S03]  /*7d40*/  IMAD.U32 R20, RZ, RZ, UR17 ;  /* 0x00000011ff147e24 */ /* 0x000fc6000f8e00ff */
[----:B------:R-:W2:Y:S01]  /*7d50*/  SHFL.UP PT, R19, R26, 0x10, RZ ;  /* 0x060000001a137989 */ /* 0x000ea200000e00ff */
[----:B-1----:R-:W-:Y:S02]  /*7d60*/  SEL R15, R15, RZ, P3 ;  /* 0x000000ff0f0f7207 */ /* 0x002fe40001800000 */
[----:B--2---:R-:W-:Y:S02]  /*7d70*/  SEL R19, R19, RZ, P3 ;  /* 0x000000ff13137207 */ /* 0x004fe40001800000 */
[----:B------:R-:W-:-:S05]  /*7d80*/  IADD3 R15, P0, PT, R15, R14, RZ ;  /* 0x0000000e0f0f7210 */ /* 0x000fca0007f1e0ff */
[----:B------:R-:W-:Y:S01]  /*7d90*/  IMAD.X R16, R19, 0x1, R26, P0 ;  /* 0x0000000113107824 */ /* 0x000fe200000e061a */
[----:B------:R-:W-:-:S04]  /*7da0*/  IADD3 R2, P0, PT, R15, UR41, RZ ;  /* 0x000000290f027c10 */ /* 0x000fc8000ff1e0ff */
[----:B------:R-:W-:Y:S02]  /*7db0*/  IADD3.X R3, PT, PT, R16, UR40, RZ, P0, !PT ;  /* 0x0000002810037c10 */ /* 0x000fe400087fe4ff */
[----:B------:R-:W-:-:S04]  /*7dc0*/  ISETP.LE.U32.AND P0, PT, R2, UR24, PT ;  /* 0x0000001802007c0c */ /* 0x000fc8000bf03070 */
[----:B------:R-:W-:-:S13]  /*7dd0*/  ISETP.GE.U32.AND.EX P0, PT, R20, R3, PT, P0 ;  /* 0x000000031400720c */ /* 0x000fda0003f06100 */
[----:B------:R-:W-:-:S04]  /*7de0*/  VOTE.ANY R19, PT, !P0 ;  /* 0x0000000000137806 */ /* 0x000fc800040e0100 */
[----:B------:R-:W-:-:S13]  /*7df0*/  ISETP.NE.AND P0, PT, R19, RZ, PT ;  /* 0x000000ff1300720c */ /* 0x000fda0003f05270 */
[----:B------:R-:W-:Y:S05]  /*7e00*/  @!P0 BRA `(.L_x_79) ;  /* 0xfffffff400cc8947 */ /* 0x000fea000383ffff */
.L_x_76:
        /* <DEDUP_REMOVED lines=19> */
.L_x_73:
[----:B------:R-:W2:Y:S01]  /*7f40*/  LDCU UR4, c[0x0][0xbe8] ;  /* 0x00017d00ff0477ac */ /* 0x000ea20008000800 */
[----:B-1----:R-:W-:Y:S01]  /*7f50*/  IMAD.MOV.U32 R3, RZ, RZ, -0x1 ;  /* 0xffffffffff037424 */ /* 0x002fe200078e00ff */
[----:B------:R-:W-:Y:S02]  /*7f60*/  MOV R16, 0xffffffff ;  /* 0xffffffff00107802 */ /* 0x000fe40000000f00 */
        /* <DEDUP_REMOVED lines=39> */
.L_x_80:
[----:B------:R-:W-:Y:S01]  /*81e0*/  IMAD.U32 R17, RZ, RZ, UR5 ;  /* 0x00000005ff117e24 */ /* 0x000fe2000f8e00ff */
[----:B------:R-:W-:Y:S02]  /*81f0*/  MOV R15, UR4 ;  /* 0x00000004000f7c02 */ /* 0x000fe40008000f00 */
[----:B------:R-:W-:Y:S02]  /*8200*/  MOV R2, 0x8220 ;  /* 0x0000822000027802 */ /* 0x000fe40000000f00 */
[----:B----45:R-:W-:Y:S05]  /*8210*/  CALL.REL.NOINC `(.L_x_65) ;  /* 0x000000c800387944 */ /* 0x030fea0003c00000 */
[----:B------:R-:W-:Y:S02]  /*8220*/  IADD3 R3, PT, PT, -R15, RZ, RZ ;  /* 0x000000ff0f037210 */ /* 0x000fe40007ffe1ff */
[----:B------:R-:W-:-:S03]  /*8230*/  MOV R2, R15 ;  /* 0x0000000f00027202 */ /* 0x000fc60000000f00 */
[----:B------:R-:W-:-:S07]  /*8240*/  IMAD R20, R20, R3, UR5 ;  /* 0x0000000514147e24 */ /* 0x000fce000f8e0203 */
.L_x_81:
[----:B------:R-:W1:Y:S01]  /*8250*/  LDC R17, c[0x0][0xbdc] ;  /* 0x0002f700ff117b82 */ /* 0x000e620000000800 */
[----:B------:R-:W-:Y:S01]  /*8260*/  ULOP3.LUT UR8, UR8, UR12, URZ, 0xc0, !UPT ;  /* 0x0000000c08087292 */ /* 0x000fe2000f8ec0ff */
[----:B------:R-:W-:Y:S01]  /*8270*/  PLOP3.LUT P1, PT, PT, PT, PT, 0x8, 0x80 ;  /* 0x000000000080781c */ /* 0x000fe20003f2e170 */
[----:B------:R-:W-:Y:S01]  /*8280*/  ULOP3.LUT UR11, UR19, UR11, URZ, 0xc0, !UPT ;  /* 0x0000000b130b7292 */ /* 0x000fe2000f8ec0ff */
[----:B------:R-:W-:Y:S02]  /*8290*/  IMAD.MOV.U32 R23, RZ, RZ, 0x1 ;  /* 0x00000001ff177424 */ /* 0x000fe400078e00ff */
[----:B------:R-:W-:Y:S02]  /*82a0*/  P2R R24, PR, RZ, 0x2 ;  /* 0x00000002ff187803 */ /* 0x000fe40000000000 */
[----:B------:R-:W2:Y:S08]  /*82b0*/  LDC R3, c[0x0][0xb80] ;  /* 0x0002e000ff037b82 */ /* 0x000eb00000000800 */
[----:B------:R-:W3:Y:S08]  /*82c0*/  LDC R15, c[0x0][0xb90] ;  /* 0x0002e400ff0f7b82 */ /* 0x000ef00000000800 */
[----:B------:R-:W4:Y:S01]  /*82d0*/  LDC R16, c[0x0][0xbe0] ;  /* 0x0002f800ff107b82 */ /* 0x000f220000000800 */
[----:B-1----:R-:W-:-:S05]  /*82e0*/  SHF.L.U32 R2, R2, R17, RZ ;  /* 0x0000001102027219 */ /* 0x002fca00000006ff */
[----:B------:R-:W-:Y:S02]  /*82f0*/  VIADD R2, R2, UR8 ;  /* 0x0000000802027c36 */ /* 0x000fe40008000000 */
[----:B--2---:R-:W-:Y:S02]  /*8300*/  IMAD R3, R20, R3, UR11 ;  /* 0x0000000b14037e24 */ /* 0x004fe4000f8e0203 */
[----:B---3--:R-:W-:Y:S01]  /*8310*/  IMAD R2, R2, R15, UR32 ;  /* 0x0000002002027e24 */ /* 0x008fe2000f8e020f */
[----:B----4-:R-:W-:Y:S01]  /*8320*/  ISETP.NE.AND P0, PT, R16, 0x1, PT ;  /* 0x000000011000780c */ /* 0x010fe20003f05270 */
[----:B------:R-:W-:-:S03]  /*8330*/  IMAD.MOV.U32 R16, RZ, RZ, R14 ;  /* 0x000000ffff107224 */ /* 0x000fc600078e000e */
[----:B------:R-:W-:Y:S02]  /*8340*/  SEL R22, R2, R3, !P0 ;  /* 0x0000000302167207 */ /* 0x000fe40004000000 */
[----:B------:R-:W-:Y:S02]  /*8350*/  SEL R3, R3, R2, !P0 ;  /* 0x0000000203037207 */ /* 0x000fe40004000000 */
.L_x_72:
[----:B------:R-:W-:-:S09]  /*8360*/  UISETP.NE.AND UP0, UPT, UR37, 0x1, UPT ;  /* 0x000000012500788c */ /* 0x000fd2000bf05270 */
[----:B------:R-:W-:Y:S05]  /*8370*/  BRA.U !UP0, `(.L_x_82) ;  /* 0x0000000108047547 */ /* 0x000fea000b800000 */
[----:B------:R-:W-:Y:S05]  /*8380*/  BPT.TRAP 0x1 ;  /* 0x000000040000795c */ /* 0x000fea0000300000 */
.L_x_82:
[----:B------:R-:W1:Y:S01]  /*8390*/  S2UR UR4, SR_CgaCtaId ;  /* 0x00000000000479c3 */ /* 0x000e620000008800 */
[----:B------:R-:W-:Y:S01]  /*83a0*/  UMOV UR5, 0x400 ;  /* 0x0000040000057882 */ /* 0x000fe20000000000 */
[----:B------:R-:W-:Y:S02]  /*83b0*/  SHF.L.U32 R2, R8, 0x1f, RZ ;  /* 0x0000001f08027819 */ /* 0x000fe400000006ff */
[----:B------:R-:W-:Y:S02]  /*83c0*/  ISETP.NE.AND P1, PT, R9, R16, PT ;  /* 0x000000100900720c */ /* 0x000fe40003f25270 */
[----:B------:R-:W-:-:S04]  /*83d0*/  ISETP.NE.AND P2, PT, R24, RZ, PT ;  /* 0x000000ff1800720c */ /* 0x000fc80003f45270 */
[----:B------:R-:W-:Y:S01]  /*83e0*/  ISETP.NE.AND P2, PT, R9, R16, !P2 ;  /* 0x000000100900720c */ /* 0x000fe20005745270 */
[----:B------:R-:W-:-:S06]  /*83f0*/  VIADD R9, R11, 0x1 ;  /* 0x000000010b097836 */ /* 0x000fcc0000000000 */
[----:B------:R-:W-:Y:S01]  /*8400*/  @!P1 IMAD.MOV R9, RZ, RZ, R11 ;  /* 0x000000ffff099224 */ /* 0x000fe200078e020b */
[----:B-1----:R-:W-:-:S04]  /*8410*/  ULEA UR4, UR4, UR5, 0x18 ;  /* 0x0000000504047291 */ /* 0x002fc8000f8ec0ff */
[----:B------:R-:W-:-:S09]  /*8420*/  ULEA UR4, UR20, UR4, 0x3 ;  /* 0x0000000414047291 */ /* 0x000fd2000f8e18ff */
[----:B------:R-:W1:Y:S02]  /*8430*/  SYNCS.PHASECHK.TRANS64.TRYWAIT P0, [UR4+0xd0], R2 ;  /* 0x0000d002ff0075a7 */ /* 0x000e640008001104 */
[----:B-1----:R-:W-:Y:S05]  /*8440*/  @!P0 BRA `(.L_x_83) ;  /* 0x000000b400e48947 */ /* 0x002fea0003800000 */
.L_x_248:
[----:B------:R-:W-:Y:S02]  /*8450*/  ELECT P0, URZ, PT ;  /* 0x0000000000ff782f */ /* 0x000fe40003800000 */
[----:B------:R-:W-:Y:S01]  /*8460*/  ISETP.NE.AND P1, PT, R24, RZ, PT ;  /* 0x000000ff1800720c */ /* 0x000fe20003f25270 */
[----:B------:R-:W-:Y:S03]  /*8470*/  BSSY.RECONVERGENT B0, `(.L_x_84) ;  /* 0x0000015000007945 */ /* 0x000fe60003800200 */
[----:B------:R-:W-:-:S04]  /*8480*/  SEL R9, R9, RZ, !P1 ;  /* 0x000000ff09097207 */ /* 0x000fc80004800000 */
[----:B-1----:R-:W-:-:S03]  /*8490*/  PRMT R11, R9, 0x7610, R11 ;  /* 0x00007610090b7816 */ /* 0x002fc6000000000b */
[----:B------:R-:W-:Y:S05]  /*84a0*/  @!P0 BRA `(.L_x_85) ;  /* 0x0000000000448947 */ /* 0x000fea0003800000 */
[----:B------:R-:W-:Y:S01]  /*84b0*/  UIMAD UR5, UR20, 0x14, UR36 ;  /* 0x00000014140578a4 */ /* 0x000fe2000f8e0224 */
[----:B------:R-:W-:-:S04]  /*84c0*/  SEL R2, RZ, 0x1, !P2 ;  /* 0x00000001ff027807 */ /* 0x000fc80005000000 */
[----:B------:R-:W-:-:S04]  /*84d0*/  PRMT R2, R2, 0x5410, R11 ;  /* 0x0000541002027816 */ /* 0x000fc8000000000b */
        /* <DEDUP_REMOVED lines=13> */
.L_x_86:
[----:B--2---:R-:W-:Y:S01]  /*85b0*/  SYNCS.ARRIVE.TRANS64.A1T0 RZ, [UR4+0x90], RZ ;  /* 0x000090ffffff79a7 */ /* 0x004fe20008100004 */
.L_x_85:
[----:B------:R-:W-:Y:S05]  /*85c0*/  BSYNC.RECONVERGENT B0 ;  /* 0x0000000000007941 */ /* 0x000fea0003800200 */
.L_x_84:
[----:B------:R-:W-:Y:S01]  /*85d0*/  UIADD3 UR20, UPT, UPT, UR20, 0x1, URZ ;  /* 0x0000000114147890 */ /* 0x000fe2000fffe0ff */
[----:B------:R-:W-:Y:S02]  /*85e0*/  VIADD R10, R10, 0x1 ;  /* 0x000000010a0a7836 */ /* 0x000fe40000000000 */
[----:B------:R-:W-:Y:S01]  /*85f0*/  IMAD.MOV.U32 R9, RZ, RZ, R16 ;  /* 0x000000ffff097224 */ /* 0x000fe200078e0010 */
[----:B------:R-:W-:Y:S02]  /*8600*/  UISETP.NE.AND UP0, UPT, UR20, 0x8, UPT ;  /* 0x000000081400788c */ /* 0x000fe4000bf05270 */
[----:B------:R-:W-:Y:S02]  /*8610*/  ISETP.NE.AND P0, PT, R10, 0x4, PT ;  /* 0x000000040a00780c */ /* 0x000fe40003f05270 */
[----:B------:R-:W-:Y:S02]  /*8620*/  USEL UR4, URZ, 0x1, UP0 ;  /* 0x00000001ff047887 */ /* 0x000fe40008000000 */
[----:B------:R-:W-:-:S04]  /*8630*/  USEL UR20, UR20, URZ, UP0 ;  /* 0x000000ff14147287 */ /* 0x000fc80008000000 */
[----:B------:R-:W-:-:S05]  /*8640*/  LOP3.LUT R8, R8, UR4, RZ, 0x3c, !PT ;  /* 0x0000000408087c12 */ /* 0x000fca000f8e3cff */
[----:B------:R-:W-:Y:S05]  /*8650*/  @!P0 EXIT ;  /* 0x000000000000894d */ /* 0x000fea0003800000 */
[----:B------:R-:W-:Y:S05]  /*8660*/  BRA `(.L_x_87) ;  /* 0xffffffe000fc7947 */ /* 0x000fea000383ffff */
.L_x_54:
[----:B------:R-:W-:-:S09]  /*8670*/  UISETP.NE.AND UP0, UPT, UR37, 0x3, UPT ;  /* 0x000000032500788c */ /* 0x000fd2000bf05270 */
[----:B------:R-:W-:Y:S05]  /*8680*/  BRA.U UP0, `(.L_x_88) ;  /* 0x0000001100c47547 */ /* 0x000fea000b800000 */
[----:B------:R-:W-:-:S08]  /*8690*/  NOP ;  /* 0x0000000000007918 */ /* 0x000fd00000000000 */
[----:B-1--45:R-:W1:-:S00]  /*86a0*/  USETMAXREG.DEALLOC.CTAPOOL 0x88 ;  /* 0x00000088000079c8 */ /* 0x032e4000080e0500 */
[----:B-1----:R-:W1:Y:S01]  /*86b0*/  LDC.64 R20, c[0x0][0x390] ;  /* 0x0000e400ff147b82 */ /* 0x002e620000000a00 */
[----:B------:R-:W-:Y:S02]  /*86c0*/  HFMA2 R18, -RZ, RZ, 0, 0 ;  /* 0x00000000ff127431 */ /* 0x000fe400000001ff */
[----:B------:R-:W-:Y:S01]  /*86d0*/  IMAD.MOV.U32 R19, RZ, RZ, 0x1 ;  /* 0x00000001ff137424 */ /* 0x000fe200078e00ff */
[----:B------:R-:W-:Y:S01]  /*86e0*/  PRMT R4, RZ, 0x7610, R4 ;  /* 0x00007610ff047816 */ /* 0x000fe20000000004 */
[----:B------:R-:W2:Y:S03]  /*86f0*/  LDCU UR26, c[0x0][0x880] ;  /* 0x00011000ff1a77ac */ /* 0x000ea60008000800 */
[----:B------:R-:W3:Y:S01]  /*8700*/  LDC.64 R10, c[0x0][0xb08] ;  /* 0x0002c200ff0a7b82 */ /* 0x000ee20000000a00 */
[----:B------:R-:W4:Y:S01]  /*8710*/  LDCU.64 UR6, c[0x0][0x888] ;  /* 0x00011100ff0677ac */ /* 0x000f220008000a00 */
[----:B------:R-:W-:Y:S01]  /*8720*/  UPLOP3.LUT UP0, UPT, UPT, UPT, UPT, 0x40, 0x4 ;  /* 0x000000000004789c */ /* 0x000fe20003f0e870 */
[----:B------:R-:W-:-:S05]  /*8730*/  UMOV UR5, URZ ;  /* 0x000000ff00057c82 */ /* 0x000fca0008000000 */
[----:B------:R-:W1:Y:S08]  /*8740*/  LDC.64 R8, c[0x0][0xb10] ;  /* 0x0002c400ff087b82 */ /* 0x000e700000000a00 */
[----:B--2---:R-:W1:Y:S02]  /*8750*/  LDC.64 R2, c[0x0][0x890] ;  /* 0x00022400ff027b82 */ /* 0x004e640000000a00 */
.L_x_122:
[----:B------:R-:W-:Y:S04]  /*8760*/  LOP3.LUT R0, R4, 0xffff, RZ, 0xc0, !PT ;  /* 0x0000ffff04007812 */ /* 0x000fe800078ec0ff */
[----:B------:R-:W-:Y:S04]  /*8770*/  SHF.R.U32.HI R0, RZ, 0x1, R0 ;  /* 0x00000001ff007819 */ /* 0x000fe80000011600 */
[----:B------:R-:W-:Y:S05]  /*8780*/  LOP3.LUT R0, R0, 0xffff, RZ, 0xc0, !PT ;  /* 0x0000ffff00007812 */ /* 0x000fea00078ec0ff */
[----:B------:R-:W-:Y:S05]  /*8790*/  IMAD R0, R0, 0x4925, RZ ;  /* 0x0000492500007824 */ /* 0x000fea00078e02ff */
[----:B------:R-:W-:Y:S04]  /*87a0*/  SHF.R.U32.HI R0, RZ, 0x11, R0 ;  /* 0x00000011ff007819 */ /* 0x000fe80000011600 */
[----:B------:R-:W-:Y:S05]  /*87b0*/  PRMT R0, R0, 0x9910, RZ ;  /* 0x0000991000007816 */ /* 0x000fea00000000ff */
[----:B------:R-:W-:Y:S04]  /*87c0*/  IMAD R0, R0, 0xe, RZ ;  /* 0x0000000e00007824 */ /* 0x000fe800078e02ff */
[----:B------:R-:W-:Y:S05]  /*87d0*/  IMAD.MOV R0, RZ, RZ, -R0 ;  /* 0x000000ffff007224 */ /* 0x000fea00078e0a00 */
[----:B------:R-:W-:Y:S05]  /*87e0*/  PRMT R5, R0, 0x7710, RZ ;  /* 0x0000771000057816 */ /* 0x000fea00000000ff */
[----:B------:R-:W-:Y:S05]  /*87f0*/  IMAD.IADD R5, R5, 0x1, R4 ;  /* 0x0000000105057824 */ /* 0x000fea00078e0204 */
[----:B------:R-:W-:Y:S11]  /*8800*/  R2UR UR4, R5 ;  /* 0x00000000050472ca */ /* 0x000ff600000e0000 */
[----:B------:R-:W-:Y:S02]  /*8810*/  @!UPT UIADD3 URZ, UPT, UPT, URZ, URZ, URZ ;  /* 0x000000fffffff290 */ /* 0x000fe4000fffe0ff */
[----:B------:R-:W-:Y:S06]  /*8820*/  ULOP3.LUT UR4, UR4, 0xffff, URZ, 0xc0, !UPT ;  /* 0x0000ffff04047892 */ /* 0x000fec000f8ec0ff */
[----:B------:R-:W-:Y:S02]  /*8830*/  IMAD.U32 R4, RZ, RZ, UR4 ;  /* 0x00000004ff047e24 */ /* 0x000fe4000f8e00ff */
[----:B------:R-:W-:Y:S03]  /*8840*/  IMAD.U32 R0, RZ, RZ, UR4 ;  /* 0x00000004ff007e24 */ /* 0x000fe6000f8e00ff */
[----:B------:R-:W-:Y:S04]  /*8850*/  LEA R4, P0, R4, UR22, 0x7 ;  /* 0x0000001604047c11 */ /* 0x000fe8000f8038ff */
[----:B------:R-:W-:Y:S02]  /*8860*/  LEA.HI.X R5, R0, UR23, RZ, 0x7, P0 ;  /* 0x0000001700057c11 */ /* 0x000fe400080f3cff */
[----:B------:R-:W-:Y:S02]  /*8870*/  R2UR UR28, R4 ;  /* 0x00000000041c72ca */ /* 0x000fe400000e0000 */
[----:B------:R-:W-:Y:S01]  /*8880*/  R2UR UR29, R5 ;  /* 0x00000000051d72ca */ /* 0x000fe200000e0000 */
[----:B------:R-:W-:Y:S03]  /*8890*/  @!UPT UIADD3 URZ, UPT, UPT, URZ, URZ, URZ ;  /* 0x000000fffffff290 */ /* 0x000fe6000fffe0ff */
[----:B------:R-:W-:Y:S11]  /*88a0*/  BRA.U UP0, `(.L_x_89) ;  /* 0x0000000500107547 */ /* 0x000ff6000b800000 */
[----:B------:R-:W2:Y:S01]  /*88b0*/  S2R R0, SR_LANEID ;  /* 0x0000000000007919 */ /* 0x000ea20000000000 */
[----:B------:R-:W-:Y:S02]  /*88c0*/  MOV R4, 0x400 ;  /* 0x0000040000047802 */ /* 0x000fe40000000f00 */
[----:B------:R-:W-:Y:S01]  /*88d0*/  ELECT P0, URZ, PT ;  /* 0x0000000000ff782f */ /* 0x000fe20003800000 */
[----:B------:R-:W-:Y:S01]  /*88e0*/  BSSY.RECONVERGENT B0, `(.L_x_90) ;  /* 0x0000037000007945 */ /* 0x000fe20003800200 */
[----:B------:R-:W5:Y:S02]  /*88f0*/  S2R R15, SR_CgaCtaId ;  /* 0x00000000000f7919 */ /* 0x000f640000008800 */
[----:B-----5:R-:W-:Y:S01]  /*8900*/  LEA R15, R15, R4, 0x18 ;  /* 0x000000040f0f7211 */ /* 0x020fe200078ec0ff */
[----:B--2---:R-:W-:Y:S05]  /*8910*/  IMAD.SHL.U32 R0, R0, 0x4, RZ ;  /* 0x0000000400007824 */ /* 0x004fea00078e00ff */
[----:B------:R-:W-:Y:S03]  /*8920*/  IADD3 R17, PT, PT, R0, 0x380, R15 ;  /* 0x0000038000117810 */ /* 0x000fe60007ffe00f */
[----:B------:R-:W-:Y:S05]  /*8930*/  @!P0 BRA `(.L_x_91) ;  /* 0x0000000000c48947 */ /* 0x000fea0003800000 */
[----:B-1----:R-:W-:Y:S01]  /*8940*/  ISETP.NE.U32.AND P0, PT, R8, RZ, PT ;  /* 0x000000ff0800720c */ /* 0x002fe20003f05070 */
[----:B------:R-:W-:Y:S01]  /*8950*/  IMAD.WIDE R12, R16, 0xc, R20 ;  /* 0x0000000c100c7825 */ /* 0x000fe200078e0214 */
[----:B---3--:R-:W-:Y:S01]  /*8960*/  ISETP.NE.U32.AND P1, PT, R10, RZ, PT ;  /* 0x000000ff0a00720c */ /* 0x008fe20003f25070 */
[----:B------:R-:W1:Y:S01]  /*8970*/  S2UR UR4, SR_CgaCtaId ;  /* 0x00000000000479c3 */ /* 0x000e620000008800 */
[----:B------:R-:W-:Y:S01]  /*8980*/  ISETP.NE.AND.EX P0, PT, R9, RZ, PT, P0 ;  /* 0x000000ff0900720c */ /* 0x000fe20003f05300 */
[----:B------:R-:W-:Y:S01]  /*8990*/  UMOV UR8, 0x400 ;  /* 0x0000040000087882 */ /* 0x000fe20000000000 */
[----:B------:R-:W2:Y:S01]  /*89a0*/  LDG.E R26, desc[UR50][R12.64] ;  /* 0x000000320c1a7981 */ /* 0x000ea2000c1e1900 */
[----:B------:R-:W-:Y:S10]  /*89b0*/  ISETP.NE.AND.EX P1, PT, R11, RZ, PT, P1 ;  /* 0x000000ff0b00720c */ /* 0x000ff40003f25310 */
[----:B------:R-:W3:Y:S08]  /*89c0*/  @P0 LDC.64 R4, c[0x0][0xb10] ;  /* 0x0002c400ff040b82 */ /* 0x000ef00000000a00 */
[----:B------:R-:W5:Y:S01]  /*89d0*/  @P1 LDC.64 R6, c[0x0][0xb08] ;  /* 0x0002c200ff061b82 */ /* 0x000f620000000a00 */
[----:B--2---:R-:W-:Y:S01]  /*89e0*/  SHF.R.S32.HI R27, RZ, 0x1f, R26 ;  /* 0x0000001fff1b7819 */ /* 0x004fe2000001141a */
[C---:B---3--:R-:W-:Y:S01]  /*89f0*/  @P0 IMAD.WIDE R4, R16.reuse, 0x8, R4 ;  /* 0x0000000810040825 */ /* 0x048fe200078e0204 */
[----:B-1----:R-:W-:Y:S03]  /*8a00*/  ULEA UR4, UR4, UR8, 0x18 ;  /* 0x0000000804047291 */ /* 0x002fe6000f8ec0ff */
[----:B-----5:R-:W-:Y:S01]  /*8a10*/  @P1 IMAD.WIDE R6, R16, 0x8, R6 ;  /* 0x0000000810061825 */ /* 0x020fe200078e0206 */
[----:B------:R-:W2:Y:S01]  /*8a20*/  @P0 LDG.E.64 R28, desc[UR50][R4.64] ;  /* 0x00000032041c0981 */ /* 0x000ea2000c1e1b00 */
[----:B------:R-:W-:Y:S03]  /*8a30*/  UIADD3 UR8, UPT, UPT, UR4, 0x380, URZ ;  /* 0x0000038004087890 */ /* 0x000fe6000fffe0ff */
[----:B------:R1:W3:Y:S04]  /*8a40*/  @P1 LDG.E.64 R24, desc[UR50][R6.64] ;  /* 0x0000003206181981 */ /* 0x0002e8000c1e1b00 */
[----:B------:R-:W-:Y:S04]  /*8a50*/  STS [UR4+0x3b0], RZ ;  /* 0x0003b0ffff007988 */ /* 0x000fe80008000804 */
[----:B------:R5:W4:Y:S04]  /*8a60*/  LDG.E R5, desc[UR50][R12.64+0x4] ;  /* 0x000004320c057981 */ /* 0x000b28000c1e1900 */
[----:B-1----:R-:W1:Y:S01]  /*8a70*/  LDS R7, [UR4+0x39c] ;  /* 0x00039c04ff077984 */ /* 0x002e620008000800 */
[----:B------:R-:W-:Y:S05]  /*8a80*/  IMAD.U32 R6, RZ, RZ, UR8 ;  /* 0x00000008ff067e24 */ /* 0x000fea000f8e00ff */
[----:B-----5:R-:W-:Y:S05]  /*8a90*/  SHF.R.U64 R12, R6, 0x4, RZ ;  /* 0x00000004060c7819 */ /* 0x020fea00000012ff */
[----:B------:R-:W-:Y:S04]  /*8aa0*/  STS [UR4+0x390], R12 ;  /* 0x0003900cff007988 */ /* 0x000fe80008000804 */
[----:B------:R-:W-:Y:S01]  /*8ab0*/  STS [UR4+0x394], R12 ;  /* 0x0003940cff007988 */ /* 0x000fe20008000804 */
[----:B------:R-:W-:Y:S02]  /*8ac0*/  @!P0 IMAD.MOV.U32 R28, RZ, RZ, R26 ;  /* 0x000000ffff1c8224 */ /* 0x000fe400078e001a */
[----:B------:R-:W-:Y:S01]  /*8ad0*/  @!P0 IMAD.MOV.U32 R29, RZ, RZ, R27 ;  /* 0x000000ffff1d8224 */ /* 0x000fe200078e001b */
[----:B---3--:R-:W-:Y:S04]  /*8ae0*/  @P1 STS.64 [UR4+0x380], R24 ;  /* 0x00038018ff001988 */ /* 0x008fe80008000a04 */
[----:B--2---:R-:W-:Y:S04]  /*8af0*/  SHF.L.U64.HI R14, R28, 0x1, R29 ;  /* 0x000000011c0e7819 */ /* 0x004fe8000001021d */
[----:B------:R-:W-:Y:S04]  /*8b00*/  LOP3.LUT R14, R14, 0x1fffffff, RZ, 0xc0, !PT ;  /* 0x1fffffff0e0e7812 */ /* 0x000fe800078ec0ff */
[----:B------:R-:W-:Y:S04]  /*8b10*/  SHF.R.U32.HI R4, RZ, 0x4, R14 ;  /* 0x00000004ff047819 */ /* 0x000fe8000001160e */
[----:B-1----:R-:W-:Y:S02]  /*8b20*/  LOP3.LUT R23, R7, 0xf, R4, 0xb8, !PT ;  /* 0x0000000f07177812 */ /* 0x002fe400078eb804 */
[----:B------:R-:W-:Y:S03]  /*8b30*/  CS2R R6, SRZ ;  /* 0x0000000000067805 */ /* 0x000fe6000001ff00 */
[----:B------:R1:W-:Y:S01]  /*8b40*/  STS [UR4+0x39c], R23 ;  /* 0x00039c17ff007988 */ /* 0x0003e20008000804 */
[----:B----4-:R-:W-:Y:S03]  /*8b50*/  VIADD R5, R5, 0xffffffff ;  /* 0xffffffff05057836 */ /* 0x010fe60000000000 */
[----:B------:R-:W2:Y:S01]  /*8b60*/  LDS R4, [UR4+0x39c] ;  /* 0x00039c04ff047984 */ /* 0x000ea20008000800 */
[----:B-1----:R-:W-:Y:S05]  /*8b70*/  IMAD.SHL.U32 R23, R28, 0x2, RZ ;  /* 0x000000021c177824 */ /* 0x002fea00078e00ff */
[----:B------:R-:W-:Y:S04]  /*8b80*/  LOP3.LUT R23, R23, 0xfffffffe, RZ, 0xc0, !PT ;  /* 0xfffffffe17177812 */ /* 0x000fe800078ec0ff */
[----:B------:R-:W-:Y:S05]  /*8b90*/  SHF.R.U64 R14, R23, 0x4, R14 ;  /* 0x00000004170e7819 */ /* 0x000fea000000120e */
[----:B------:R-:W-:Y:S01]  /*8ba0*/  STS [UR4+0x38c], R14 ;  /* 0x00038c0eff007988 */ /* 0x000fe20008000804 */
[----:B--2---:R-:W-:Y:S05]  /*8bb0*/  LOP3.LUT R30, R4, 0xf0, RZ, 0xb8, !PT ;  /* 0x000000f0041e7812 */ /* 0x004fea00078eb8ff */
[----:B------:R-:W-:Y:S04]  /*8bc0*/  STS [UR4+0x39c], R30 ;  /* 0x00039c1eff007988 */ /* 0x000fe80008000804 */
[----:B------:R-:W1:Y:S02]  /*8bd0*/  LDS R4, [UR4+0x39c] ;  /* 0x00039c04ff047984 */ /* 0x000e640008000800 */
[----:B-1----:R-:W-:Y:S01]  /*8be0*/  LOP3.LUT R13, R4, 0xf00, RZ, 0xb8, !PT ;  /* 0x00000f00040d7812 */ /* 0x002fe200078eb8ff */
[----:B------:R-:W-:Y:S04]  /*8bf0*/  VIADD R4, R26, 0xffffffff ;  /* 0xffffffff1a047836 */ /* 0x000fe80000000000 */
[----:B------:R-:W-:Y:S04]  /*8c00*/  STS.64 [UR4+0x398], R12 ;  /* 0x0003980cff007988 */ /* 0x000fe80008000a04 */
[----:B------:R-:W1:Y:S04]  /*8c10*/  LDS R22, [UR4+0x39c] ;  /* 0x00039c04ff167984 */ /* 0x000e680008000800 */
[----:B------:R2:W-:Y:S01]  /*8c20*/  STS.128 [UR4+0x3a0], R4 ;  /* 0x0003a004ff007988 */ /* 0x0005e20008000c04 */
[----:B-1----:R-:W-:Y:S05]  /*8c30*/  LOP3.LUT R22, R22, 0xf000, RZ, 0xb8, !PT ;  /* 0x0000f00016167812 */ /* 0x002fea00078eb8ff */
[----:B------:R2:W-:Y:S02]  /*8c40*/  STS [UR4+0x39c], R22 ;  /* 0x00039c16ff007988 */ /* 0x0005e40008000804 */
.L_x_91:
[----:B----4-:R-:W-:Y:S05]  /*8c50*/  BSYNC.RECONVERGENT B0 ;  /* 0x0000000000007941 */ /* 0x010fea0003800200 */
.L_x_90:
[----:B------:R-:W-:Y:S01]  /*8c60*/  NOP ;  /* 0x0000000000007918 */ /* 0x000fe20000000000 */
[----:B------:R-:W4:Y:S01]  /*8c70*/  LDS R17, [R17] ;  /* 0x0000000011117984 */ /* 0x000f220000000800 */
[----:B--2---:R-:W-:Y:S01]  /*8c80*/  IADD3 R4, P0, PT, R0, UR28, RZ ;  /* 0x0000001c00047c10 */ /* 0x004fe2000ff1e0ff */
[----:B------:R-:W-:Y:S04]  /*8c90*/  IMAD.U32 R0, RZ, RZ, UR20 ;  /* 0x00000014ff007e24 */ /* 0x000fe8000f8e00ff */
[----:B------:R-:W-:Y:S01]  /*8ca0*/  IMAD.X R5, RZ, RZ, UR29, P0 ;  /* 0x0000001dff057e24 */ /* 0x000fe200080e06ff */
[----:B------:R-:W-:Y:S04]  /*8cb0*/  SHF.L.U32 R6, R0, 0x1f, RZ ;  /* 0x0000001f00067819 */ /* 0x000fe800000006ff */
[----:B----4-:R2:W4:Y:S02]  /*8cc0*/  ATOMG.E.EXCH.STRONG.GPU PT, RZ, [R4], R17 ;  /* 0x0000001104ff73a8 */ /* 0x01052400041ee100 */
[----:B----4-:R-:W4:Y:S02]  /*8cd0*/  SYNCS.PHASECHK.TRANS64.TRYWAIT P0, [R15+URZ+0x88], R6 ;  /* 0x000088060f0075a7 */ /* 0x010f2400080011ff */
[----:B--2-4-:R-:W-:Y:S05]  /*8ce0*/  @!P0 BRA `(.L_x_92) ;  /* 0x000000ac00d48947 */ /* 0x014fea0003800000 */
.L_x_89:
[----:B-1----:R-:W-:Y:S04]  /*8cf0*/  ISETP.NE.U32.AND P0, PT, R2, RZ, PT ;  /* 0x000000ff0200720c */ /* 0x002fe80003f05070 */
[----:B------:R-:W-:Y:S11]  /*8d00*/  ISETP.NE.AND.EX P0, PT, R3, RZ, PT, P0 ;  /* 0x000000ff0300720c */ /* 0x000ff60003f05300 */
[----:B------:R-:W-:Y:S02]  /*8d10*/  @!UPT UIADD3 URZ, UPT, UPT, URZ, URZ, URZ ;  /* 0x000000fffffff290 */ /* 0x000fe4000fffe0ff */
[----:B------:R-:W1:Y:S02]  /*8d20*/  @P0 LDC.64 R4, c[0x0][0x890] ;  /* 0x00022400ff040b82 */ /* 0x000e640000000a00 */
[----:B-1----:R-:W-:Y:S01]  /*8d30*/  @P0 IMAD.WIDE R4, R16, 0x8, R4 ;  /* 0x0000000810040825 */ /* 0x002fe200078e0204 */
[----:B------:R-:W-:Y:S06]  /*8d40*/  BRA.U UP0, `(.L_x_93) ;  /* 0x0000000100107547 */ /* 0x000fec000b800000 */
[----:B------:R-:W-:Y:S04]  /*8d50*/  DEPBAR {5,4,3,2,1,0} ;  /* 0x0000003f0000791a */ /* 0x000fe80000000000 */
[----:B------:R-:W1:Y:S02]  /*8d60*/  CCTL.E.C.LDCU.IV.DEEP [UR28] ;  /* 0x000000001c007540 */ /* 0x000e640009c08000 */
[----:B-1----:R1:W-:Y:S01]  /*8d70*/  UTMACCTL.IV [UR28] ;  /* 0x000000001c0079b9 */ /* 0x0023e20008000000 */
[----:B------:R-:W-:Y:S01]  /*8d80*/  NOP ;  /* 0x0000000000007918 */ /* 0x000fe20000000000 */
.L_x_93:
[----:B------:R-:W5:Y:S01]  /*8d90*/  @P0 LDG.E.64 R4, desc[UR50][R4.64] ;  /* 0x0000003204040981 */ /* 0x000f62000c1e1b00 */
[----:B------:R-:W-:Y:S02]  /*8da0*/  USHF.L.U32 UR18, UR18, 0x7, URZ ;  /* 0x0000000712127899 */ /* 0x000fe400080006ff */
[----:B------:R-:W-:Y:S01]  /*8db0*/  USHF.L.U32 UR19, UR19, 0x8, URZ ;  /* 0x0000000813137899 */ /* 0x000fe200080006ff */
[----:B-----5:R-:W5:Y:S02]  /*8dc0*/  @P0 LD.E R0, desc[UR50][R4.64] ;  /* 0x0000003204000980 */ /* 0x020f64000c101900 */
[----:B-----5:R-:W-:Y:S01]  /*8dd0*/  @P0 FSETP.NEU.AND P1, PT, R0, RZ, PT ;  /* 0x000000ff0000020b */ /* 0x020fe20003f2d000 */
[----:B------:R-:W-:Y:S01]  /*8de0*/  @!UPT UIADD3 URZ, UPT, UPT, URZ, URZ, URZ ;  /* 0x000000fffffff290 */ /* 0x000fe2000fffe0ff */
[----:B------:R-:W-:Y:S11]  /*8df0*/  @P0 BRA `(.L_x_94) ;  /* 0x00000000002c0947 */ /* 0x000ff60003800000 */
[----:B----4-:R-:W-:Y:S02]  /*8e00*/  ISETP.NE.U32.AND P0, PT, RZ, UR6, PT ;  /* 0x00000006ff007c0c */ /* 0x010fe4000bf05070 */
[----:B------:R-:W-:Y:S02]  /*8e10*/  FSETP.NEU.AND P1, PT, RZ, UR26, PT ;  /* 0x0000001aff007c0b */ /* 0x000fe4000bf2d000 */
[----:B------:R-:W-:Y:S11]  /*8e20*/  ISETP.NE.AND.EX P0, PT, RZ, UR7, PT, P0 ;  /* 0x00000007ff007c0c */ /* 0x000ff6000bf05300 */
[----:B------:R-:W-:Y:S02]  /*8e30*/  @!UPT UIADD3 URZ, UPT, UPT, URZ, URZ, URZ ;  /* 0x000000fffffff290 */ /* 0x000fe4000fffe0ff */
[----:B------:R-:W4:Y:S08]  /*8e40*/  @P0 LDC R5, c[0x0][0x898] ;  /* 0x00022600ff050b82 */ /* 0x000f300000000800 */
[----:B--2---:R-:W2:Y:S01]  /*8e50*/  @P0 LDC.64 R6, c[0x0][0x888] ;  /* 0x00022200ff060b82 */ /* 0x004ea20000000a00 */
[----:B----4-:R-:W-:Y:S04]  /*8e60*/  @P0 IMAD R5, R16, R5, RZ ;  /* 0x0000000510050224 */ /* 0x010fe800078e02ff */
[----:B--2---:R-:W-:Y:S06]  /*8e70*/  @P0 IMAD.WIDE R6, R5, 0x4, R6 ;  /* 0x0000000405060825 */ /* 0x004fec00078e0206 */
[----:B------:R-:W2:Y:S02]  /*8e80*/  @P0 LDG.E R6, desc[UR50][R6.64] ;  /* 0x0000003206060981 */ /* 0x000ea4000c1e1900 */
[----:B--2---:R-:W-:Y:S11]  /*8e90*/  @P0 FSETP.NEU.AND P1, PT, R6, RZ, PT ;  /* 0x000000ff0600020b */ /* 0x004ff60003f2d000 */
[----:B------:R-:W-:Y:S02]  /*8ea0*/  @!UPT UIADD3 URZ, UPT, UPT, URZ, URZ, URZ ;  /* 0x000000fffffff290 */ /* 0x000fe4000fffe0ff */
.L_x_94:
[----:B------:R-:W-:Y:S01]  /*8eb0*/  UISETP.NE.AND UP1, UPT, UR21, 0x4, UPT ;  /* 0x000000041500788c */ /* 0x000fe2000bf25270 */
[----:B------:R-:W-:Y:S04]  /*8ec0*/  ELECT P0, URZ, PT ;  /* 0x0000000000ff782f */ /* 0x000fe80003800000 */
[----:B------:R-:W-:Y:S04]  /*8ed0*/  PLOP3.LUT P1, PT, P1, P0, PT, 0x80, 0x8 ;  /* 0x000000000008781c */ /* 0x000fe80000f21070 */
[----:B------:R-:W-:Y:S09]  /*8ee0*/  BRA.U UP1, `(.L_x_95) ;  /* 0x0000000101047547 */ /* 0x000ff2000b800000 */
[----:B-1--4-:R-:W-:Y:S05]  /*8ef0*/  BPT.TRAP 0x1 ;  /* 0x000000040000795c */ /* 0x012fea0000300000 */
.L_x_95:
[----:B------:R-:W5:Y:S01]  /*8f00*/  S2UR UR25, SR_CgaCtaId ;  /* 0x00000000001979c3 */ /* 0x000f620000008800 */
[----:B------:R-:W-:Y:S01]  /*8f10*/  UMOV UR24, 0x400 ;  /* 0x0000040000187882 */ /* 0x000fe20000000000 */
[----:B------:R-:W-:Y:S01]  /*8f20*/  SHF.L.U32 R5, R19, 0x1f, RZ ;  /* 0x0000001f13057819 */ /* 0x000fe200000006ff */
[----:B-----5:R-:W-:Y:S09]  /*8f30*/  ULEA UR24, UR25, UR24, 0x18 ;  /* 0x0000001819187291 */ /* 0x020ff2000f8ec0ff */
[----:B------:R-:W5:Y:S02]  /*8f40*/  SYNCS.PHASECHK.TRANS64.TRYWAIT P0, [UR24+0x60], R5 ;  /* 0x00006005ff0075a7 */ /* 0x000f640008001118 */
[----:B-----5:R-:W-:Y:S05]  /*8f50*/  @!P0 BRA `(.L_x_96) ;  /* 0x000000ac004c8947 */ /* 0x020fea0003800000 */
.L_x_250:
[----:B------:R-:W-:Y:S04]  /*8f60*/  BSSY.RECONVERGENT B0, `(.L_x_97) ;  /* 0x0000010000007945 */ /* 0x000fe80003800200 */
[----:B------:R-:W-:Y:S05]  /*8f70*/  @!P1 BRA `(.L_x_98) ;  /* 0x0000000000389947 */ /* 0x000fea0003800000 */
[----:B------:R-:W-:Y:S02]  /*8f80*/  UIADD3 UR17, UPT, UPT, UR24, 0x40, URZ ;  /* 0x0000004018117890 */ /* 0x000fe4000fffe0ff */
[----:B------:R-:W-:Y:S01]  /*8f90*/  UIADD3 UR16, UPT, UPT, UR24, 0x1000, URZ ;  /* 0x0000100018107890 */ /* 0x000fe2000fffe0ff */
[----:B------:R-:W-:Y:S01]  /*8fa0*/  UMOV UR12, 0x0 ;  /* 0x00000000000c7882 */ /* 0x000fe20000000000 */
[----:B------:R-:W-:Y:S01]  /*8fb0*/  UMOV UR13, 0x10000000 ;  /* 0x10000000000d7882 */ /* 0x000fe20000000000 */
[----:B------:R-:W-:Y:S02]  /*8fc0*/  UIADD3 UR10, UPT, UPT, UR18, 0x40, URZ ;  /* 0x00000040120a7890 */ /* 0x000fe4000fffe0ff */
[----:B------:R-:W-:Y:S01]  /*8fd0*/  UIADD3 UR8, UPT, UPT, UR24, 0x3000, URZ ;  /* 0x0000300018087890 */ /* 0x000fe2000fffe0ff */
[----:B------:R-:W-:Y:S03]  /*8fe0*/  UMOV UR11, UR19 ;  /* 0x00000013000b7c82 */ /* 0x000fe60008000000 */
[----:B------:R1:W-:Y:S01]  /*8ff0*/  UTMALDG.2D [UR16], [UR28], desc[UR12] ;  /* 0x00000c101c0075b4 */ /* 0x0003e20008009000 */
[----:B------:R-:W-:Y:S04]  /*9000*/  UMOV UR9, UR17 ;  /* 0x0000001100097c82 */ /* 0x000fe80008000000 */
[----:B------:R1:W-:Y:S02]  /*9010*/  UTMALDG.2D [UR8], [UR28], desc[UR12] ;  /* 0x00000c081c0075b4 */ /* 0x0003e40008009000 */
[----:B-1----:R-:W-:Y:S05]  /*9020*/  BRA.U UP1, `(.L_x_99) ;  /* 0x0000000101047547 */ /* 0x002fea000b800000 */
[----:B----4-:R-:W-:Y:S05]  /*9030*/  BPT.TRAP 0x1 ;  /* 0x000000040000795c */ /* 0x010fea0000300000 */
.L_x_99:
[----:B------:R-:W-:Y:S04]  /*9040*/  HFMA2 R0, -RZ, RZ, 0, 2 ;  /* 0x00004000ff007431 */ /* 0x000fe800000001ff */
[----:B------:R1:W-:Y:S03]  /*9050*/  SYNCS.ARRIVE.TRANS64.RED.A0TR RZ, [UR24+0x40], R0 ;  /* 0x00004000ffff79a7 */ /* 0x0003e60008300418 */
.L_x_98:
[----:B-1--4-:R-:W-:Y:S05]  /*9060*/  BSYNC.RECONVERGENT B0 ;  /* 0x0000000000007941 */ /* 0x012fea0003800200 */
.L_x_97:
[----:B------:R-:W-:Y:S05]  /*9070*/  BRA.U UP1, `(.L_x_100) ;  /* 0x0000000101047547 */ /* 0x000fea000b800000 */
[----:B------:R-:W-:Y:S05]  /*9080*/  BPT.TRAP 0x1 ;  /* 0x000000040000795c */ /* 0x000fea0000300000 */
.L_x_100:
[----:B------:R-:W-:Y:S04]  /*9090*/  UIADD3 UR4, UPT, UPT, UR24, 0x40, URZ ;  /* 0x0000004018047890 */ /* 0x000fe8000fffe0ff */
[----:B------:R-:W-:Y:S09]  /*90a0*/  UPRMT UR4, UR25, 0x654, UR4 ;  /* 0x0000065419047896 */ /* 0x000ff20008000004 */
[----:B------:R-:W-:Y:S01]  /*90b0*/  SYNCS.ARRIVE.TRANS64.RED.A1T0 RZ, [UR4], RZ ;  /* 0x000000ffffff79a7 */ /* 0x000fe20008100404 */
[----:B------:R-:W-:Y:S05]  /*90c0*/  BRA.U UP1, `(.L_x_101) ;  /* 0x0000000101047547 */ /* 0x000fea000b800000 */
[----:B------:R-:W-:Y:S05]  /*90d0*/  BPT.TRAP 0x1 ;  /* 0x000000040000795c */ /* 0x000fea0000300000 */
.L_x_101:
[----:B------:R-:W1:Y:S02]  /*90e0*/  SYNCS.PHASECHK.TRANS64.TRYWAIT P0, [UR24+0x68], R5 ;  /* 0x00006805ff0075a7 */ /* 0x000e640008001118 */
[----:B-1----:R-:W-:Y:S05]  /*90f0*/  @!P0 BRA `(.L_x_102) ;  /* 0x000000a800fc8947 */ /* 0x002fea0003800000 */
.L_x_252:
[----:B------:R-:W-:Y:S04]  /*9100*/  BSSY.RECONVERGENT B0, `(.L_x_103) ;  /* 0x0000012000007945 */ /* 0x000fe80003800200 */
[----:B------:R-:W-:Y:S05]  /*9110*/  @!P1 BRA `(.L_x_104) ;  /* 0x0000000000409947 */ /* 0x000fea0003800000 */
[----:B------:R-:W-:Y:S02]  /*9120*/  UIADD3 UR13, UPT, UPT, UR24, 0x48, URZ ;  /* 0x00000048180d7890 */ /* 0x000fe4000fffe0ff */
[----:B------:R-:W-:Y:S02]  /*9130*/  UIADD3 UR15, UPT, UPT, UR19, 0x40, URZ ;  /* 0x00000040130f7890 */ /* 0x000fe4000fffe0ff */
[----:B------:R-:W-:Y:S01]  /*9140*/  UIADD3 UR12, UPT, UPT, UR24, 0x5000, URZ ;  /* 0x00005000180c7890 */ /* 0x000fe2000fffe0ff */
[----:B------:R-:W-:Y:S01]  /*9150*/  UMOV UR16, 0x0 ;  /* 0x0000000000107882 */ /* 0x000fe20000000000 */
[----:B------:R-:W-:Y:S01]  /*9160*/  UMOV UR17, 0x10000000 ;  /* 0x1000000000117882 */ /* 0x000fe20000000000 */
[----:B------:R-:W-:Y:S01]  /*9170*/  UMOV UR14, UR18 ;  /* 0x00000012000e7c82 */ /* 0x000fe20008000000 */
[----:B------:R-:W-:Y:S02]  /*9180*/  UIADD3 UR10, UPT, UPT, UR18, 0x40, URZ ;  /* 0x00000040120a7890 */ /* 0x000fe4000fffe0ff */
[----:B------:R-:W-:Y:S03]  /*9190*/  UIADD3 UR8, UPT, UPT, UR24, 0x7000, URZ ;  /* 0x0000700018087890 */ /* 0x000fe6000fffe0ff */
[----:B------:R4:W-:Y:S01]  /*91a0*/  UTMALDG.2D [UR12], [UR28], desc[UR16] ;  /* 0x0000100c1c0075b4 */ /* 0x0009e20008009000 */
[----:B------:R-:W-:Y:S01]  /*91b0*/  UMOV UR9, UR13 ;  /* 0x0000000d00097c82 */ /* 0x000fe20008000000 */
[----:B------:R-:W-:Y:S04]  /*91c0*/  UMOV UR11, UR15 ;  /* 0x0000000f000b7c82 */ /* 0x000fe80008000000 */
[----:B------:R4:W-:Y:S02]  /*91d0*/  UTMALDG.2D [UR8], [UR28], desc[UR16] ;  /* 0x000010081c0075b4 */ /* 0x0009e40008009000 */
[----:B----4-:R-:W-:Y:S05]  /*91e0*/  BRA.U UP1, `(.L_x_105) ;  /* 0x0000000101047547 */ /* 0x010fea000b800000 */
[----:B------:R-:W-:Y:S05]  /*91f0*/  BPT.TRAP 0x1 ;  /* 0x000000040000795c */ /* 0x000fea0000300000 */
.L_x_105:
[----:B-1----:R-:W-:Y:S04]  /*9200*/  HFMA2 R0, -RZ, RZ, 0, 2 ;  /* 0x00004000ff007431 */ /* 0x002fe800000001ff */
[----:B------:R4:W-:Y:S03]  /*9210*/  SYNCS.ARRIVE.TRANS64.RED.A0TR RZ, [UR24+0x48], R0 ;  /* 0x00004800ffff79a7 */ /* 0x0009e60008300418 */
.L_x_104:
[----:B------:R-:W-:Y:S05]  /*9220*/  BSYNC.RECONVERGENT B0 ;  /* 0x0000000000007941 */ /* 0x000fea0003800200 */
.L_x_103:
[----:B------:R-:W-:Y:S05]  /*9230*/  BRA.U UP1, `(.L_x_106) ;  /* 0x0000000101047547 */ /* 0x000fea000b800000 */
[----:B------:R-:W-:Y:S05]  /*9240*/  BPT.TRAP 0x1 ;  /* 0x000000040000795c */ /* 0x000fea0000300000 */
.L_x_106:
[----:B------:R-:W-:Y:S04]  /*9250*/  UIADD3 UR4, UPT, UPT, UR24, 0x48, URZ ;  /* 0x0000004818047890 */ /* 0x000fe8000fffe0ff */
[----:B------:R-:W-:Y:S09]  /*9260*/  UPRMT UR4, UR25, 0x654, UR4 ;  /* 0x0000065419047896 */ /* 0x000ff20008000004 */
[----:B------:R-:W-:Y:S01]  /*9270*/  SYNCS.ARRIVE.TRANS64.RED.A1T0 RZ, [UR4], RZ ;  /* 0x000000ffffff79a7 */ /* 0x000fe20008100404 */
[----:B------:R-:W-:Y:S05]  /*9280*/  BRA.U UP1, `(.L_x_107) ;  /* 0x0000000101047547 */ /* 0x000fea000b800000 */
[----:B------:R-:W-:Y:S05]  /*9290*/  BPT.TRAP 0x1 ;  /* 0x000000040000795c */ /* 0x000fea0000300000 */
.L_x_107:
[----:B------:R-:W5:Y:S02]  /*92a0*/  SYNCS.PHASECHK.TRANS64.TRYWAIT P0, [UR24+0x70], R5 ;  /* 0x00007005ff0075a7 */ /* 0x000f640008001118 */
[----:B-----5:R-:W-:Y:S05]  /*92b0*/  @!P0 BRA `(.L_x_108) ;  /* 0x000000a800a48947 */ /* 0x020fea0003800000 */
.L_x_254:
        /* <DEDUP_REMOVED lines=14> */
[----:B-1----:R-:W-:Y:S05]  /*93a0*/  BRA.U UP1, `(.L_x_111) ;  /* 0x0000000101047547 */ /* 0x002fea000b800000 */
[----:B------:R-:W-:Y:S05]  /*93b0*/  BPT.TRAP 0x1 ;  /* 0x000000040000795c */ /* 0x000fea0000300000 */
.L_x_111:
[----:B----4-:R-:W-:Y:S04]  /*93c0*/  HFMA2 R0, -RZ, RZ, 0, 2 ;  /* 0x00004000ff007431 */ /* 0x010fe800000001ff */
[----:B------:R1:W-:Y:S03]  /*93d0*/  SYNCS.ARRIVE.TRANS64.RED.A0TR RZ, [UR24+0x50], R0 ;  /* 0x00005000ffff79a7 */ /* 0x0003e60008300418 */
.L_x_110:
[----:B------:R-:W-:Y:S05]  /*93e0*/  BSYNC.RECONVERGENT B0 ;  /* 0x0000000000007941 */ /* 0x000fea0003800200 */
.L_x_109:
[----:B------:R-:W-:Y:S05]  /*93f0*/  BRA.U UP1, `(.L_x_112) ;  /* 0x0000000101047547 */ /* 0x000fea000b800000 */
[----:B------:R-:W-:Y:S05]  /*9400*/  BPT.TRAP 0x1 ;  /* 0x000000040000795c */ /* 0x000fea0000300000 */
.L_x_112:
[----:B------:R-:W-:Y:S04]  /*9410*/  UIADD3 UR4, UPT, UPT, UR24, 0x50, URZ ;  /* 0x0000005018047890 */ /* 0x000fe8000fffe0ff */
[----:B------:R-:W-:Y:S09]  /*9420*/  UPRMT UR4, UR25, 0x654, UR4 ;  /* 0x0000065419047896 */ /* 0x000ff20008000004 */
[----:B------:R-:W-:Y:S01]  /*9430*/  SYNCS.ARRIVE.TRANS64.RED.A1T0 RZ, [UR4], RZ ;  /* 0x000000ffffff79a7 */ /* 0x000fe20008100404 */
[----:B------:R-:W-:Y:S05]  /*9440*/  BRA.U UP1, `(.L_x_113) ;  /* 0x0000000101047547 */ /* 0x000fea000b800000 */
[----:B------:R-:W-:Y:S05]  /*9450*/  BPT.TRAP 0x1 ;  /* 0x000000040000795c */ /* 0x000fea0000300000 */
.L_x_113:
[----:B------:R-:W5:Y:S02]  /*9460*/  SYNCS.PHASECHK.TRANS64.TRYWAIT P0, [UR24+0x78], R5 ;  /* 0x00007805ff0075a7 */ /* 0x000f640008001118 */
[----:B-----5:R-:W-:Y:S05]  /*9470*/  @!P0 BRA `(.L_x_114) ;  /* 0x000000a8004c8947 */ /* 0x020fea0003800000 */
.L_x_256:
        /* <DEDUP_REMOVED lines=16> */
.L_x_117:
[----:B----4-:R-:W-:Y:S04]  /*9580*/  HFMA2 R0, -RZ, RZ, 0, 2 ;  /* 0x00004000ff007431 */ /* 0x010fe800000001ff */
[----:B------:R1:W-:Y:S03]  /*9590*/  SYNCS.ARRIVE.TRANS64.RED.A0TR RZ, [UR24+0x58], R0 ;  /* 0x00005800ffff79a7 */ /* 0x0003e60008300418 */
.L_x_116:
[----:B------:R-:W-:Y:S05]  /*95a0*/  BSYNC.RECONVERGENT B0 ;  /* 0x0000000000007941 */ /* 0x000fea0003800200 */
.L_x_115:
[----:B------:R-:W-:Y:S05]  /*95b0*/  BRA.U UP1, `(.L_x_118) ;  /* 0x0000000101047547 */ /* 0x000fea000b800000 */
[----:B------:R-:W-:Y:S05]  /*95c0*/  BPT.TRAP 0x1 ;  /* 0x000000040000795c */ /* 0x000fea0000300000 */
.L_x_118:
[----:B------:R-:W-:Y:S01]  /*95d0*/  UIADD3 UR4, UPT, UPT, UR24, 0x58, URZ ;  /* 0x0000005818047890 */ /* 0x000fe2000fffe0ff */
[----:B------:R-:W-:Y:S01]  /*95e0*/  LOP3.LUT R19, R19, 0x1, RZ, 0x3c, !PT ;  /* 0x0000000113137812 */ /* 0x000fe200078e3cff */
[----:B------:R-:W-:Y:S02]  /*95f0*/  UISETP.NE.AND UP0, UPT, UR37, 0x8, UPT ;  /* 0x000000082500788c */ /* 0x000fe4000bf05270 */
[----:B------:R-:W-:Y:S09]  /*9600*/  UPRMT UR4, UR25, 0x654, UR4 ;  /* 0x0000065419047896 */ /* 0x000ff20008000004 */
[----:B------:R-:W-:Y:S01]  /*9610*/  SYNCS.ARRIVE.TRANS64.RED.A1T0 RZ, [UR4], RZ ;  /* 0x000000ffffff79a7 */ /* 0x000fe20008100404 */
[----:B------:R-:W-:Y:S05]  /*9620*/  BRA.U UP0, `(.L_x_119) ;  /* 0x0000000100047547 */ /* 0x000fea000b800000 */
[----:B------:R-:W-:Y:S05]  /*9630*/  BPT.TRAP 0x1 ;  /* 0x000000040000795c */ /* 0x000fea0000300000 */
.L_x_119:
[----:B------:R-:W-:Y:S01]  /*9640*/  ULEA UR8, UR5, UR24, 0x3 ;  /* 0x0000001805087291 */ /* 0x000fe2000f8e18ff */
[----:B-1----:R-:W-:Y:S08]  /*9650*/  SHF.L.U32 R5, R18, 0x1f, RZ ;  /* 0x0000001f12057819 */ /* 0x002ff000000006ff */
[----:B------:R-:W1:Y:S02]  /*9660*/  SYNCS.PHASECHK.TRANS64.TRYWAIT P0, [UR8+0x150], R5 ;  /* 0x00015005ff0075a7 */ /* 0x000e640008001108 */
[----:B-1----:R-:W-:Y:S05]  /*9670*/  @!P0 BRA `(.L_x_120) ;  /* 0x000000a400e48947 */ /* 0x002fea0003800000 */
.L_x_258:
[----:B------:R-:W-:Y:S09]  /*9680*/  UIMAD UR4, UR5, 0x14, UR36 ;  /* 0x00000014050478a4 */ /* 0x000ff2000f8e0224 */
[----:B--2---:R-:W2:Y:S04]  /*9690*/  LDS R6, [UR4] ;  /* 0x00000004ff067984 */ /* 0x004ea80008000800 */
[----:B-1----:R-:W1:Y:S04]  /*96a0*/  LDS R5, [UR4+0x4] ;  /* 0x00000404ff057984 */ /* 0x002e680008000800 */
[----:B------:R-:W3:Y:S04]  /*96b0*/  LDS.U16 R4, [UR4+0x12] ;  /* 0x00001204ff047984 */ /* 0x000ee80008000400 */
[----:B------:R-:W3:Y:S04]  /*96c0*/  LDS R16, [UR4+0x8] ;  /* 0x00000804ff107984 */ /* 0x000ee80008000800 */
[----:B----4-:R-:W4:Y:S01]  /*96d0*/  LDS R0, [UR4+0xc] ;  /* 0x00000c04ff007984 */ /* 0x010f220008000800 */
[----:B------:R-:W-:Y:S01]  /*96e0*/  @!PT LDS RZ, [RZ] ;  /* 0x00000000fffff984 */ /* 0x000fe20000000800 */
[----:B------:R-:W-:Y:S01]  /*96f0*/  @!PT LDS RZ, [RZ] ;  /* 0x00000000fffff984 */ /* 0x000fe20000000800 */
[----:B------:R-:W-:Y:S01]  /*9700*/  @!PT LDS RZ, [RZ] ;  /* 0x00000000fffff984 */ /* 0x000fe20000000800 */
[----:B------:R-:W-:Y:S01]  /*9710*/  @!PT LDS RZ, [RZ] ;  /* 0x00000000fffff984 */ /* 0x000fe20000000800 */
[----:B------:R5:W-:Y:S06]  /*9720*/  MEMBAR.ALL.CTA ;  /* 0x0000000000007992 */ /* 0x000bec0000008000 */
[----:B-----5:R-:W3:Y:S01]  /*9730*/  FENCE.VIEW.ASYNC.S ;  /* 0x00000000000073c6 */ /* 0x020ee20000000000 */
[----:B--2---:R-:W-:Y:S02]  /*9740*/  R2UR UR18, R6 ;  /* 0x00000000061272ca */ /* 0x004fe400000e0000 */
[----:B-1----:R-:W-:Y:S01]  /*9750*/  R2UR UR19, R5 ;  /* 0x00000000051372ca */ /* 0x002fe200000e0000 */
[----:B------:R-:W-:Y:S03]  /*9760*/  @!UPT UIADD3 URZ, UPT, UPT, URZ, URZ, URZ ;  /* 0x000000fffffff290 */ /* 0x000fe6000fffe0ff */
[----:B------:R-:W-:Y:S11]  /*9770*/  BRA.U UP0, `(.L_x_121) ;  /* 0x0000000100047547 */ /* 0x000ff6000b800000 */
[----:B------:R-:W-:Y:S05]  /*9780*/  BPT.TRAP 0x1 ;  /* 0x000000040000795c */ /* 0x000fea0000300000 */
.L_x_121:
[----:B------:R-:W-:Y:S01]  /*9790*/  UIADD3 UR8, UPT, UPT, UR8, 0x190, URZ ;  /* 0x0000019008087890 */ /* 0x000fe2000fffe0ff */
[----:B----4-:R-:W-:Y:S03]  /*97a0*/  ISETP.NE.AND P0, PT, R0, RZ, PT ;  /* 0x000000ff0000720c */ /* 0x010fe60003f05270 */
[----:B------:R-:W-:Y:S09]  /*97b0*/  UPRMT UR8, UR25, 0x654, UR8 ;  /* 0x0000065419087896 */ /* 0x000ff20008000008 */
[----:B---3--:R-:W-:Y:S01]  /*97c0*/  SYNCS.ARRIVE.TRANS64.RED.A1T0 RZ, [UR8], RZ ;  /* 0x000000ffffff79a7 */ /* 0x008fe20008100408 */
[----:B------:R-:W-:Y:S04]  /*97d0*/  UIADD3 UR8, UPT, UPT, UR5, 0x1, URZ ;  /* 0x0000000105087890 */ /* 0x000fe8000fffe0ff */
[----:B------:R-:W-:Y:S04]  /*97e0*/  UISETP.NE.AND UP0, UPT, UR8, 0x8, UPT ;  /* 0x000000080800788c */ /* 0x000fe8000bf05270 */
[----:B------:R-:W-:Y:S02]  /*97f0*/  USEL UR4, URZ, 0x1, UP0 ;  /* 0x00000001ff047887 */ /* 0x000fe40008000000 */
[----:B------:R-:W-:Y:S02]  /*9800*/  USEL UR5, UR8, URZ, UP0 ;  /* 0x000000ff08057287 */ /* 0x000fe40008000000 */
[----:B------:R-:W-:Y:S02]  /*9810*/  UPLOP3.LUT UP0, UPT, UPT, UPT, UPT, 0x80, 0x8 ;  /* 0x000000000008789c */ /* 0x000fe40003f0f070 */
[----:B------:R-:W-:Y:S01]  /*9820*/  LOP3.LUT R18, R18, UR4, RZ, 0x3c, !PT ;  /* 0x0000000412127c12 */ /* 0x000fe2000f8e3cff */
[----:B------:R-:W-:Y:S08]  /*9830*/  @P0 BRA `(.L_x_122) ;  /* 0xffffffec00c80947 */ /* 0x000ff0000383ffff */
[----:B------:R-:W-:Y:S05]  /*9840*/  BRA.U UP1, `(.L_x_123) ;  /* 0x0000000101047547 */ /* 0x000fea000b800000 */
[----:B------:R-:W-:Y:S05]  /*9850*/  BPT.TRAP 0x1 ;  /* 0x000000040000795c */ /* 0x000fea0000300000 */
.L_x_123:
[----:B------:R-:W-:-:S04]  /*9860*/  SHF.L.U32 R3, R19, 0x1f, RZ ;  /* 0x0000001f13037819 */ /* 0x000fc800000006ff */
[----:B------:R-:W1:Y:S02]  /*9870*/  SYNCS.PHASECHK.TRANS64.TRYWAIT P0, [UR24+0x60], R3 ;  /* 0x00006003ff0075a7 */ /* 0x000e640008001118 */
[----:B-1----:R-:W-:Y:S05]  /*9880*/  @!P0 BRA `(.L_x_124) ;  /* 0x000000a400788947 */ /* 0x002fea0003800000 */
.L_x_260:
[----:B------:R-:W-:Y:S05]  /*9890*/  BRA.U UP1, `(.L_x_125) ;  /* 0x0000000101047547 */ /* 0x000fea000b800000 */
[----:B------:R-:W-:Y:S05]  /*98a0*/  BPT.TRAP 0x1 ;  /* 0x000000040000795c */ /* 0x000fea0000300000 */
.L_x_125:
[----:B------:R-:W2:Y:S02]  /*98b0*/  SYNCS.PHASECHK.TRANS64.TRYWAIT P0, [UR24+0x68], R3 ;  /* 0x00006803ff0075a7 */ /* 0x000ea40008001118 */
[----:B--2---:R-:W-:Y:S05]  /*98c0*/  @!P0 BRA `(.L_x_126) ;  /* 0x000000a400808947 */ /* 0x004fea0003800000 */
.L_x_262:
[----:B------:R-:W-:Y:S05]  /*98d0*/  BRA.U UP1, `(.L_x_127) ;  /* 0x0000000101047547 */ /* 0x000fea000b800000 */
[----:B------:R-:W-:Y:S05]  /*98e0*/  BPT.TRAP 0x1 ;  /* 0x000000040000795c */ /* 0x000fea0000300000 */
.L_x_127:
[----:B------:R-:W2:Y:S02]  /*98f0*/  SYNCS.PHASECHK.TRANS64.TRYWAIT P0, [UR24+0x70], R3 ;  /* 0x00007003ff0075a7 */ /* 0x000ea40008001118 */
[----:B--2---:R-:W-:Y:S05]  /*9900*/  @!P0 BRA `(.L_x_128) ;  /* 0x000000a400888947 */ /* 0x004fea0003800000 */
.L_x_264:
[----:B------:R-:W-:Y:S05]  /*9910*/  BRA.U UP1, `(.L_x_129) ;  /* 0x0000000101047547 */ /* 0x000fea000b800000 */
[----:B------:R-:W-:Y:S05]  /*9920*/  BPT.TRAP 0x1 ;  /* 0x000000040000795c */ /* 0x000fea0000300000 */
.L_x_129:
[----:B-1----:R-:W-:Y:S02]  /*9930*/  SHF.L.U32 R3, R19, 0x1f, RZ ;  /* 0x0000001f13037819 */ /* 0x002fe400000006ff */
[----:B------:R-:W-:-:S04]  /*9940*/  MOV R0, UR24 ;  /* 0x0000001800007c02 */ /* 0x000fc80008000f00 */
[----:B------:R1:W2:Y:S03]  /*9950*/  SYNCS.PHASECHK.TRANS64.TRYWAIT P0, [R0+URZ+0x78], R3 ;  /* 0x00007803000075a7 */ /* 0x0002a600080011ff */
[----:B--2---:R-:W-:Y:S05]  /*9960*/  @!P0 NANOSLEEP.SYNCS 0x989680 ;  /* 0x009896800000895d */ /* 0x004fea0003900000 */
[----:B------:R-:W2:Y:S02]  /*9970*/  @!P0 SYNCS.PHASECHK.TRANS64 P0, [R0+URZ+0x78], R3 ;  /* 0x00007803000085a7 */ /* 0x000ea400080010ff */
[----:B--2---:R-:W-:Y:S05]  /*9980*/  @P0 EXIT ;  /* 0x000000000000094d */ /* 0x004fea0003800000 */
[----:B------:R-:W-:Y:S05]  /*9990*/  BRA `(.L_x_129) ;  /* 0xfffffffc00e47947 */ /* 0x000fea000383ffff */
.L_x_88:
[----:B------:R-:W-:-:S09]  /*99a0*/  UISETP.NE.AND UP0, UPT, UR21, 0x4, UPT ;  /* 0x000000041500788c */ /* 0x000fd2000bf05270 */
[----:B------:R-:W-:Y:S05]  /*99b0*/  BRA.U UP0, `(.L_x_130) ;  /* 0x0000006d00f07547 */ /* 0x000fea000b800000 */
.L_x_131:
[----:B------:R-:W-:-:S08]  /*99c0*/  NOP ;  /* 0x0000000000007918 */ /* 0x000fd00000000000 */
[----:B------:R-:W2:Y:S02]  /*99d0*/  USETMAXREG.TRY_ALLOC.CTAPOOL UP0, 0xe8 ;  /* 0x000000e8000079c8 */ /* 0x000ea40008000600 */
[----:B--2---:R-:W-:Y:S05]  /*99e0*/  BRA.U !UP0, `(.L_x_131) ;  /* 0xfffffffd08f47547 */ /* 0x004fea000b83ffff */
[----:B------:R-:W2:Y:S08]  /*99f0*/  S2UR UR52, SR_CgaCtaId ;  /* 0x00000000003479c3 */ /* 0x000eb00000008800 */
[----:B------:R-:W-:Y:S01]  /*9a00*/  BAR.SYNC.DEFER_BLOCKING 0x6, 0xa0 ;  /* 0x0182800000007b1d */ /* 0x000fe20000010000 */
[C---:B-----5:R-:W-:Y:S01]  /*9a10*/  IMAD.SHL.U32 R5, R142.reuse, 0x40, RZ ;  /* 0x000000408e057824 */ /* 0x060fe200078e00ff */
[C---:B------:R-:W-:Y:S01]  /*9a20*/  LOP3.LUT P1, RZ, R142.reuse, 0x2, RZ, 0xc0, !PT ;  /* 0x000000028eff7812 */ /* 0x040fe2000782c0ff */
[C---:B------:R-:W-:Y:S01]  /*9a30*/  IMAD.SHL.U32 R2, R142.reuse, 0x20, RZ ;  /* 0x000000208e027824 */ /* 0x040fe200078e00ff */
[----:B------:R-:W-:Y:S01]  /*9a40*/  PLOP3.LUT P2, PT, PT, PT, PT, 0x80, 0x8 ;  /* 0x000000000008781c */ /* 0x000fe20003f4f070 */
[----:B------:R-:W-:Y:S01]  /*9a50*/  IMAD.U32 R4, R142, 0x10000, RZ ;  /* 0x000100008e047824 */ /* 0x000fe200078e00ff */
[----:B------:R-:W-:Y:S01]  /*9a60*/  UMOV UR43, 0x400 ;  /* 0x00000400002b7882 */ /* 0x000fe20000000000 */
[----:B------:R-:W-:Y:S01]  /*9a70*/  LOP3.LUT R3, R5, 0x1c0, RZ, 0xc0, !PT ;  /* 0x000001c005037812 */ /* 0x000fe200078ec0ff */
[----:B------:R-:W3:Y:S01]  /*9a80*/  SHFL.IDX PT, R143, R128, RZ, 0x1f ;  /* 0x00001fff808f7589 */ /* 0x000ee200000e0000 */
[----:B------:R-:W-:Y:S01]  /*9a90*/  LOP3.LUT R2, R2, 0x200, RZ, 0xc0, !PT ;  /* 0x0000020002027812 */ /* 0x000fe200078ec0ff */
[----:B------:R-:W-:Y:S01]  /*9aa0*/  IMAD.SHL.U32 R0, R142, 0x8, RZ ;  /* 0x000000088e007824 */ /* 0x000fe200078e00ff */
[----:B------:R-:W-:Y:S01]  /*9ab0*/  LOP3.LUT R3, R3, 0x28, R142, 0xf8, !PT ;  /* 0x0000002803037812 */ /* 0x000fe200078ef88e */
[----:B------:R-:W-:Y:S01]  /*9ac0*/  IMAD.MOV.U32 R141, RZ, RZ, 0x10 ;  /* 0x00000010ff8d7424 */ /* 0x000fe200078e00ff */
[----:B------:R-:W-:Y:S01]  /*9ad0*/  LOP3.LUT R2, R2, 0x1000, R5, 0xf8, !PT ;  /* 0x0000100002027812 */ /* 0x000fe200078ef805 */
[----:B------:R-:W-:Y:S01]  /*9ae0*/  UMOV UR58, URZ ;  /* 0x000000ff003a7c82 */ /* 0x000fe20008000000 */
[----:B------:R-:W-:Y:S01]  /*9af0*/  LOP3.LUT R5, R4, 0x600000, RZ, 0xc0, !PT ;  /* 0x0060000004057812 */ /* 0x000fe200078ec0ff */
[----:B------:R-:W-:Y:S01]  /*9b00*/  UMOV UR59, URZ ;  /* 0x000000ff003b7c82 */ /* 0x000fe20008000000 */
[----:B------:R-:W-:Y:S01]  /*9b10*/  LOP3.LUT R3, R3, 0x38, R0, 0x78, !PT ;  /* 0x0000003803037812 */ /* 0x000fe200078e7800 */
[----:B------:R-:W1:Y:S01]  /*9b20*/  LDCU.64 UR38, c[0x0][0x888] ;  /* 0x00011100ff2677ac */ /* 0x000e620008000a00 */
[----:B------:R-:W-:Y:S01]  /*9b30*/  LOP3.LUT R142, R142, 0x60, RZ, 0xc0, !PT ;  /* 0x000000608e8e7812 */ /* 0x000fe200078ec0ff */
[----:B------:R-:W-:Y:S01]  /*9b40*/  IMAD.MOV.U32 R138, RZ, RZ, 0x1 ;  /* 0x00000001ff8a7424 */ /* 0x000fe200078e00ff */
[----:B------:R-:W-:Y:S01]  /*9b50*/  LOP3.LUT R139, R2, R3, RZ, 0xfc, !PT ;  /* 0x00000003028b7212 */ /* 0x000fe200078efcff */
[----:B------:R-:W1:Y:S01]  /*9b60*/  LDCU.64 UR48, c[0x0][0xb18] ;  /* 0x00016300ff3077ac */ /* 0x000e620008000a00 */
[----:B------:R-:W-:Y:S01]  /*9b70*/  IMAD.MOV.U32 R137, RZ, RZ, RZ ;  /* 0x000000ffff897224 */ /* 0x000fe200078e00ff */
[----:B------:R-:W-:-:S02]  /*9b80*/  PRMT R136, RZ, 0x7610, R136 ;  /* 0x00007610ff887816 */ /* 0x000fc40000000088 */
[----:B------:R-:W-:Y:S01]  /*9b90*/  CS2R R134, SRZ ;  /* 0x0000000000867805 */ /* 0x000fe2000001ff00 */
[----:B--2---:R-:W-:Y:S01]  /*9ba0*/  ULEA UR43, UR52, UR43, 0x18 ;  /* 0x0000002b342b7291 */ /* 0x004fe2000f8ec0ff */
[----:B------:R-:W-:Y:S01]  /*9bb0*/  SEL R141, R141, 0xfffffff0, !P1 ;  /* 0xfffffff08d8d7807 */ /* 0x000fe20004800000 */
[----:B------:R-:W2:Y:S01]  /*9bc0*/  LDCU.64 UR46, c[0x0][0xb20] ;  /* 0x00016400ff2e77ac */ /* 0x000ea20008000a00 */
[----:B---3--:R-:W-:Y:S01]  /*9bd0*/  ISETP.NE.AND P0, PT, R143, 0x4, PT ;  /* 0x000000048f00780c */ /* 0x008fe20003f05270 */
[----:B------:R-:W3:Y:S05]  /*9be0*/  LDCU.64 UR44, c[0x0][0x8b0] ;  /* 0x00011600ff2c77ac */ /* 0x000eea0008000a00 */
[----:B------:R-:W4:Y:S01]  /*9bf0*/  LDS R140, [UR43+0x310] ;  /* 0x0003102bff8c7984 */ /* 0x000f220008000800 */
[----:B------:R-:W-:Y:S01]  /*9c00*/  UIADD3 UR4, UPT, UPT, UR43, 0x1000, URZ ;  /* 0x000010002b047890 */ /* 0x000fe2000fffe0ff */
[----:B------:R-:W-:Y:S01]  /*9c10*/  UMOV UR5, URZ ;  /* 0x000000ff00057c82 */ /* 0x000fe20008000000 */
[----:B----4-:R-:W-:-:S04]  /*9c20*/  IMAD.IADD R140, R140, 0x1, R5 ;  /* 0x000000018c8c7824 */ /* 0x010fc800078e0205 */
[----:B-123--:R-:W-:Y:S06]  /*9c30*/  @P0 BRA `(.L_x_132) ;  /* 0x00000000007c0947 */ /* 0x00efec0003800000 */
[----:B------:R-:W1:Y:S01]  /*9c40*/  LDC.64 R36, c[0x0][0xa00] ;  /* 0x00028000ff247b82 */ /* 0x000e620000000a00 */
[----:B------:R-:W2:Y:S01]  /*9c50*/  LDCU UR6, c[0x0][0xc1c] ;  /* 0x00018380ff0677ac */ /* 0x000ea20008000800 */
[----:B------:R-:W3:Y:S06]  /*9c60*/  LDCU.64 UR58, c[0x0][0xb00] ;  /* 0x00016000ff3a77ac */ /* 0x000eec0008000a00 */
[----:B------:R-:W1:Y:S01]  /*9c70*/  LDC.64 R38, c[0x0][0xa08] ;  /* 0x00028200ff267b82 */ /* 0x000e620000000a00 */
[----:B------:R-:W-:-:S07]  /*9c80*/  ELECT P0, URZ, PT ;  /* 0x0000000000ff782f */ /* 0x000fce0003800000 */
[----:B------:R-:W4:Y:S01]  /*9c90*/  LDC.64 R32, c[0x0][0xa10] ;  /* 0x00028400ff207b82 */ /* 0x000f220000000a00 */
[----:B--2---:R-:W-:-:S04]  /*9ca0*/  UIADD3 UR6, UPT, UPT, UR28, UR6, URZ ;  /* 0x000000061c067290 */ /* 0x004fc8000fffe0ff */
[----:B------:R-:W-:-:S03]  /*9cb0*/  UIMAD UR6, UR6, 0xe, URZ ;  /* 0x0000000e060678a4 */ /* 0x000fc6000f8e02ff */
[----:B------:R-:W4:Y:S01]  /*9cc0*/  LDC.64 R34, c[0x0][0xa18] ;  /* 0x00028600ff227b82 */ /* 0x000f220000000a00 */
[----:B---3--:R-:W-:-:S07]  /*9cd0*/  UIMAD.WIDE.U32 UR58, UR6, 0x80, UR58 ;  /* 0x00000080063a78a5 */ /* 0x008fce000f8e003a */
[----:B------:R-:W2:Y:S01]  /*9ce0*/  LDC.64 R28, c[0x0][0xa20] ;  /* 0x00028800ff1c7b82 */ /* 0x000ea20000000a00 */
[----:B-1----:R1:W-:Y:S07]  /*9cf0*/  @P0 STS.128 [UR43+0x400], R36 ;  /* 0x00040024ff000988 */ /* 0x0023ee0008000c2b */
[----:B------:R-:W2:Y:S08]  /*9d00*/  LDC.64 R30, c[0x0][0xa28] ;  /* 0x00028a00ff1e7b82 */ /* 0x000eb00000000a00 */
[----:B------:R-:W3:Y:S01]  /*9d10*/  LDC.64 R24, c[0x0][0xa30] ;  /* 0x00028c00ff187b82 */ /* 0x000ee20000000a00 */
[----:B----4-:R1:W-:Y:S07]  /*9d20*/  @P0 STS.128 [UR43+0x410], R32 ;  /* 0x00041020ff000988 */ /* 0x0103ee0008000c2b */
[----:B------:R-:W3:Y:S08]  /*9d30*/  LDC.64 R26, c[0x0][0xa38] ;  /* 0x00028e00ff1a7b82 */ /* 0x000ef00000000a00 */
[----:B------:R-:W4:Y:S01]  /*9d40*/  LDC.64 R20, c[0x0][0xa40] ;  /* 0x00029000ff147b82 */ /* 0x000f220000000a00 */
[----:B--2---:R1:W-:Y:S07]  /*9d50*/  @P0 STS.128 [UR43+0x420], R28 ;  /* 0x0004201cff000988 */ /* 0x0043ee0008000c2b */
[----:B------:R-:W4:Y:S08]  /*9d60*/  LDC.64 R22, c[0x0][0xa48] ;  /* 0x00029200ff167b82 */ /* 0x000f300000000a00 */
[----:B------:R-:W2:Y:S01]  /*9d70*/  LDC.64 R12, c[0x0][0xa50] ;  /* 0x00029400ff0c7b82 */ /* 0x000ea20000000a00 */
[----:B---3--:R1:W-:Y:S07]  /*9d80*/  @P0 STS.128 [UR43+0x430], R24 ;  /* 0x00043018ff000988 */ /* 0x0083ee0008000c2b */
[----:B------:R-:W2:Y:S08]  /*9d90*/  LDC.64 R14, c[0x0][0xa58] ;  /* 0x00029600ff0e7b82 */ /* 0x000eb00000000a00 */
[----:B------:R-:W3:Y:S01]  /*9da0*/  LDC.64 R8, c[0x0][0xa60] ;  /* 0x00029800ff087b82 */ /* 0x000ee20000000a00 */
[----:B----4-:R1:W-:Y:S07]  /*9db0*/  @P0 STS.128 [UR43+0x440], R20 ;  /* 0x00044014ff000988 */ /* 0x0103ee0008000c2b */
[----:B------:R-:W3:Y:S08]  /*9dc0*/  LDC.64 R10, c[0x0][0xa68] ;  /* 0x00029a00ff0a7b82 */ /* 0x000ef00000000a00 */
[----:B------:R-:W4:Y:S01]  /*9dd0*/  LDC.64 R4, c[0x0][0xa70] ;  /* 0x00029c00ff047b82 */ /* 0x000f220000000a00 */
[----:B--2---:R1:W-:Y:S07]  /*9de0*/  @P0 STS.128 [UR43+0x450], R12 ;  /* 0x0004500cff000988 */ /* 0x0043ee0008000c2b */
[----:B------:R-:W4:Y:S01]  /*9df0*/  LDC.64 R6, c[0x0][0xa78] ;  /* 0x00029e00ff067b82 */ /* 0x000f220000000a00 */
[----:B---3--:R1:W-:Y:S04]  /*9e00*/  @P0 STS.128 [UR43+0x460], R8 ;  /* 0x00046008ff000988 */ /* 0x0083e80008000c2b */
[----:B----4-:R1:W-:Y:S01]  /*9e10*/  @P0 STS.128 [UR43+0x470], R4 ;  /* 0x00047004ff000988 */ /* 0x0103e20008000c2b */
[----:B------:R-:W-:Y:S01]  /*9e20*/  NOP ;  /* 0x0000000000007918 */ /* 0x000fe20000000000 */
.L_x_132:
[----:B------:R-:W-:Y:S01]  /*9e30*/  MOV R129, UR4 ;  /* 0x0000000400817c02 */ /* 0x000fe20008000f00 */
[----:B------:R-:W-:Y:S01]  /*9e40*/  UMOV UR54, URZ ;  /* 0x000000ff00367c82 */ /* 0x000fe20008000000 */
[----:B------:R-:W-:Y:S01]  /*9e50*/  SHF.L.U32 R139, R139, 0x1, RZ ;  /* 0x000000018b8b7819 */ /* 0x000fe200000006ff */
[----:B------:R-:W-:-:S06]  /*9e60*/  UMOV UR53, URZ ;  /* 0x000000ff00357c82 */ /* 0x000fcc0008000000 */
.L_x_186:
[----:B------:R-:W-:Y:S01]  /*9e70*/  LOP3.LUT R0, R136, 0xffff, RZ, 0xc0, !PT ;  /* 0x0000ffff88007812 */ /* 0x000fe200078ec0ff */
[----:B-1----:R-:W1:Y:S03]  /*9e80*/  LDC.64 R8, c[0x0][0x390] ;  /* 0x0000e400ff087b82 */ /* 0x002e660000000a00 */
        /* <DEDUP_REMOVED lines=16> */
[----:B------:R-:W-:Y:S02]  /*9f90*/  ISETP.NE.OR P0, PT, R143, 0x4, !P2 ;  /* 0x000000048f00780c */ /* 0x000fe40005705670 */
[----:B------:R-:W-:Y:S02]  /*9fa0*/  R2UR UR56, R2 ;  /* 0x00000000023872ca */ /* 0x000fe400000e0000 */
[----:B------:R-:W-:Y:S09]  /*9fb0*/  R2UR UR57, R3 ;  /* 0x00000000033972ca */ /* 0x000ff200000e0000 */
[----:B-1-3--:R-:W-:Y:S06]  /*9fc0*/  @P0 BRA `(.L_x_133) ;  /* 0x0000000000ec0947 */ /* 0x00afec0003800000 */
[----:B------:R-:W-:Y:S01]  /*9fd0*/  IMAD.U32 R11, RZ, RZ, UR43 ;  /* 0x0000002bff0b7e24 */ /* 0x000fe2000f8e00ff */
[----:B------:R-:W1:Y:S01]  /*9fe0*/  S2R R0, SR_LANEID ;  /* 0x0000000000007919 */ /* 0x000e620000000000 */
[----:B------:R-:W-:Y:S01]  /*9ff0*/  ELECT P0, URZ, PT ;  /* 0x0000000000ff782f */ /* 0x000fe20003800000 */
[----:B------:R-:W-:Y:S01]  /*a000*/  BSSY.RECONVERGENT B0, `(.L_x_134) ;  /* 0x0000032000007945 */ /* 0x000fe20003800200 */
[----:B-1----:R-:W-:Y:S05]  /*a010*/  IMAD.SHL.U32 R0, R0, 0x4, RZ ;  /* 0x0000000400007824 */ /* 0x002fea00078e00ff */
[----:B------:R-:W-:Y:S06]  /*a020*/  IADD3 R11, PT, PT, R0, 0x400, R11 ;  /* 0x00000400000b7810 */ /* 0x000fec0007ffe00b */
[----:B------:R-:W-:Y:S05]  /*a030*/  @!P0 BRA `(.L_x_135) ;  /* 0x0000000000b88947 */ /* 0x000fea0003800000 */
[----:B------:R-:W-:Y:S01]  /*a040*/  STS [UR43+0x430], RZ ;  /* 0x000430ffff007988 */ /* 0x000fe2000800082b */
[----:B------:R-:W-:Y:S01]  /*a050*/  ISETP.NE.U32.AND P0, PT, RZ, UR46, PT ;  /* 0x0000002eff007c0c */ /* 0x000fe2000bf05070 */
[C---:B------:R-:W-:Y:S01]  /*a060*/  IMAD.WIDE R6, R16.reuse, 0xc, R8 ;  /* 0x0000000c10067825 */ /* 0x040fe200078e0208 */
[----:B------:R-:W-:Y:S02]  /*a070*/  UIADD3 UR4, UPT, UPT, UR43, 0x400, URZ ;  /* 0x000004002b047890 */ /* 0x000fe4000fffe0ff */
[----:B------:R-:W-:Y:S02]  /*a080*/  ISETP.NE.AND.EX P1, PT, RZ, UR47, PT, P0 ;  /* 0x0000002fff007c0c */ /* 0x000fe4000bf25300 */
[----:B------:R-:W2:Y:S01]  /*a090*/  LDG.E R18, desc[UR50][R6.64] ;  /* 0x0000003206127981 */ /* 0x000ea2000c1e1900 */
[C---:B------:R-:W-:Y:S03]  /*a0a0*/  LEA R2, P0, R16.reuse, RZ, 0x3 ;  /* 0x000000ff10027211 */ /* 0x040fe600078018ff */
[----:B------:R1:W3:Y:S01]  /*a0b0*/  LDG.E R5, desc[UR50][R6.64+0x4] ;  /* 0x0000043206057981 */ /* 0x0002e2000c1e1900 */
[----:B------:R-:W-:Y:S06]  /*a0c0*/  LEA.HI.X.SX32 R3, R16, RZ, 0x3, P0 ;  /* 0x000000ff10037211 */ /* 0x000fec00000f1eff */
[C---:B------:R-:W-:Y:S04]  /*a0d0*/  @P1 IADD3 R12, P0, PT, R2.reuse, UR46, RZ ;  /* 0x0000002e020c1c10 */ /* 0x040fe8000ff1e0ff */
[C---:B------:R-:W-:Y:S02]  /*a0e0*/  @P1 IADD3.X R13, PT, PT, R3.reuse, UR47, RZ, P0, !PT ;  /* 0x0000002f030d1c10 */ /* 0x040fe400087fe4ff */
[----:B------:R-:W-:Y:S03]  /*a0f0*/  IADD3 R14, P0, PT, R2, UR48, RZ ;  /* 0x00000030020e7c10 */ /* 0x000fe6000ff1e0ff */
[----:B------:R-:W4:Y:S01]  /*a100*/  @P1 LDG.E.64 R20, desc[UR50][R12.64] ;  /* 0x000000320c141981 */ /* 0x000f22000c1e1b00 */
[----:B------:R-:W-:Y:S03]  /*a110*/  IADD3.X R15, PT, PT, R3, UR49, RZ, P0, !PT ;  /* 0x00000031030f7c10 */ /* 0x000fe600087fe4ff */
[----:B------:R-:W5:Y:S04]  /*a120*/  LDS R3, [UR43+0x41c] ;  /* 0x00041c2bff037984 */ /* 0x000f680008000800 */
[----:B------:R-:W5:Y:S01]  /*a130*/  LDG.E.64 R14, desc[UR50][R14.64] ;  /* 0x000000320e0e7981 */ /* 0x000f62000c1e1b00 */
[----:B-1----:R-:W-:Y:S03]  /*a140*/  IMAD.U32 R6, RZ, RZ, UR4 ;  /* 0x00000004ff067e24 */ /* 0x002fe6000f8e00ff */
[----:B-----5:R-:W-:Y:S01]  /*a150*/  STS.64 [UR43+0x400], R14 ;  /* 0x0004000eff007988 */ /* 0x020fe20008000a2b */
[--C-:B--2---:R-:W-:Y:S01]  /*a160*/  SHF.R.S32.HI R19, RZ, 0x1f, R18.reuse ;  /* 0x0000001fff137819 */ /* 0x104fe20000011412 */
[----:B------:R-:W-:Y:S02]  /*a170*/  @!P1 IMAD.MOV.U32 R20, RZ, RZ, R18 ;  /* 0x000000ffff149224 */ /* 0x000fe400078e0012 */
[----:B---3--:R-:W-:Y:S02]  /*a180*/  VIADD R5, R5, 0xffffffff ;  /* 0xffffffff05057836 */ /* 0x008fe40000000000 */
[----:B------:R-:W-:Y:S05]  /*a190*/  @!P1 IMAD.MOV.U32 R21, RZ, RZ, R19 ;  /* 0x000000ffff159224 */ /* 0x000fea00078e0013 */
[----:B----4-:R-:W-:Y:S04]  /*a1a0*/  SHF.L.U64.HI R10, R20, 0x1, R21 ;  /* 0x00000001140a7819 */ /* 0x010fe80000010215 */
[----:B------:R-:W-:Y:S04]  /*a1b0*/  LOP3.LUT R10, R10, 0x1fffffff, RZ, 0xc0, !PT ;  /* 0x1fffffff0a0a7812 */ /* 0x000fe800078ec0ff */
[----:B------:R-:W-:Y:S04]  /*a1c0*/  SHF.R.U32.HI R2, RZ, 0x4, R10 ;  /* 0x00000004ff027819 */ /* 0x000fe8000001160a */
[----:B------:R-:W-:Y:S02]  /*a1d0*/  LOP3.LUT R13, R3, 0xf, R2, 0xb8, !PT ;  /* 0x0000000f030d7812 */ /* 0x000fe400078eb802 */
[----:B------:R-:W-:Y:S03]  /*a1e0*/  SHF.R.U64 R2, R6, 0x4, RZ ;  /* 0x0000000406027819 */ /* 0x000fe600000012ff */
[----:B------:R1:W-:Y:S04]  /*a1f0*/  STS [UR43+0x41c], R13 ;  /* 0x00041c0dff007988 */ /* 0x0003e8000800082b */
[----:B------:R-:W2:Y:S04]  /*a200*/  LDS R4, [UR43+0x41c] ;  /* 0x00041c2bff047984 */ /* 0x000ea80008000800 */
[----:B------:R-:W-:Y:S04]  /*a210*/  STS [UR43+0x410], R2 ;  /* 0x00041002ff007988 */ /* 0x000fe8000800082b */
[----:B------:R-:W-:Y:S01]  /*a220*/  STS [UR43+0x414], R2 ;  /* 0x00041402ff007988 */ /* 0x000fe2000800082b */
[----:B-1----:R-:W-:Y:S05]  /*a230*/  IMAD.SHL.U32 R13, R20, 0x2, RZ ;  /* 0x00000002140d7824 */ /* 0x002fea00078e00ff */
[----:B------:R-:W-:Y:S04]  /*a240*/  LOP3.LUT R13, R13, 0xfffffffe, RZ, 0xc0, !PT ;  /* 0xfffffffe0d0d7812 */ /* 0x000fe800078ec0ff */
[----:B------:R-:W-:Y:S05]  /*a250*/  SHF.R.U64 R10, R13, 0x4, R10 ;  /* 0x000000040d0a7819 */ /* 0x000fea000000120a */
[----:B------:R-:W-:Y:S01]  /*a260*/  STS [UR43+0x40c], R10 ;  /* 0x00040c0aff007988 */ /* 0x000fe2000800082b */
[----:B--2---:R-:W-:Y:S05]  /*a270*/  LOP3.LUT R7, R4, 0xf0, RZ, 0xb8, !PT ;  /* 0x000000f004077812 */ /* 0x004fea00078eb8ff */
[----:B------:R1:W-:Y:S04]  /*a280*/  STS [UR43+0x41c], R7 ;  /* 0x00041c07ff007988 */ /* 0x0003e8000800082b */
[----:B------:R-:W2:Y:S01]  /*a290*/  LDS R4, [UR43+0x41c] ;  /* 0x00041c2bff047984 */ /* 0x000ea20008000800 */
[----:B-1----:R-:W-:Y:S02]  /*a2a0*/  CS2R R6, SRZ ;  /* 0x0000000000067805 */ /* 0x002fe4000001ff00 */
[----:B--2---:R-:W-:Y:S01]  /*a2b0*/  LOP3.LUT R3, R4, 0xf00, RZ, 0xb8, !PT ;  /* 0x00000f0004037812 */ /* 0x004fe200078eb8ff */
[----:B------:R-:W-:Y:S04]  /*a2c0*/  VIADD R4, R18, 0xffffffff ;  /* 0xffffffff12047836 */ /* 0x000fe80000000000 */
[----:B------:R-:W-:Y:S04]  /*a2d0*/  STS.64 [UR43+0x418], R2 ;  /* 0x00041802ff007988 */ /* 0x000fe80008000a2b */
[----:B------:R-:W1:Y:S04]  /*a2e0*/  LDS R12, [UR43+0x41c] ;  /* 0x00041c2bff0c7984 */ /* 0x000e680008000800 */
[----:B------:R2:W-:Y:S01]  /*a2f0*/  STS.128 [UR43+0x420], R4 ;  /* 0x00042004ff007988 */ /* 0x0005e20008000c2b */
[----:B-1----:R-:W-:Y:S05]  /*a300*/  LOP3.LUT R12, R12, 0xf000, RZ, 0xb8, !PT ;  /* 0x0000f0000c0c7812 */ /* 0x002fea00078eb8ff */
[----:B------:R2:W-:Y:S02]  /*a310*/  STS [UR43+0x41c], R12 ;  /* 0x00041c0cff007988 */ /* 0x0005e4000800082b */
.L_x_135:
[----:B------:R-:W-:Y:S05]  /*a320*/  BSYNC.RECONVERGENT B0 ;  /* 0x0000000000007941 */ /* 0x000fea0003800200 */
.L_x_134:
[----:B------:R-:W-:Y:S01]  /*a330*/  NOP ;  /* 0x0000000000007918 */ /* 0x000fe20000000000 */
[----:B------:R-:W1:Y:S01]  /*a340*/  LDS R11, [R11] ;  /* 0x000000000b0b7984 */ /* 0x000e620000000800 */
[----:B------:R-:W-:Y:S04]  /*a350*/  IADD3 R2, P0, PT, R0, UR56, RZ ;  /* 0x0000003800027c10 */ /* 0x000fe8000ff1e0ff */
[----:B------:R-:W-:Y:S05]  /*a360*/  IADD3.X R3, PT, PT, RZ, UR57, RZ, P0, !PT ;  /* 0x00000039ff037c10 */ /* 0x000fea00087fe4ff */
[----:B-1----:R1:W5:Y:S04]  /*a370*/  ATOMG.E.EXCH.STRONG.GPU PT, RZ, [R2], R11 ;  /* 0x0000000b02ff73a8 */ /* 0x00236800041ee100 */
.L_x_133:
[----:B------:R-:W-:Y:S09]  /*a380*/  UISETP.NE.AND UP0, UPT, UR37, 0x8, UPT ;  /* 0x000000082500788c */ /* 0x000ff2000bf05270 */
[----:B------:R-:W-:Y:S05]  /*a390*/  BRA.U UP0, `(.L_x_136) ;  /* 0x0000000100047547 */ /* 0x000fea000b800000 */
[----:B------:R-:W-:Y:S05]  /*a3a0*/  BPT.TRAP 0x1 ;  /* 0x000000040000795c */ /* 0x000fea0000300000 */
.L_x_136:
[----:B------:R-:W-:Y:S01]  /*a3b0*/  ULEA UR6, UR5, UR43, 0x3 ;  /* 0x0000002b05067291 */ /* 0x000fe2000f8e18ff */
[----:B-1----:R-:W-:Y:S08]  /*a3c0*/  SHF.L.U32 R3, R134, 0x1f, RZ ;  /* 0x0000001f86037819 */ /* 0x002ff000000006ff */
[----:B-----5:R-:W1:Y:S02]  /*a3d0*/  SYNCS.PHASECHK.TRANS64.TRYWAIT P0, [UR6+0x150], R3 ;  /* 0x00015003ff0075a7 */ /* 0x020e640008001106 */
[----:B-1----:R-:W-:Y:S05]  /*a3e0*/  @!P0 BRA `(.L_x_137) ;  /* 0x0000009800e88947 */ /* 0x002fea0003800000 */
.L_x_266:
[----:B------:R-:W-:Y:S09]  /*a3f0*/  UIMAD UR4, UR5, 0x14, UR36 ;  /* 0x00000014050478a4 */ /* 0x000ff2000f8e0224 */
[----:B------:R-:W3:Y:S04]  /*a400*/  LDS.U16 R136, [UR4+0x12] ;  /* 0x00001204ff887984 */ /* 0x000ee80008000400 */
[----:B------:R-:W4:Y:S04]  /*a410*/  LDS R133, [UR4] ;  /* 0x00000004ff857984 */ /* 0x000f280008000800 */
[----:B------:R-:W1:Y:S04]  /*a420*/  LDS R132, [UR4+0x4] ;  /* 0x00000404ff847984 */ /* 0x000e680008000800 */
[----:B------:R-:W1:Y:S04]  /*a430*/  LDS R131, [UR4+0x8] ;  /* 0x00000804ff837984 */ /* 0x000e680008000800 */
[----:B------:R-:W1:Y:S01]  /*a440*/  LDS R130, [UR4+0xc] ;  /* 0x00000c04ff827984 */ /* 0x000e620008000800 */
[----:B------:R-:W-:Y:S01]  /*a450*/  @!PT LDS RZ, [RZ] ;  /* 0x00000000fffff984 */ /* 0x000fe20000000800 */
[----:B------:R-:W-:Y:S01]  /*a460*/  @!PT LDS RZ, [RZ] ;  /* 0x00000000fffff984 */ /* 0x000fe20000000800 */
[----:B------:R-:W-:Y:S01]  /*a470*/  @!PT LDS RZ, [RZ] ;  /* 0x00000000fffff984 */ /* 0x000fe20000000800 */
[----:B------:R-:W-:Y:S01]  /*a480*/  @!PT LDS RZ, [RZ] ;  /* 0x00000000fffff984 */ /* 0x000fe20000000800 */
[----:B------:R5:W-:Y:S06]  /*a490*/  MEMBAR.ALL.CTA ;  /* 0x0000000000007992 */ /* 0x000bec0000008000 */
[----:B-----5:R-:W1:Y:S01]  /*a4a0*/  FENCE.VIEW.ASYNC.S ;  /* 0x00000000000073c6 */ /* 0x020e620000000000 */
[----:B------:R-:W-:Y:S05]  /*a4b0*/  BRA.U UP0, `(.L_x_138) ;  /* 0x0000000100047547 */ /* 0x000fea000b800000 */
[----:B------:R-:W-:Y:S05]  /*a4c0*/  BPT.TRAP 0x1 ;  /* 0x000000040000795c */ /* 0x000fea0000300000 */
.L_x_138:
[----:B------:R-:W-:Y:S01]  /*a4d0*/  UIADD3 UR4, UPT, UPT, UR6, 0x190, URZ ;  /* 0x0000019006047890 */ /* 0x000fe2000fffe0ff */
[----:B------:R-:W-:Y:S01]  /*a4e0*/  IMAD.WIDE R8, R16, 0xc, R8 ;  /* 0x0000000c10087825 */ /* 0x000fe200078e0208 */
[----:B------:R-:W-:Y:S01]  /*a4f0*/  USHF.L.U32 UR41, UR18, 0x7, URZ ;  /* 0x0000000712297899 */ /* 0x000fe200080006ff */
[----:B------:R-:W-:Y:S01]  /*a500*/  ISETP.NE.OR P1, PT, R142, RZ, !P2 ;  /* 0x000000ff8e00720c */ /* 0x000fe20005725670 */
[----:B------:R-:W-:Y:S01]  /*a510*/  UPRMT UR4, UR52, 0x654, UR4 ;  /* 0x0000065434047896 */ /* 0x000fe20008000004 */
[----:B------:R-:W-:Y:S01]  /*a520*/  BSSY.RECONVERGENT B0, `(.L_x_139) ;  /* 0x000000b000007945 */ /* 0x000fe20003800200 */
[----:B------:R-:W-:Y:S01]  /*a530*/  USHF.L.U32 UR42, UR19, 0x8, URZ ;  /* 0x00000008132a7899 */ /* 0x000fe200080006ff */
[----:B------:R-:W-:Y:S01]  /*a540*/  LOP3.LUT P0, RZ, R129, 0x3f0, RZ, 0xc0, !PT ;  /* 0x000003f081ff7812 */ /* 0x000fe2000780c0ff */
[----:B------:R-:W-:Y:S05]  /*a550*/  UIADD3 UR55, UPT, UPT, UR5, 0x1, URZ ;  /* 0x0000000105377890 */ /* 0x000fea000fffe0ff */
[----:B-1----:R-:W-:Y:S01]  /*a560*/  SYNCS.ARRIVE.TRANS64.RED.A1T0 RZ, [UR4], RZ ;  /* 0x000000ffffff79a7 */ /* 0x002fe20008100404 */
[----:B------:R1:W5:Y:S02]  /*a570*/  LDG.E R146, desc[UR50][R8.64+0x8] ;  /* 0x0000083208927981 */ /* 0x000364000c1e1900 */
[----:B------:R-:W-:Y:S05]  /*a580*/  @P1 BRA `(.L_x_140) ;  /* 0x0000000000101947 */ /* 0x000fea0003800000 */
[----:B------:R-:W-:Y:S04]  /*a590*/  DEPBAR {5,4,3,2,1,0} ;  /* 0x0000003f0000791a */ /* 0x000fe80000000000 */
[----:B------:R-:W2:Y:S02]  /*a5a0*/  CCTL.E.C.LDCU.IV.DEEP [UR56] ;  /* 0x0000000038007540 */ /* 0x000ea40009c08000 */
[----:B--2---:R2:W-:Y:S01]  /*a5b0*/  UTMACCTL.IV [UR56] ;  /* 0x00000000380079b9 */ /* 0x0045e20008000000 */
[----:B------:R-:W-:Y:S01]  /*a5c0*/  NOP ;  /* 0x0000000000007918 */ /* 0x000fe20000000000 */
.L_x_140:
[----:B--2---:R-:W-:Y:S05]  /*a5d0*/  BSYNC.RECONVERGENT B0 ;  /* 0x0000000000007941 */ /* 0x004fea0003800200 */
.L_x_139:
[----:B------:R-:W-:Y:S04]  /*a5e0*/  BSSY.RECONVERGENT B6, `(.L_x_141) ;  /* 0x0000021000067945 */ /* 0x000fe80003800200 */
[----:B------:R-:W-:Y:S05]  /*a5f0*/  @!P0 BRA `(.L_x_142) ;  /* 0x00000000007c8947 */ /* 0x000fea0003800000 */
[----:B------:R-:W2:Y:S01]  /*a600*/  LDCU.64 UR8, c[0x4][0x80] ;  /* 0x01001000ff0877ac */ /* 0x000ea20008000a00 */
[----:B------:R-:W-:Y:S01]  /*a610*/  MOV R2, 0x0 ;  /* 0x0000000000027802 */ /* 0x000fe20000000f00 */
[----:B------:R-:W-:Y:S02]  /*a620*/  HFMA2 R12, -RZ, RZ, 0, 5.9604644775390625e-08 ;  /* 0x00000001ff0c7431 */ /* 0x000fe400000001ff */
[----:B-1----:R-:W-:Y:S01]  /*a630*/  IMAD.MOV.U32 R8, RZ, RZ, 0x70 ;  /* 0x00000070ff087424 */ /* 0x002fe200078e00ff */
[----:B------:R1:W1:Y:S01]  /*a640*/  LDC.64 R14, c[0x4][R2] ;  /* 0x01000000020e7b82 */ /* 0x0002620000000a00 */
[----:B------:R-:W3:Y:S01]  /*a650*/  LDCU.64 UR6, c[0x4][0x88] ;  /* 0x01001100ff0677ac */ /* 0x000ee20008000a00 */
[----:B------:R-:W-:Y:S01]  /*a660*/  IMAD.MOV.U32 R13, RZ, RZ, RZ ;  /* 0x000000ffff0d7224 */ /* 0x000fe200078e00ff */
[----:B------:R-:W4:Y:S01]  /*a670*/  LDCU.64 UR4, c[0x4][0x8] ;  /* 0x01000100ff0477ac */ /* 0x000f220008000a00 */
[----:B--2---:R-:W-:Y:S01]  /*a680*/  MOV R5, UR9 ;  /* 0x0000000900057c02 */ /* 0x004fe20008000f00 */
[----:B------:R-:W-:Y:S01]  /*a690*/  IMAD.U32 R4, RZ, RZ, UR8 ;  /* 0x00000008ff047e24 */ /* 0x000fe2000f8e00ff */
[----:B---3--:R-:W-:Y:S01]  /*a6a0*/  MOV R7, UR7 ;  /* 0x0000000700077c02 */ /* 0x008fe20008000f00 */
[----:B------:R-:W-:Y:S01]  /*a6b0*/  IMAD.U32 R6, RZ, RZ, UR6 ;  /* 0x00000006ff067e24 */ /* 0x000fe2000f8e00ff */
[----:B----4-:R-:W-:Y:S01]  /*a6c0*/  MOV R11, UR5 ;  /* 0x00000005000b7c02 */ /* 0x010fe20008000f00 */
[----:B------:R-:W-:Y:S02]  /*a6d0*/  IMAD.U32 R10, RZ, RZ, UR4 ;  /* 0x00000004ff0a7e24 */ /* 0x000fe4000f8e00ff */
[----:B------:R-:W-:Y:S07]  /*a6e0*/  LEPC R20, `(.L_x_143) ;  /* 0x000000001014794e */ /* 0x000fee0000000000 */
[----:B-1---5:R-:W-:Y:S05]  /*a6f0*/  CALL.ABS.NOINC R14 ;  /* 0x000000000e007343 */ /* 0x022fea0003c00000 */
.L_x_143:
[----:B------:R-:W1:Y:S01]  /*a700*/  LDCU.64 UR8, c[0x4][0x80] ;  /* 0x01001000ff0877ac */ /* 0x000e620008000a00 */
[----:B------:R-:W2:Y:S01]  /*a710*/  LDC.64 R2, c[0x4][R2] ;  /* 0x0100000002027b82 */ /* 0x000ea20000000a00 */
[----:B------:R-:W-:Y:S02]  /*a720*/  HFMA2 R12, -RZ, RZ, 0, 5.9604644775390625e-08 ;  /* 0x00000001ff0c7431 */ /* 0x000fe400000001ff */
[----:B------:R-:W-:Y:S02]  /*a730*/  IMAD.MOV.U32 R8, RZ, RZ, 0x70 ;  /* 0x00000070ff087424 */ /* 0x000fe400078e00ff */
[----:B------:R-:W-:Y:S01]  /*a740*/  IMAD.MOV.U32 R13, RZ, RZ, RZ ;  /* 0x000000ffff0d7224 */ /* 0x000fe200078e00ff */
[----:B------:R-:W3:Y:S01]  /*a750*/  LDCU.64 UR6, c[0x4][0x88] ;  /* 0x01001100ff0677ac */ /* 0x000ee20008000a00 */
[----:B------:R-:W4:Y:S01]  /*a760*/  LDCU.64 UR4, c[0x4][0x8] ;  /* 0x01000100ff0477ac */ /* 0x000f220008000a00 */
[----:B-1----:R-:W-:Y:S02]  /*a770*/  MOV R4, UR8 ;  /* 0x0000000800047c02 */ /* 0x002fe40008000f00 */
[----:B------:R-:W-:Y:S02]  /*a780*/  MOV R5, UR9 ;  /* 0x0000000900057c02 */ /* 0x000fe40008000f00 */
[----:B---3--:R-:W-:Y:S01]  /*a790*/  MOV R7, UR7 ;  /* 0x0000000700077c02 */ /* 0x008fe20008000f00 */
[----:B------:R-:W-:Y:S01]  /*a7a0*/  IMAD.U32 R6, RZ, RZ, UR6 ;  /* 0x00000006ff067e24 */ /* 0x000fe2000f8e00ff */
[----:B----4-:R-:W-:Y:S01]  /*a7b0*/  MOV R11, UR5 ;  /* 0x00000005000b7c02 */ /* 0x010fe20008000f00 */
[----:B------:R-:W-:Y:S02]  /*a7c0*/  IMAD.U32 R10, RZ, RZ, UR4 ;  /* 0x00000004ff0a7e24 */ /* 0x000fe4000f8e00ff */
[----:B------:R-:W-:Y:S07]  /*a7d0*/  LEPC R20, `(.L_x_142) ;  /* 0x000000001014794e */ /* 0x000fee0000000000 */
[----:B--2---:R-:W-:Y:S05]  /*a7e0*/  CALL.ABS.NOINC R2 ;  /* 0x0000000002007343 */ /* 0x004fea0003c00000 */
.L_x_142:
[----:B------:R-:W-:Y:S05]  /*a7f0*/  BSYNC.RECONVERGENT B6 ;  /* 0x0000000000067941 */ /* 0x000fea0003800200 */
.L_x_141:
[----:B------:R-:W-:Y:S01]  /*a800*/  ISETP.NE.AND P0, PT, R142, RZ, PT ;  /* 0x000000ff8e00720c */ /* 0x000fe20003f05270 */
[----:B------:R-:W-:Y:S01]  /*a810*/  BSSY B0, `(.L_x_144) ;  /* 0x0000009000007945 */ /* 0x000fe20003800000 */
[----:B------:R-:W-:Y:S04]  /*a820*/  PLOP3.LUT P1, PT, PT, PT, PT, 0x8, 0x80 ;  /* 0x000000000080781c */ /* 0x000fe80003f2e170 */
[----:B------:R-:W-:Y:S07]  /*a830*/  P2R R147, PR, RZ, 0x2 ;  /* 0x00000002ff937803 */ /* 0x000fee0000000000 */
[----:B------:R-:W-:Y:S05]  /*a840*/  @P0 BRA `(.L_x_145) ;  /* 0x0000000000140947 */ /* 0x000fea0003800000 */
[----:B------:R-:W-:Y:S03]  /*a850*/  UMOV UR4, 0xffffffff ;  /* 0xffffffff00047882 */ /* 0x000fe60000000000 */
[----:B------:R-:W-:Y:S05]  /*a860*/  BRA.DIV UR4, `(.L_x_146) ;  /* 0x0000009604e07947 */ /* 0x000fea000b800000 */
[----:B------:R-:W-:Y:S11]  /*a870*/  ELECT P6, URZ, PT ;  /* 0x0000000000ff782f */ /* 0x000ff600038c0000 */
[----:B------:R-:W-:Y:S02]  /*a880*/  @!UPT UIADD3 URZ, UPT, UPT, URZ, URZ, URZ ;  /* 0x000000fffffff290 */ /* 0x000fe4000fffe0ff */
.L_x_268:
[----:B------:R-:W-:Y:S07]  /*a890*/  P2R R147, PR, RZ, 0x40 ;  /* 0x00000040ff937803 */ /* 0x000fee0000000000 */
.L_x_145:
[----:B------:R-:W-:Y:S05]  /*a8a0*/  BSYNC B0 ;  /* 0x0000000000007941 */ /* 0x000fea0003800000 */
.L_x_144:
[----:B------:R-:W2:Y:S01]  /*a8b0*/  LDC.64 R2, c[0x0][0x8b8] ;  /* 0x00022e00ff027b82 */ /* 0x000ea20000000a00 */
[----:B------:R-:W-:Y:S02]  /*a8c0*/  LOP3.LUT R138, R138, 0x1, RZ, 0x3c, !PT ;  /* 0x000000018a8a7812 */ /* 0x000fe400078e3cff */
[----:B--2---:R-:W-:Y:S04]  /*a8d0*/  ISETP.NE.U32.AND P0, PT, R2, RZ, PT ;  /* 0x000000ff0200720c */ /* 0x004fe80003f05070 */
[----:B------:R-:W-:Y:S02]  /*a8e0*/  ISETP.NE.AND.EX P1, PT, R3, RZ, PT, P0 ;  /* 0x000000ff0300720c */ /* 0x000fe40003f25300 */
[----:B------:R-:W2:Y:S11]  /*a8f0*/  LDC.64 R2, c[0x0][0x890] ;  /* 0x00022400ff027b82 */ /* 0x000eb60000000a00 */
[----:B-1----:R-:W1:Y:S01]  /*a900*/  @P1 LDC.64 R8, c[0x0][0x8b8] ;  /* 0x00022e00ff081b82 */ /* 0x002e620000000a00 */
[----:B--2---:R-:W-:Y:S04]  /*a910*/  ISETP.NE.U32.AND P0, PT, R2, RZ, PT ;  /* 0x000000ff0200720c */ /* 0x004fe80003f05070 */
[----:B------:R-:W-:Y:S01]  /*a920*/  ISETP.NE.AND.EX P0, PT, R3, RZ, PT, P0 ;  /* 0x000000ff0300720c */ /* 0x000fe20003f05300 */
[C---:B-1----:R-:W-:Y:S05]  /*a930*/  @P1 IMAD.WIDE R8, R16.reuse, 0x8, R8 ;  /* 0x0000000810081825 */ /* 0x042fea00078e0208 */
[----:B------:R-:W2:Y:S07]  /*a940*/  @P1 LDG.E.64 R4, desc[UR50][R8.64] ;  /* 0x0000003208041981 */ /* 0x000eae000c1e1b00 */
[----:B------:R-:W1:Y:S02]  /*a950*/  @P0 LDC.64 R2, c[0x0][0x890] ;  /* 0x00022400ff020b82 */ /* 0x000e640000000a00 */
[----:B-1----:R-:W-:Y:S05]  /*a960*/  @P0 IMAD.WIDE R2, R16, 0x8, R2 ;  /* 0x0000000810020825 */ /* 0x002fea00078e0202 */
[----:B------:R1:W3:Y:S02]  /*a970*/  @P0 LDG.E.64 R6, desc[UR50][R2.64] ;  /* 0x0000003202060981 */ /* 0x0002e4000c1e1b00 */
[----:B-1----:R-:W-:Y:S02]  /*a980*/  SHF.L.U32 R2, R138, 0x1f, RZ ;  /* 0x0000001f8a027819 */ /* 0x002fe400000006ff */
[----:B--2---:R1:W5:Y:S04]  /*a990*/  @P1 LD.E R88, desc[UR50][R4.64] ;  /* 0x0000003204581980 */ /* 0x004368000c101900 */
[----:B---3--:R1:W5:Y:S01]  /*a9a0*/  @P0 LD.E R89, desc[UR50][R6.64] ;  /* 0x0000003206590980 */ /* 0x008362000c101900 */
[----:B------:R-:W-:Y:S05]  /*a9b0*/  @P0 BRA `(.L_x_147) ;  /* 0x0000000000240947 */ /* 0x000fea0003800000 */
[----:B------:R-:W-:Y:S04]  /*a9c0*/  ISETP.NE.U32.AND P0, PT, RZ, UR38, PT ;  /* 0x00000026ff007c0c */ /* 0x000fe8000bf05070 */
[----:B------:R-:W-:Y:S11]  /*a9d0*/  ISETP.NE.AND.EX P0, PT, RZ, UR39, PT, P0 ;  /* 0x00000027ff007c0c */ /* 0x000ff6000bf05300 */
[----:B------:R-:W-:Y:S02]  /*a9e0*/  @!UPT UIADD3 URZ, UPT, UPT, URZ, URZ, URZ ;  /* 0x000000fffffff290 */ /* 0x000fe4000fffe0ff */
[----:B------:R-:W2:Y:S08]  /*a9f0*/  @P0 LDC R3, c[0x0][0x898] ;  /* 0x00022600ff030b82 */ /* 0x000eb00000000800 */
[----:B-1----:R-:W1:Y:S01]  /*aa00*/  @P0 LDC.64 R4, c[0x0][0x888] ;  /* 0x00022200ff040b82 */ /* 0x002e620000000a00 */
[----:B--2---:R-:W-:Y:S04]  /*aa10*/  @P0 IMAD R3, R16, R3, RZ ;  /* 0x0000000310030224 */ /* 0x004fe800078e02ff */
[----:B-1----:R-:W-:Y:S05]  /*aa20*/  @P0 IMAD.WIDE R4, R3, 0x4, R4 ;  /* 0x0000000403040825 */ /* 0x002fea00078e0204 */
[----:B-----5:R2:W5:Y:S02]  /*aa30*/  @P0 LDG.E R89, desc[UR50][R4.64] ;  /* 0x0000003204590981 */ /* 0x020564000c1e1900 */
[----:B--2---:R-:W3:Y:S02]  /*aa40*/  @!P0 LDC R89, c[0x0][0x880] ;  /* 0x00022000ff598b82 */ /* 0x004ee40000000800 */
.L_x_147:
        /* <DEDUP_REMOVED lines=9> */
[----:B--2---:R-:W1:Y:S02]  /*aae0*/  @!P0 LDC R88, c[0x0][0x8a8] ;  /* 0x00022a00ff588b82 */ /* 0x004e640000000800 */
.L_x_148:
[----:B------:R-:W2:Y:S01]  /*aaf0*/  SYNCS.PHASECHK.TRANS64.TRYWAIT P0, [UR43+0x40], R2 ;  /* 0x00004002ff0075a7 */ /* 0x000ea2000800112b */
[----:B------:R-:W-:Y:S01]  /*ab00*/  LEA R145, R137, UR43, 0x3 ;  /* 0x0000002b89917c11 */ /* 0x000fe2000f8e18ff */
[----:B------:R-:W-:Y:S01]  /*ab10*/  BSSY B0, `(.L_x_149) ;  /* 0x0000008000007945 */ /* 0x000fe20003800000 */
[----:B------:R-:W-:Y:S01]  /*ab20*/  SHF.L.U32 R0, R135, 0x1f, RZ ;  /* 0x0000001f87007819 */ /* 0x000fe200000006ff */
[----:B------:R-:W-:Y:S02]  /*ab30*/  VIADD R144, R139, UR43 ;  /* 0x0000002b8b907c36 */ /* 0x000fe40008000000 */
[----:B------:R-:W-:Y:S01]  /*ab40*/  IMAD.MOV.U32 R107, RZ, RZ, RZ ;  /* 0x000000ffff6b7224 */ /* 0x000fe200078e00ff */
[----:B------:R1:W1:Y:S01]  /*ab50*/  SYNCS.PHASECHK.TRANS64.TRYWAIT P2, [R145+URZ+0x110], R0 ;  /* 0x00011000910075a7 */ /* 0x00026200080411ff */
[----:B--2---:R-:W-:Y:S05]  /*ab60*/  @P0 BRA `(.L_x_150) ;  /* 0x0000000000080947 */ /* 0x004fea0003800000 */
[----:B------:R-:W2:Y:S02]  /*ab70*/  SYNCS.PHASECHK.TRANS64.TRYWAIT P0, [UR43+0x40], R2 ;  /* 0x00004002ff0075a7 */ /* 0x000ea4000800112b */
[----:B--2---:R-:W-:Y:S05]  /*ab80*/  @!P0 BRA `(.L_x_151) ;  /* 0x0000009400308947 */ /* 0x004fea0003800000 */
.L_x_150:
[----:B------:R-:W-:Y:S05]  /*ab90*/  BSYNC B0 ;  /* 0x0000000000007941 */ /* 0x000fea0003800000 */
.L_x_149:
[----:B---3-5:R-:W-:Y:S01]  /*aba0*/  FSETP.NEU.AND P0, PT, R89, RZ, PT ;  /* 0x000000ff5900720b */ /* 0x028fe20003f0d000 */
[----:B------:R-:W-:Y:S01]  /*abb0*/  IMAD.MOV.U32 R106, RZ, RZ, RZ ;  /* 0x000000ffff6a7224 */ /* 0x000fe200078e00ff */
[----:B------:R-:W-:Y:S02]  /*abc0*/  CS2R R104, SRZ ;  /* 0x0000000000687805 */ /* 0x000fe4000001ff00 */
        /* <DEDUP_REMOVED lines=13> */
[----:B------:R-:W-:Y:S01]  /*aca0*/  CS2R R96, SRZ ;  /* 0x0000000000607805 */ /* 0x000fe2000001ff00 */
[----:B--2---:R-:W-:Y:S01]  /*acb0*/  @P0 IMAD R2, R141, 0x2, R144 ;  /* 0x000000028d020824 */ /* 0x004fe200078e0290 */
[----:B------:R-:W-:Y:S05]  /*acc0*/  @P0 WARPSYNC.ALL ;  /* 0x0000000000000948 */ /* 0x000fea0003800000 */
[----:B------:R2:W3:Y:S01]  /*acd0*/  @P0 LDSM.16.MT88.4 R104, [R2+0x1000] ;  /* 0x001000000268083b */ /* 0x0004e20000004200 */
[----:B------:R-:W-:Y:S01]  /*ace0*/  ISETP.GE.AND P1, PT, R146, 0x1, PT ;  /* 0x000000019200780c */ /* 0x000fe20003f26270 */
[----:B------:R-:W-:Y:S01]  /*acf0*/  IMAD R95, R137, 0x100, R140 ;  /* 0x00000100895f7824 */ /* 0x000fe200078e028c */
[----:B------:R-:W-:Y:S02]  /*ad00*/  CS2R R54, SRZ ;  /* 0x0000000000367805 */ /* 0x000fe4000001ff00 */
[----:B------:R-:W-:Y:S01]  /*ad10*/  CS2R R52, SRZ ;  /* 0x0000000000347805 */ /* 0x000fe2000001ff00 */
[----:B------:R2:W1:Y:S01]  /*ad20*/  @P0 LDSM.16.MT88.4 R112, [R2+0x1800] ;  /* 0x001800000270083b */ /* 0x0004620000004200 */
[----:B------:R-:W-:Y:S02]  /*ad30*/  CS2R R50, SRZ ;  /* 0x0000000000327805 */ /* 0x000fe4000001ff00 */
[----:B------:R-:W-:Y:S02]  /*ad40*/  CS2R R48, SRZ ;  /* 0x0000000000307805 */ /* 0x000fe4000001ff00 */
        /* <DEDUP_REMOVED lines=12> */
[----:B------:R2:W1:Y:S01]  /*ae10*/  @P0 LDSM.16.MT88.4 R116, [R139+UR43+0x1000] ;  /* 0x0010002b8b74083b */ /* 0x0004620008004200 */
        /* <DEDUP_REMOVED lines=15> */
[----:B------:R-:W-:Y:S01]  /*af10*/  VIADD R164, R144, 0x1000 ;  /* 0x0000100090a47836 */ /* 0x000fe20000000000 */
[----:B------:R-:W-:Y:S02]  /*af20*/  CS2R R66, SRZ ;  /* 0x0000000000427805 */ /* 0x000fe4000001ff00 */
[----:B------:R-:W-:Y:S02]  /*af30*/  CS2R R64, SRZ ;  /* 0x0000000000407805 */ /* 0x000fe4000001ff00 */
[----:B------:R-:W-:Y:S02]  /*af40*/  CS2R R62, SRZ ;  /* 0x00000000003e7805 */ /* 0x000fe4000001ff00 */
[----:B------:R-:W-:Y:S02]  /*af50*/  CS2R R60, SRZ ;  /* 0x00000000003c7805 */ /* 0x000fe4000001ff00 */
[----:B------:R-:W-:Y:S02]  /*af60*/  CS2R R58, SRZ ;  /* 0x00000000003a7805 */ /* 0x000fe4000001ff00 */
[----:B------:R-:W-:Y:S01]  /*af70*/  CS2R R56, SRZ ;  /* 0x0000000000387805 */ /* 0x000fe2000001ff00 */
[----:B---3--:R-:W-:Y:S06]  /*af80*/  @!P1 BRA `(.L_x_152) ;  /* 0x0000000000d49947 */ /* 0x008fec0003800000 */
[----:B------:R-:W-:Y:S01]  /*af90*/  SHF.R.U32.HI R3, RZ, 0x15, R95 ;  /* 0x00000015ff037819 */ /* 0x000fe2000001165f */
[----:B------:R-:W-:Y:S03]  /*afa0*/  BSSY B0, `(.L_x_153) ;  /* 0x0000006000007945 */ /* 0x000fe60003800000 */
[----:B------:R-:W-:Y:S01]  /*afb0*/  LOP3.LUT P0, RZ, R3, 0x3, R128, 0x48, !PT ;  /* 0x0000000303ff7812 */ /* 0x000fe20007804880 */
[----:B------:R-:W-:Y:S01]  /*afc0*/  @!UPT UIADD3 URZ, UPT, UPT, URZ, URZ, URZ ;  /* 0x000000fffffff290 */ /* 0x000fe2000fffe0ff */
[----:B-1----:R-:W-:Y:S11]  /*afd0*/  @P2 BRA `(.L_x_154) ;  /* 0x0000000000082947 */ /* 0x002ff60003800000 */
[----:B------:R-:W1:Y:S02]  /*afe0*/  SYNCS.PHASECHK.TRANS64.TRYWAIT P1, [R145+URZ+0x110], R0 ;  /* 0x00011000910075a7 */ /* 0x000e6400080211ff */
[----:B-1----:R-:W-:Y:S05]  /*aff0*/  @!P1 BRA `(.L_x_155) ;  /* 0x00000090002c9947 */ /* 0x002fea0003800000 */
.L_x_154:
[----:B------:R-:W-:Y:S05]  /*b000*/  BSYNC B0 ;  /* 0x0000000000007941 */ /* 0x000fea0003800000 */
.L_x_153:
[----:B------:R-:W-:Y:S05]  /*b010*/  @!P0 BRA `(.L_x_156) ;  /* 0x0000000000408947 */ /* 0x000fea0003800000 */
[----:B------:R-:W3:Y:S01]  /*b020*/  LDCU.64 UR8, c[0x4][0x70] ;  /* 0x01000e00ff0877ac */ /* 0x000ee20008000a00 */
[----:B------:R-:W-:Y:S01]  /*b030*/  MOV R3, 0x0 ;  /* 0x0000000000037802 */ /* 0x000fe20000000f00 */
[----:B------:R-:W-:Y:S02]  /*b040*/  HFMA2 R12, -RZ, RZ, 0, 5.9604644775390625e-08 ;  /* 0x00000001ff0c7431 */ /* 0x000fe400000001ff */
[----:B------:R-:W-:Y:S02]  /*b050*/  IMAD.MOV.U32 R8, RZ, RZ, 0x192 ;  /* 0x00000192ff087424 */ /* 0x000fe400078e00ff */
[----:B------:R-:W-:Y:S01]  /*b060*/  IMAD.MOV.U32 R13, RZ, RZ, RZ ;  /* 0x000000ffff0d7224 */ /* 0x000fe200078e00ff */
[----:B------:R-:W5:Y:S01]  /*b070*/  LDCU.64 UR6, c[0x4][0x78] ;  /* 0x01000f00ff0677ac */ /* 0x000f620008000a00 */
[----:B--2---:R-:W2:Y:S01]  /*b080*/  LDC.64 R2, c[0x4][R3] ;  /* 0x0100000003027b82 */ /* 0x004ea20000000a00 */
[----:B------:R-:W1:Y:S01]  /*b090*/  LDCU.64 UR4, c[0x4][0x10] ;  /* 0x01000200ff0477ac */ /* 0x000e620008000a00 */
[----:B---3--:R-:W-:Y:S01]  /*b0a0*/  MOV R5, UR9 ;  /* 0x0000000900057c02 */ /* 0x008fe20008000f00 */
[----:B------:R-:W-:Y:S01]  /*b0b0*/  IMAD.U32 R4, RZ, RZ, UR8 ;  /* 0x00000008ff047e24 */ /* 0x000fe2000f8e00ff */
[----:B-----5:R-:W-:Y:S01]  /*b0c0*/  MOV R7, UR7 ;  /* 0x0000000700077c02 */ /* 0x020fe20008000f00 */
[----:B------:R-:W-:Y:S01]  /*b0d0*/  IMAD.U32 R6, RZ, RZ, UR6 ;  /* 0x00000006ff067e24 */ /* 0x000fe2000f8e00ff */
[----:B-1----:R-:W-:Y:S01]  /*b0e0*/  MOV R11, UR5 ;  /* 0x00000005000b7c02 */ /* 0x002fe20008000f00 */
[----:B------:R-:W-:Y:S02]  /*b0f0*/  IMAD.U32 R10, RZ, RZ, UR4 ;  /* 0x00000004ff0a7e24 */ /* 0x000fe4000f8e00ff */
[----:B------:R-:W-:Y:S07]  /*b100*/  LEPC R20, `(.L_x_156) ;  /* 0x000000001014794e */ /* 0x000fee0000000000 */
[----:B--2-4-:R-:W-:Y:S05]  /*b110*/  CALL.ABS.NOINC R2 ;  /* 0x0000000002007343 */ /* 0x014fea0003c00000 */
.L_x_156:
[----:B------:R-:W-:Y:S05]  /*b120*/  WARPSYNC.ALL ;  /* 0x0000000000007948 */ /* 0x000fea0003800000 */
[C---:B------:R-:W-:Y:S01]  /*b130*/  R2UR UR4, R95.reuse ;  /* 0x000000005f0472ca */ /* 0x040fe200000e0000 */
[----:B------:R-:W-:Y:S05]  /*b140*/  VIADD R3, R95, 0x100000 ;  /* 0x001000005f037836 */ /* 0x000fea0000000000 */
[----:B------:R-:W-:Y:S04]  /*b150*/  SHF.R.U32.HI R3, RZ, 0x15, R3 ;  /* 0x00000015ff037819 */ /* 0x000fe80000011603 */
[----:B------:R-:W-:Y:S03]  /*b160*/  LOP3.LUT P0, RZ, R3, 0x3, R128, 0x48, !PT ;  /* 0x0000000303ff7812 */ /* 0x000fe60007804880 */
[----:B------:R-:W3:Y:S10]  /*b170*/  LDTM.16dp256bit.x8 R24, tmem[UR4] ;  /* 0x00000004001879ee */ /* 0x000ef400081a0000 */
[----:B---3--:R-:W-:Y:S05]  /*b180*/  @!P0 BRA `(.L_x_157) ;  /* 0x0000000000408947 */ /* 0x008fea0003800000 */
        /* <DEDUP_REMOVED lines=16> */
.L_x_157:
[----:B------:R-:W-:Y:S05]  /*b290*/  WARPSYNC.ALL ;  /* 0x0000000000007948 */ /* 0x000fea0003800000 */
[----:B------:R-:W-:Y:S11]  /*b2a0*/  R2UR UR4, R95 ;  /* 0x000000005f0472ca */ /* 0x000ff600000e0000 */
[----:B------:R-:W-:Y:S02]  /*b2b0*/  @!UPT UIADD3 URZ, UPT, UPT, URZ, URZ, URZ ;  /* 0x000000fffffff290 */ /* 0x000fe4000fffe0ff */
[----:B------:R-:W3:Y:S02]  /*b2c0*/  LDTM.16dp256bit.x8 R56, tmem[UR4+0x100000] ;  /* 0x10000004003879ee */ /* 0x000ee400081a0000 */
[----:B---3--:R-:W-:Y:S01]  /*b2d0*/  NOP ;  /* 0x0000000000007918 */ /* 0x008fe20000000000 */
.L_x_152:
[--C-:B-1----:R-:W-:Y:S01]  /*b2e0*/  HADD2.F32 R90, -RZ, R116.reuse.H0_H0 ;  /* 0x20000074ff5a7230 */ /* 0x102fe20000004100 */
[----:B------:R-:W-:Y:S05]  /*b2f0*/  WARPSYNC.ALL ;  /* 0x0000000000007948 */ /* 0x000fea0003800000 */
[----:B------:R-:W-:Y:S01]  /*b300*/  LEA R165, R141, R144, 0x1 ;  /* 0x000000908da57211 */ /* 0x000fe200078e08ff */
[-C--:B------:R-:W-:Y:S01]  /*b310*/  FMUL R13, R36, R88.reuse ;  /* 0x00000058240d7220 */ /* 0x080fe20000400000 */
[-C--:B------:R-:W-:Y:S01]  /*b320*/  FMUL R14, R37, R88.reuse ;  /* 0x00000058250e7220 */ /* 0x080fe20000400000 */
[-C--:B------:R-:W-:Y:S01]  /*b330*/  FMUL R15, R38, R88.reuse ;  /* 0x00000058260f7220 */ /* 0x080fe20000400000 */
[----:B------:R-:W-:Y:S02]  /*b340*/  HADD2.F32 R91, -RZ, R116.H1_H1 ;  /* 0x30000074ff5b7230 */ /* 0x000fe40000004100 */
[-C--:B------:R-:W-:Y:S01]  /*b350*/  FMUL R16, R39, R88.reuse ;  /* 0x0000005827107220 */ /* 0x080fe20000400000 */
[-C--:B------:R-:W-:Y:S01]  /*b360*/  FMUL R0, R24, R88.reuse ;  /* 0x0000005818007220 */ /* 0x080fe20000400000 */
[--C-:B------:R-:W-:Y:S02]  /*b370*/  HADD2.F32 R92, -RZ, R119.reuse.H0_H0 ;  /* 0x20000077ff5c7230 */ /* 0x100fe40000004100 */
[-C--:B--2---:R-:W-:Y:S01]  /*b380*/  FMUL R2, R25, R88.reuse ;  /* 0x0000005819027220 */ /* 0x084fe20000400000 */
[----:B------:R-:W-:Y:S01]  /*b390*/  FMUL R3, R26, R88 ;  /* 0x000000581a037220 */ /* 0x000fe20000400000 */
[----:B------:R-:W-:Y:S02]  /*b3a0*/  HADD2.F32 R93, -RZ, R119.H1_H1 ;  /* 0x30000077ff5d7230 */ /* 0x000fe40000004100 */
[C---:B------:R-:W-:Y:S01]  /*b3b0*/  FFMA R0, R89.reuse, R90, R0 ;  /* 0x0000005a59007223 */ /* 0x040fe20000000000 */
[--C-:B------:R-:W-:Y:S02]  /*b3c0*/  HADD2.F32 R90, -RZ, R117.reuse.H0_H0 ;  /* 0x20000075ff5a7230 */ /* 0x100fe40000004100 */
[----:B------:R-:W-:Y:S01]  /*b3d0*/  FFMA R2, R89, R91, R2 ;  /* 0x0000005b59027223 */ /* 0x000fe20000000002 */
[----:B------:R-:W-:Y:S02]  /*b3e0*/  HADD2.F32 R91, -RZ, R117.H1_H1 ;  /* 0x30000075ff5b7230 */ /* 0x000fe40000004100 */
[-C--:B------:R-:W-:Y:S01]  /*b3f0*/  FMUL R4, R27, R88.reuse ;  /* 0x000000581b047220 */ /* 0x080fe20000400000 */
[----:B------:R-:W-:Y:S01]  /*b400*/  FMUL R5, R28, R88 ;  /* 0x000000581c057220 */ /* 0x000fe20000400000 */
[C---:B------:R-:W-:Y:S01]  /*b410*/  FFMA R3, R89.reuse, R90, R3 ;  /* 0x0000005a59037223 */ /* 0x040fe20000000003 */
[--C-:B------:R-:W-:Y:S01]  /*b420*/  HADD2.F32 R90, -RZ, R118.reuse.H0_H0 ;  /* 0x20000076ff5a7230 */ /* 0x100fe20000004100 */
[----:B------:R-:W-:Y:S01]  /*b430*/  F2FP.F16.F32.PACK_AB R148, R2, R0 ;  /* 0x000000000294723e */ /* 0x000fe200000000ff */
[----:B------:R-:W-:Y:S01]  /*b440*/  FFMA R4, R89, R91, R4 ;  /* 0x0000005b59047223 */ /* 0x000fe20000000004 */
[----:B------:R-:W-:Y:S02]  /*b450*/  HADD2.F32 R91, -RZ, R118.H1_H1 ;  /* 0x30000076ff5b7230 */ /* 0x000fe40000004100 */
[----:B------:R-:W-:Y:S01]  /*b460*/  FMUL R6, R29, R88 ;  /* 0x000000581d067220 */ /* 0x000fe20000400000 */
[C---:B------:R-:W-:Y:S01]  /*b470*/  FFMA R5, R89.reuse, R90, R5 ;  /* 0x0000005a59057223 */ /* 0x040fe20000000005 */
[----:B------:R-:W-:Y:S01]  /*b480*/  FMUL R7, R30, R88 ;  /* 0x000000581e077220 */ /* 0x000fe20000400000 */
[----:B------:R-:W-:Y:S01]  /*b490*/  F2FP.F16.F32.PACK_AB R149, R4, R3 ;  /* 0x000000030495723e */ /* 0x000fe200000000ff */
[C---:B------:R-:W-:Y:S01]  /*b4a0*/  FFMA R6, R89.reuse, R91, R6 ;  /* 0x0000005b59067223 */ /* 0x040fe20000000006 */
[----:B------:R-:W-:Y:S02]  /*b4b0*/  HADD2.F32 R90, -RZ, R108.H0_H0 ;  /* 0x2000006cff5a7230 */ /* 0x000fe40000004100 */
[----:B------:R-:W-:Y:S01]  /*b4c0*/  FFMA R7, R89, R92, R7 ;  /* 0x0000005c59077223 */ /* 0x000fe20000000007 */
[-C--:B------:R-:W-:Y:S01]  /*b4d0*/  FMUL R8, R31, R88.reuse ;  /* 0x000000581f087220 */ /* 0x080fe20000400000 */
[----:B------:R-:W-:Y:S01]  /*b4e0*/  HADD2.F32 R92, -RZ, R109.H0_H0 ;  /* 0x2000006dff5c7230 */ /* 0x000fe20000004100 */
[----:B------:R-:W-:Y:S01]  /*b4f0*/  F2FP.F16.F32.PACK_AB R150, R6, R5 ;  /* 0x000000050696723e */ /* 0x000fe200000000ff */
[-C--:B------:R-:W-:Y:S01]  /*b500*/  FMUL R9, R32, R88.reuse ;  /* 0x0000005820097220 */ /* 0x080fe20000400000 */
[----:B------:R-:W-:Y:S01]  /*b510*/  FFMA R8, R89, R93, R8 ;  /* 0x0000005d59087223 */ /* 0x000fe20000000008 */
[----:B------:R-:W-:Y:S02]  /*b520*/  HADD2.F32 R91, -RZ, R110.H1_H1 ;  /* 0x3000006eff5b7230 */ /* 0x000fe40000004100 */
[----:B------:R-:W-:Y:S01]  /*b530*/  FMUL R10, R33, R88 ;  /* 0x00000058210a7220 */ /* 0x000fe20000400000 */
[----:B------:R-:W-:Y:S01]  /*b540*/  FFMA R9, R89, R90, R9 ;  /* 0x0000005a59097223 */ /* 0x000fe20000000009 */
[----:B------:R-:W-:Y:S01]  /*b550*/  HADD2.F32 R90, -RZ, R108.H1_H1 ;  /* 0x3000006cff5a7230 */ /* 0x000fe20000004100 */
[----:B------:R-:W-:Y:S01]  /*b560*/  F2FP.F16.F32.PACK_AB R151, R8, R7 ;  /* 0x000000070897723e */ /* 0x000fe200000000ff */
[-C--:B------:R-:W-:Y:S01]  /*b570*/  FMUL R11, R34, R88.reuse ;  /* 0x00000058220b7220 */ /* 0x080fe20000400000 */
[----:B------:R-:W-:Y:S01]  /*b580*/  FMUL R12, R35, R88 ;  /* 0x00000058230c7220 */ /* 0x000fe20000400000 */
[----:B------:R-:W-:Y:S02]  /*b590*/  HADD2.F32 R93, -RZ, R101.H1_H1 ;  /* 0x30000065ff5d7230 */ /* 0x000fe40000004100 */
[C---:B------:R-:W-:Y:S01]  /*b5a0*/  FFMA R10, R89.reuse, R90, R10 ;  /* 0x0000005a590a7223 */ /* 0x040fe2000000000a */
[----:B------:R-:W-:Y:S01]  /*b5b0*/  HADD2.F32 R90, -RZ, R109.H1_H1 ;  /* 0x3000006dff5a7230 */ /* 0x000fe20000004100 */
[----:B------:R1:W-:Y:S01]  /*b5c0*/  STSM.16.MT88.4 [R144+0x1000], R148 ;  /* 0x0010009490007844 */ /* 0x0003e20000004200 */
[C---:B------:R-:W-:Y:S01]  /*b5d0*/  FFMA R11, R89.reuse, R92, R11 ;  /* 0x0000005c590b7223 */ /* 0x040fe2000000000b */
[----:B------:R-:W-:Y:S01]  /*b5e0*/  HADD2.F32 R92, -RZ, R110.H0_H0 ;  /* 0x2000006eff5c7230 */ /* 0x000fe20000004100 */
[----:B------:R-:W-:Y:S01]  /*b5f0*/  F2FP.F16.F32.PACK_AB R152, R10, R9 ;  /* 0x000000090a98723e */ /* 0x000fe200000000ff */
[C---:B------:R-:W-:Y:S01]  /*b600*/  FFMA R12, R89.reuse, R90, R12 ;  /* 0x0000005a590c7223 */ /* 0x040fe2000000000c */
[--C-:B------:R-:W-:Y:S02]  /*b610*/  HADD2.F32 R90, -RZ, R111.reuse.H0_H0 ;  /* 0x2000006fff5a7230 */ /* 0x100fe40000004100 */
[----:B------:R-:W-:Y:S01]  /*b620*/  FMUL R17, R40, R88 ;  /* 0x0000005828117220 */ /* 0x000fe20000400000 */
[C---:B------:R-:W-:Y:S01]  /*b630*/  FFMA R13, R89.reuse, R92, R13 ;  /* 0x0000005c590d7223 */ /* 0x040fe2000000000d */
[C---:B------:R-:W-:Y:S01]  /*b640*/  FFMA R14, R89.reuse, R91, R14 ;  /* 0x0000005b590e7223 */ /* 0x040fe2000000000e */
[----:B------:R-:W-:Y:S01]  /*b650*/  HADD2.F32 R91, -RZ, R111.H1_H1 ;  /* 0x3000006fff5b7230 */ /* 0x000fe20000004100 */
[----:B------:R-:W-:Y:S01]  /*b660*/  F2FP.F16.F32.PACK_AB R153, R12, R11 ;  /* 0x0000000b0c99723e */ /* 0x000fe200000000ff */
[C---:B------:R-:W-:Y:S01]  /*b670*/  FFMA R15, R89.reuse, R90, R15 ;  /* 0x0000005a590f7223 */ /* 0x040fe2000000000f */
[--C-:B------:R-:W-:Y:S01]  /*b680*/  HADD2.F32 R90, -RZ, R100.reuse.H0_H0 ;  /* 0x20000064ff5a7230 */ /* 0x100fe20000004100 */
[----:B------:R-:W-:Y:S01]  /*b690*/  F2FP.F16.F32.PACK_AB R154, R14, R13 ;  /* 0x0000000d0e9a723e */ /* 0x000fe200000000ff */
[----:B------:R-:W-:Y:S01]  /*b6a0*/  FFMA R16, R89, R91, R16 ;  /* 0x0000005b59107223 */ /* 0x000fe20000000010 */
[----:B------:R-:W-:Y:S02]  /*b6b0*/  HADD2.F32 R91, -RZ, R100.H1_H1 ;  /* 0x30000064ff5b7230 */ /* 0x000fe40000004100 */
[----:B------:R-:W-:Y:S01]  /*b6c0*/  FMUL R18, R41, R88 ;  /* 0x0000005829127220 */ /* 0x000fe20000400000 */
[----:B------:R-:W-:Y:S02]  /*b6d0*/  HADD2.F32 R92, -RZ, R101.H0_H0 ;  /* 0x20000065ff5c7230 */ /* 0x000fe40000004100 */
[C---:B------:R-:W-:Y:S01]  /*b6e0*/  FFMA R17, R89.reuse, R90, R17 ;  /* 0x0000005a59117223 */ /* 0x040fe20000000011 */
[----:B------:R-:W-:Y:S01]  /*b6f0*/  F2FP.F16.F32.PACK_AB R155, R16, R15 ;  /* 0x0000000f109b723e */ /* 0x000fe200000000ff */
[----:B------:R-:W-:Y:S01]  /*b700*/  FFMA R18, R89, R91, R18 ;  /* 0x0000005b59127223 */ /* 0x000fe20000000012 */
[-C--:B------:R-:W-:Y:S01]  /*b710*/  FMUL R19, R42, R88.reuse ;  /* 0x000000582a137220 */ /* 0x080fe20000400000 */
[----:B------:R-:W-:Y:S01]  /*b720*/  FMUL R20, R43, R88 ;  /* 0x000000582b147220 */ /* 0x000fe20000400000 */
[--C-:B------:R-:W-:Y:S01]  /*b730*/  HADD2.F32 R90, -RZ, R102.reuse.H0_H0 ;  /* 0x20000066ff5a7230 */ /* 0x100fe20000004100 */
[----:B------:R2:W-:Y:S01]  /*b740*/  STSM.16.MT88.4 [R144+0x1800], R152 ;  /* 0x0018009890007844 */ /* 0x0005e20000004200 */
[----:B------:R-:W-:Y:S01]  /*b750*/  F2FP.F16.F32.PACK_AB R156, R18, R17 ;  /* 0x00000011129c723e */ /* 0x000fe200000000ff */
[C---:B------:R-:W-:Y:S01]  /*b760*/  FFMA R19, R89.reuse, R92, R19 ;  /* 0x0000005c59137223 */ /* 0x040fe20000000013 */
[----:B------:R-:W-:Y:S01]  /*b770*/  FFMA R20, R89, R93, R20 ;  /* 0x0000005d59147223 */ /* 0x000fe20000000014 */
[-C--:B------:R-:W-:Y:S01]  /*b780*/  FMUL R21, R44, R88.reuse ;  /* 0x000000582c157220 */ /* 0x080fe20000400000 */
[----:B------:R-:W-:Y:S02]  /*b790*/  HADD2.F32 R91, -RZ, R102.H1_H1 ;  /* 0x30000066ff5b7230 */ /* 0x000fe40000004100 */
[----:B------:R-:W-:Y:S01]  /*b7a0*/  FMUL R22, R45, R88 ;  /* 0x000000582d167220 */ /* 0x000fe20000400000 */
[--C-:B------:R-:W-:Y:S01]  /*b7b0*/  HADD2.F32 R92, -RZ, R103.reuse.H0_H0 ;  /* 0x20000067ff5c7230 */ /* 0x100fe20000004100 */
        /* <DEDUP_REMOVED lines=18> */
[----:B------:R-:W-:Y:S01]  /*b8e0*/  HADD2.F32 R93, -RZ, R97.H1_H1 ;  /* 0x30000061ff5d7230 */ /* 0x000fe20000004100 */
[----:B------:R3:W-:Y:S01]  /*b8f0*/  STSM.16.MT88.4 [R144+0x2000], R156 ;  /* 0x0020009c90007844 */ /* 0x0007e20000004200 */
[----:B------:R-:W-:Y:S01]  /*b900*/  FMUL R28, R51, R88 ;  /* 0x00000058331c7220 */ /* 0x000fe20000400000 */
[--C-:B------:R-:W-:Y:S01]  /*b910*/  HADD2.F32 R90, -RZ, R98.reuse.H0_H0 ;  /* 0x20000062ff5a7230 */ /* 0x100fe20000004100 */
[----:B-1----:R-:W-:Y:S01]  /*b920*/  F2FP.F16.F32.PACK_AB R148, R26, R25 ;  /* 0x000000191a94723e */ /* 0x002fe200000000ff */
[C---:B------:R-:W-:Y:S01]  /*b930*/  FFMA R27, R89.reuse, R92, R27 ;  /* 0x0000005c591b7223 */ /* 0x040fe2000000001b */
[----:B------:R-:W-:Y:S01]  /*b940*/  FFMA R28, R89, R93, R28 ;  /* 0x0000005d591c7223 */ /* 0x000fe2000000001c */
[-C--:B------:R-:W-:Y:S01]  /*b950*/  FMUL R29, R52, R88.reuse ;  /* 0x00000058341d7220 */ /* 0x080fe20000400000 */
[-C--:B------:R-:W-:Y:S01]  /*b960*/  FMUL R30, R53, R88.reuse ;  /* 0x00000058351e7220 */ /* 0x080fe20000400000 */
[--C-:B------:R-:W-:Y:S02]  /*b970*/  HADD2.F32 R92, -RZ, R99.reuse.H0_H0 ;  /* 0x20000063ff5c7230 */ /* 0x100fe40000004100 */
[----:B------:R-:W-:Y:S01]  /*b980*/  FMUL R31, R54, R88 ;  /* 0x00000058361f7220 */ /* 0x000fe20000400000 */
[----:B------:R-:W-:Y:S01]  /*b990*/  F2FP.F16.F32.PACK_AB R149, R28, R27 ;  /* 0x0000001b1c95723e */ /* 0x000fe200000000ff */
[----:B------:R-:W-:Y:S01]  /*b9a0*/  FFMA R29, R89, R90, R29 ;  /* 0x0000005a591d7223 */ /* 0x000fe2000000001d */
[----:B------:R-:W-:Y:S02]  /*b9b0*/  HADD2.F32 R90, -RZ, R98.H1_H1 ;  /* 0x30000062ff5a7230 */ /* 0x000fe40000004100 */
[-C--:B------:R-:W-:Y:S01]  /*b9c0*/  FMUL R32, R55, R88.reuse ;  /* 0x0000005837207220 */ /* 0x080fe20000400000 */
[----:B------:R-:W-:Y:S02]  /*b9d0*/  HADD2.F32 R91, -RZ, R99.H1_H1 ;  /* 0x30000063ff5b7230 */ /* 0x000fe40000004100 */
[-C--:B------:R-:W-:Y:S01]  /*b9e0*/  FMUL R56, R56, R88.reuse ;  /* 0x0000005838387220 */ /* 0x080fe20000400000 */
[----:B------:R-:W-:Y:S01]  /*b9f0*/  FMUL R57, R57, R88 ;  /* 0x0000005839397220 */ /* 0x000fe20000400000 */
[C---:B------:R-:W-:Y:S01]  /*ba00*/  FFMA R30, R89.reuse, R90, R30 ;  /* 0x0000005a591e7223 */ /* 0x040fe2000000001e */
[--C-:B------:R-:W-:Y:S02]  /*ba10*/  HADD2.F32 R90, -RZ, R104.reuse.H0_H0 ;  /* 0x20000068ff5a7230 */ /* 0x100fe40000004100 */
[C---:B------:R-:W-:Y:S01]  /*ba20*/  FFMA R31, R89.reuse, R92, R31 ;  /* 0x0000005c591f7223 */ /* 0x040fe2000000001f */
[C---:B------:R-:W-:Y:S01]  /*ba30*/  FFMA R32, R89.reuse, R91, R32 ;  /* 0x0000005b59207223 */ /* 0x040fe20000000020 */
[----:B------:R-:W-:Y:S01]  /*ba40*/  HADD2.F32 R92, -RZ, R104.H1_H1 ;  /* 0x30000068ff5c7230 */ /* 0x000fe20000004100 */
[----:B------:R-:W-:Y:S01]  /*ba50*/  F2FP.F16.F32.PACK_AB R150, R30, R29 ;  /* 0x0000001d1e96723e */ /* 0x000fe200000000ff */
[--C-:B------:R-:W-:Y:S02]  /*ba60*/  HADD2.F32 R91, -RZ, R105.reuse.H0_H0 ;  /* 0x20000069ff5b7230 */ /* 0x100fe40000004100 */
[C---:B------:R-:W-:Y:S01]  /*ba70*/  FFMA R56, R89.reuse, R90, R56 ;  /* 0x0000005a59387223 */ /* 0x040fe20000000038 */
[----:B------:R-:W-:Y:S01]  /*ba80*/  F2FP.F16.F32.PACK_AB R151, R32, R31 ;  /* 0x0000001f2097723e */ /* 0x000fe200000000ff */
[----:B------:R-:W-:Y:S01]  /*ba90*/  FFMA R57, R89, R92, R57 ;  /* 0x0000005c59397223 */ /* 0x000fe20000000039 */
[-C--:B------:R-:W-:Y:S01]  /*baa0*/  FMUL R58, R58, R88.reuse ;  /* 0x000000583a3a7220 */ /* 0x080fe20000400000 */
[----:B------:R-:W-:Y:S02]  /*bab0*/  HADD2.F32 R90, -RZ, R105.H1_H1 ;  /* 0x30000069ff5a7230 */ /* 0x000fe40000004100 */
[----:B------:R-:W-:Y:S01]  /*bac0*/  FMUL R59, R59, R88 ;  /* 0x000000583b3b7220 */ /* 0x000fe20000400000 */
[----:B------:R1:W-:Y:S01]  /*bad0*/  STSM.16.MT88.4 [R144+0x2800], R148 ;  /* 0x0028009490007844 */ /* 0x0003e20000004200 */
[----:B--2---:R-:W-:Y:S01]  /*bae0*/  F2FP.F16.F32.PACK_AB R152, R57, R56 ;  /* 0x000000383998723e */ /* 0x004fe200000000ff */
[C---:B------:R-:W-:Y:S01]  /*baf0*/  FFMA R58, R89.reuse, R91, R58 ;  /* 0x0000005b593a7223 */ /* 0x040fe2000000003a */
[--C-:B------:R-:W-:Y:S02]  /*bb00*/  HADD2.F32 R91, -RZ, R106.reuse.H0_H0 ;  /* 0x2000006aff5b7230 */ /* 0x100fe40000004100 */
        /* <DEDUP_REMOVED lines=26> */
[----:B---3--:R-:W-:Y:S01]  /*bcb0*/  F2FP.F16.F32.PACK_AB R156, R65, R64 ;  /* 0x00000040419c723e */ /* 0x008fe200000000ff */
        /* <DEDUP_REMOVED lines=12> */
[-C--:B------:R-:W-:Y:S01]  /*bd80*/  FMUL R71, R71, R88.reuse ;  /* 0x0000005847477220 */ /* 0x080fe20000400000 */
[----:B------:R-:W-:Y:S01]  /*bd90*/  FMUL R72, R72, R88 ;  /* 0x0000005848487220 */ /* 0x000fe20000400000 */
[----:B------:R-:W-:Y:S01]  /*bda0*/  F2FP.F16.F32.PACK_AB R158, R69, R68 ;  /* 0x00000044459e723e */ /* 0x000fe200000000ff */
[C---:B------:R-:W-:Y:S01]  /*bdb0*/  FFMA R70, R89.reuse, R91, R70 ;  /* 0x0000005b59467223 */ /* 0x040fe20000000046 */
[--C-:B------:R-:W-:Y:S02]  /*bdc0*/  HADD2.F32 R91, -RZ, R120.reuse.H0_H0 ;  /* 0x20000078ff5b7230 */ /* 0x100fe40000004100 */
[----:B------:R-:W-:Y:S01]  /*bdd0*/  FFMA R71, R89, R90, R71 ;  /* 0x0000005a59477223 */ /* 0x000fe20000000047 */
[----:B------:R-:W-:Y:S02]  /*bde0*/  HADD2.F32 R92, -RZ, R120.H1_H1 ;  /* 0x30000078ff5c7230 */ /* 0x000fe40000004100 */
[----:B------:R-:W-:Y:S01]  /*bdf0*/  FMUL R73, R73, R88 ;  /* 0x0000005849497220 */ /* 0x000fe20000400000 */
[--C-:B------:R-:W-:Y:S02]  /*be00*/  HADD2.F32 R93, -RZ, R121.reuse.H0_H0 ;  /* 0x20000079ff5d7230 */ /* 0x100fe40000004100 */
[----:B------:R-:W-:Y:S01]  /*be10*/  FFMA R72, R89, R91, R72 ;  /* 0x0000005b59487223 */ /* 0x000fe20000000048 */
[----:B------:R-:W-:Y:S01]  /*be20*/  F2FP.F16.F32.PACK_AB R159, R71, R70 ;  /* 0x00000046479f723e */ /* 0x000fe200000000ff */
[----:B------:R-:W-:Y:S01]  /*be30*/  FFMA R73, R89, R92, R73 ;  /* 0x0000005c59497223 */ /* 0x000fe20000000049 */
[-C--:B------:R-:W-:Y:S01]  /*be40*/  FMUL R74, R74, R88.reuse ;  /* 0x000000584a4a7220 */ /* 0x080fe20000400000 */
[----:B------:R-:W-:Y:S02]  /*be50*/  HADD2.F32 R90, -RZ, R121.H1_H1 ;  /* 0x30000079ff5a7230 */ /* 0x000fe40000004100 */
[----:B------:R-:W-:Y:S01]  /*be60*/  FMUL R75, R75, R88 ;  /* 0x000000584b4b7220 */ /* 0x000fe20000400000 */
[----:B------:R1:W-:Y:S01]  /*be70*/  STSM.16.MT88.4 [R165+0x1800], R156 ;  /* 0x0018009ca5007844 */ /* 0x0003e20000004200 */
[----:B------:R-:W-:Y:S01]  /*be80*/  F2FP.F16.F32.PACK_AB R160, R73, R72 ;  /* 0x0000004849a0723e */ /* 0x000fe200000000ff */
[C---:B------:R-:W-:Y:S01]  /*be90*/  FFMA R74, R89.reuse, R93, R74 ;  /* 0x0000005d594a7223 */ /* 0x040fe2000000004a */
[----:B------:R-:W-:Y:S01]  /*bea0*/  FFMA R75, R89, R90, R75 ;  /* 0x0000005a594b7223 */ /* 0x000fe2000000004b */
[--C-:B------:R-:W-:Y:S02]  /*beb0*/  HADD2.F32 R91, -RZ, R122.reuse.H0_H0 ;  /* 0x2000007aff5b7230 */ /* 0x100fe40000004100 */
        /* <DEDUP_REMOVED lines=10> */
[--C-:B------:R-:W-:Y:S02]  /*bf60*/  HADD2.F32 R90, -RZ, R124.reuse.H0_H0 ;  /* 0x2000007cff5a7230 */ /* 0x100fe40000004100 */
[C---:B------:R-:W-:Y:S01]  /*bf70*/  FFMA R78, R89.reuse, R93, R78 ;  /* 0x0000005d594e7223 */ /* 0x040fe2000000004e */
[----:B------:R-:W-:Y:S01]  /*bf80*/  FMUL R80, R80, R88 ;  /* 0x0000005850507220 */ /* 0x000fe20000400000 */
[----:B------:R-:W-:Y:S01]  /*bf90*/  FFMA R79, R89, R92, R79 ;  /* 0x0000005c594f7223 */ /* 0x000fe2000000004f */
[----:B------:R-:W-:Y:S02]  /*bfa0*/  HADD2.F32 R92, -RZ, R124.H1_H1 ;  /* 0x3000007cff5c7230 */ /* 0x000fe40000004100 */
[-C--:B------:R-:W-:Y:S01]  /*bfb0*/  FMUL R81, R81, R88.reuse ;  /* 0x0000005851517220 */ /* 0x080fe20000400000 */
[--C-:B------:R-:W-:Y:S02]  /*bfc0*/  HADD2.F32 R91, -RZ, R125.reuse.H0_H0 ;  /* 0x2000007dff5b7230 */ /* 0x100fe40000004100 */
[----:B------:R-:W-:Y:S01]  /*bfd0*/  FMUL R82, R82, R88 ;  /* 0x0000005852527220 */ /* 0x000fe20000400000 */
[C---:B------:R-:W-:Y:S01]  /*bfe0*/  FFMA R80, R89.reuse, R90, R80 ;  /* 0x0000005a59507223 */ /* 0x040fe20000000050 */
[C---:B------:R-:W-:Y:S01]  /*bff0*/  FFMA R81, R89.reuse, R92, R81 ;  /* 0x0000005c59517223 */ /* 0x040fe20000000051 */
[----:B------:R-:W-:Y:S02]  /*c000*/  HADD2.F32 R90, -RZ, R125.H1_H1 ;  /* 0x3000007dff5a7230 */ /* 0x000fe40000004100 */
[----:B------:R-:W-:Y:S01]  /*c010*/  FFMA R82, R89, R91, R82 ;  /* 0x0000005b59527223 */ /* 0x000fe20000000052 */
[-C--:B------:R-:W-:Y:S01]  /*c020*/  FMUL R83, R83, R88.reuse ;  /* 0x0000005853537220 */ /* 0x080fe20000400000 */
[--C-:B------:R-:W-:Y:S02]  /*c030*/  HADD2.F32 R91, -RZ, R126.reuse.H0_H0 ;  /* 0x2000007eff5b7230 */ /* 0x100fe40000004100 */
[-C--:B------:R-:W-:Y:S01]  /*c040*/  FMUL R84, R84, R88.reuse ;  /* 0x0000005854547220 */ /* 0x080fe20000400000 */
[----:B------:R-:W-:Y:S02]  /*c050*/  HADD2.F32 R92, -RZ, R126.H1_H1 ;  /* 0x3000007eff5c7230 */ /* 0x000fe40000004100 */
[-C--:B------:R-:W-:Y:S01]  /*c060*/  FMUL R85, R85, R88.reuse ;  /* 0x0000005855557220 */ /* 0x080fe20000400000 */
[--C-:B------:R-:W-:Y:S02]  /*c070*/  HADD2.F32 R93, -RZ, R127.reuse.H0_H0 ;  /* 0x2000007fff5d7230 */ /* 0x100fe40000004100 */
[----:B------:R-:W-:Y:S01]  /*c080*/  FMUL R86, R86, R88 ;  /* 0x0000005856567220 */ /* 0x000fe20000400000 */
[----:B------:R-:W-:Y:S02]  /*c090*/  HADD2.F32 R94, -RZ, R127.H1_H1 ;  /* 0x3000007fff5e7230 */ /* 0x000fe40000004100 */
[----:B------:R-:W-:Y:S01]  /*c0a0*/  FFMA R83, R89, R90, R83 ;  /* 0x0000005a59537223 */ /* 0x000fe20000000053 */
[----:B------:R-:W-:Y:S01]  /*c0b0*/  FMUL R87, R87, R88 ;  /* 0x0000005857577220 */ /* 0x000fe20000400000 */
[C---:B------:R-:W-:Y:S01]  /*c0c0*/  FFMA R84, R89.reuse, R91, R84 ;  /* 0x0000005b59547223 */ /* 0x040fe20000000054 */
[C---:B------:R-:W-:Y:S01]  /*c0d0*/  FFMA R85, R89.reuse, R92, R85 ;  /* 0x0000005c59557223 */ /* 0x040fe20000000055 */
[C---:B------:R-:W-:Y:S01]  /*c0e0*/  FFMA R86, R89.reuse, R93, R86 ;  /* 0x0000005d59567223 */ /* 0x040fe20000000056 */
[----:B------:R-:W-:Y:S01]  /*c0f0*/  FFMA R87, R89, R94, R87 ;  /* 0x0000005e59577223 */ /* 0x000fe20000000057 */
[----:B------:R-:W-:Y:S01]  /*c100*/  F2FP.F16.F32.PACK_AB R162, R77, R76 ;  /* 0x0000004c4da2723e */ /* 0x000fe200000000ff */
[----:B------:R-:W-:Y:S01]  /*c110*/  BSSY.RECONVERGENT B0, `(.L_x_158) ;  /* 0x000001c000007945 */ /* 0x000fe20003800200 */
[----:B------:R-:W-:Y:S02]  /*c120*/  F2FP.F16.F32.PACK_AB R163, R79, R78 ;  /* 0x0000004e4fa3723e */ /* 0x000fe400000000ff */
[----:B------:R-:W-:Y:S02]  /*c130*/  F2FP.F16.F32.PACK_AB R36, R81, R80 ;  /* 0x000000505124723e */ /* 0x000fe400000000ff */
[----:B------:R-:W-:Y:S01]  /*c140*/  F2FP.F16.F32.PACK_AB R37, R83, R82 ;  /* 0x000000525325723e */ /* 0x000fe200000000ff */
[----:B------:R1:W-:Y:S01]  /*c150*/  STSM.16.MT88.4 [R165+0x2000], R160 ;  /* 0x002000a0a5007844 */ /* 0x0003e20000004200 */
[----:B------:R-:W-:Y:S02]  /*c160*/  F2FP.F16.F32.PACK_AB R38, R85, R84 ;  /* 0x000000545526723e */ /* 0x000fe400000000ff */
[----:B------:R-:W-:Y:S02]  /*c170*/  F2FP.F16.F32.PACK_AB R39, R87, R86 ;  /* 0x000000565727723e */ /* 0x000fe400000000ff */
[----:B------:R-:W-:Y:S03]  /*c180*/  ISETP.NE.AND P0, PT, R147, RZ, PT ;  /* 0x000000ff9300720c */ /* 0x000fe60003f05270 */
[----:B------:R1:W-:Y:S01]  /*c190*/  STSM.16.MT88.4 [R165+0x2800], R36 ;  /* 0x00280024a5007844 */ /* 0x0003e20000004200 */
[----:B------:R-:W-:Y:S01]  /*c1a0*/  @!PT LDS RZ, [RZ] ;  /* 0x00000000fffff984 */ /* 0x000fe20000000800 */
[----:B------:R-:W-:Y:S01]  /*c1b0*/  @!PT LDS RZ, [RZ] ;  /* 0x00000000fffff984 */ /* 0x000fe20000000800 */
[----:B------:R-:W-:Y:S01]  /*c1c0*/  @!PT LDS RZ, [RZ] ;  /* 0x00000000fffff984 */ /* 0x000fe20000000800 */
[----:B------:R-:W-:Y:S01]  /*c1d0*/  @!PT LDS RZ, [RZ] ;  /* 0x00000000fffff984 */ /* 0x000fe20000000800 */
[----:B------:R2:W-:Y:S07]  /*c1e0*/  MEMBAR.ALL.CTA ;  /* 0x0000000000007992 */ /* 0x0005ee0000008000 */
[----:B--2---:R-:W2:Y:S02]  /*c1f0*/  FENCE.VIEW.ASYNC.S ;  /* 0x00000000000073c6 */ /* 0x004ea40000000000 */
[----:B--2---:R-:W-:Y:S06]  /*c200*/  BAR.SYNC.DEFER_BLOCKING 0x1, 0x80 ;  /* 0x0042000000007b1d */ /* 0x004fec0000010000 */
[----:B------:R-:W-:Y:S05]  /*c210*/  @!P0 BRA `(.L_x_159) ;  /* 0x00000000002c8947 */ /* 0x000fea0003800000 */
[----:B------:R-:W-:Y:S02]  /*c220*/  UIADD3 UR7, UPT, UPT, UR43, 0x1000, URZ ;  /* 0x000010002b077890 */ /* 0x000fe4000fffe0ff */
[----:B------:R-:W-:Y:S02]  /*c230*/  UIADD3 UR5, UPT, UPT, UR41, 0x40, URZ ;  /* 0x0000004029057890 */ /* 0x000fe4000fffe0ff */
[----:B------:R-:W-:Y:S02]  /*c240*/  UIADD3 UR4, UPT, UPT, UR43, 0x3000, URZ ;  /* 0x000030002b047890 */ /* 0x000fe4000fffe0ff */
[----:B------:R-:W-:Y:S01]  /*c250*/  MOV R129, UR7 ;  /* 0x0000000700817c02 */ /* 0x000fe20008000f00 */
[----:B------:R-:W-:Y:S03]  /*c260*/  UMOV UR6, UR42 ;  /* 0x0000002a00067c82 */ /* 0x000fe60008000000 */
[----:B------:R-:W-:Y:S11]  /*c270*/  R2UR UR40, R129 ;  /* 0x00000000812872ca */ /* 0x000ff600000e0000 */
[----:B------:R-:W-:Y:S02]  /*c280*/  @!UPT UIADD3 URZ, UPT, UPT, URZ, URZ, URZ ;  /* 0x000000fffffff290 */ /* 0x000fe4000fffe0ff */
[----:B------:R2:W-:Y:S01]  /*c290*/  UTMASTG.2D [UR40], [UR56] ;  /* 0x00000028380073b5 */ /* 0x0005e20008008000 */
[----:B------:R2:W-:Y:S01]  /*c2a0*/  UTMASTG.2D [UR4], [UR56] ;  /* 0x00000004380073b5 */ /* 0x0005e20008008000 */
[----:B------:R0:W-:Y:S01]  /*c2b0*/  UTMACMDFLUSH ;  /* 0x00000000000079b7 */ /* 0x0001e20000000000 */
[----:B--2---:R-:W-:Y:S04]  /*c2c0*/  DEPBAR.LE SB0, 0x1 ;  /* 0x000080400000791a */ /* 0x004fe80000000000 */
.L_x_159:
[----:B------:R-:W-:Y:S05]  /*c2d0*/  BSYNC.RECONVERGENT B0 ;  /* 0x0000000000007941 */ /* 0x000fea0003800200 */
.L_x_158:
[----:B------:R-:W-:Y:S01]  /*c2e0*/  UISETP.NE.AND UP1, UPT, UR54, URZ, UPT ;  /* 0x000000ff3600728c */ /* 0x000fe2000bf25270 */
[----:B------:R-:W-:Y:S01]  /*c2f0*/  BAR.SYNC.DEFER_BLOCKING 0x1, 0x80 ;  /* 0x0042000000007b1d */ /* 0x000fe20000010000 */
[----:B------:R-:W-:Y:S01]  /*c300*/  SHF.L.U32 R0, R138, 0x1f, RZ ;  /* 0x0000001f8a007819 */ /* 0x000fe200000006ff */
[----:B-1----:R-:W-:Y:S03]  /*c310*/  IMAD R148, R141, 0x2, R164 ;  /* 0x000000028d947824 */ /* 0x002fe600078e02a4 */
[----:B------:R-:W-:Y:S05]  /*c320*/  PLOP3.LUT P0, PT, PT, PT, UP1, 0x80, 0x8 ;  /* 0x000000000008781c */ /* 0x000fea0003f0f018 */
[----:B------:R-:W-:Y:S04]  /*c330*/  @UP1 ULEA UR4, UR53, UR43, 0x3 ;  /* 0x0000002b35041291 */ /* 0x000fe8000f8e18ff */
[----:B------:R-:W-:Y:S04]  /*c340*/  @UP1 UIADD3 UR4, UPT, UPT, UR4, 0x60, URZ ;  /* 0x0000006004041890 */ /* 0x000fe8000fffe0ff */
[----:B------:R-:W-:Y:S09]  /*c350*/  @UP1 UPRMT UR4, UR52, 0x654, UR4 ;  /* 0x0000065434041896 */ /* 0x000ff20008000004 */
[----:B------:R-:W-:Y:S01]  /*c360*/  @P0 SYNCS.ARRIVE.TRANS64.RED.A1T0 RZ, [UR4], RZ ;  /* 0x000000ffffff09a7 */ /* 0x000fe20008100404 */
[----:B------:R-:W-:Y:S01]  /*c370*/  @UP1 UIADD3 UR4, UPT, UPT, UR53, 0x1, URZ ;  /* 0x0000000135041890 */ /* 0x000fe2000fffe0ff */
[----:B------:R-:W-:Y:S01]  /*c380*/  BSSY B0, `(.L_x_160) ;  /* 0x0000008000007945 */ /* 0x000fe20003800000 */
[----:B------:R-:W-:Y:S02]  /*c390*/  FSETP.NEU.AND P0, PT, R89, RZ, PT ;  /* 0x000000ff5900720b */ /* 0x000fe40003f0d000 */
[----:B------:R-:W-:Y:S01]  /*c3a0*/  @UP1 UISETP.NE.AND UP0, UPT, UR4, 0x4, UPT ;  /* 0x000000040400188c */ /* 0x000fe2000bf05270 */
[----:B------:R-:W1:Y:S03]  /*c3b0*/  SYNCS.PHASECHK.TRANS64.TRYWAIT P1, [UR43+0x48], R0 ;  /* 0x00004800ff0075a7 */ /* 0x000e66000802112b */
[----:B------:R-:W-:Y:S01]  /*c3c0*/  @UP1 USEL UR53, UR4, URZ, UP0 ;  /* 0x000000ff04351287 */ /* 0x000fe20008000000 */
[----:B-1----:R-:W-:Y:S11]  /*c3d0*/  @P1 BRA `(.L_x_161) ;  /* 0x0000000000081947 */ /* 0x002ff60003800000 */
[----:B------:R-:W1:Y:S02]  /*c3e0*/  SYNCS.PHASECHK.TRANS64.TRYWAIT P1, [UR43+0x48], R0 ;  /* 0x00004800ff0075a7 */ /* 0x000e64000802112b */
[----:B-1----:R-:W-:Y:S05]  /*c3f0*/  @!P1 BRA `(.L_x_162) ;  /* 0x0000007c00409947 */ /* 0x002fea0003800000 */
.L_x_161:
[----:B------:R-:W-:Y:S05]  /*c400*/  BSYNC B0 ;  /* 0x0000000000007941 */ /* 0x000fea0003800000 */
.L_x_160:
[----:B------:R-:W-:Y:S05]  /*c410*/  @P0 WARPSYNC.ALL ;  /* 0x0000000000000948 */ /* 0x000fea0003800000 */
[----:B------:R2:W3:Y:S01]  /*c420*/  @P0 LDSM.16.MT88.4 R116, [R139+UR43+0x5000] ;  /* 0x0050002b8b74083b */ /* 0x0004e20008004200 */
[----:B------:R-:W-:Y:S02]  /*c430*/  ISETP.GE.AND P1, PT, R146, 0x1, PT ;  /* 0x000000019200780c */ /* 0x000fe40003f26270 */
[----:B------:R-:W-:Y:S02]  /*c440*/  CS2R R54, SRZ ;  /* 0x0000000000367805 */ /* 0x000fe4000001ff00 */
[----:B------:R-:W-:Y:S01]  /*c450*/  CS2R R52, SRZ ;  /* 0x0000000000347805 */ /* 0x000fe2000001ff00 */
[----:B------:R2:W1:Y:S01]  /*c460*/  @P0 LDSM.16.MT88.4 R108, [R139+UR43+0x5800] ;  /* 0x0058002b8b6c083b */ /* 0x0004620008004200 */
[----:B------:R-:W-:Y:S02]  /*c470*/  CS2R R50, SRZ ;  /* 0x0000000000327805 */ /* 0x000fe4000001ff00 */
        /* <DEDUP_REMOVED lines=10> */
[----:B------:R2:W1:Y:S01]  /*c520*/  @P0 LDSM.16.MT88.4 R104, [R148+0x4000] ;  /* 0x004000009468083b */ /* 0x0004620000004200 */
        /* <DEDUP_REMOVED lines=24> */
[----:B--23--:R-:W-:Y:S06]  /*c6b0*/  @!P1 BRA `(.L_x_163) ;  /* 0x0000000000c49947 */ /* 0x00cfec0003800000 */
[----:B-1----:R-:W-:Y:S05]  /*c6c0*/  VIADD R3, R95, 0x40 ;  /* 0x000000405f037836 */ /* 0x002fea0000000000 */
[----:B------:R-:W-:Y:S04]  /*c6d0*/  SHF.R.U32.HI R3, RZ, 0x15, R3 ;  /* 0x00000015ff037819 */ /* 0x000fe80000011603 */
[----:B------:R-:W-:Y:S11]  /*c6e0*/  LOP3.LUT P0, RZ, R3, 0x3, R128, 0x48, !PT ;  /* 0x0000000303ff7812 */ /* 0x000ff60007804880 */
[----:B------:R-:W-:Y:S02]  /*c6f0*/  @!UPT UIADD3 URZ, UPT, UPT, URZ, URZ, URZ ;  /* 0x000000fffffff290 */ /* 0x000fe4000fffe0ff */
[----:B------:R-:W-:Y:S05]  /*c700*/  @!P0 BRA `(.L_x_164) ;  /* 0x0000000000408947 */ /* 0x000fea0003800000 */
[----:B------:R-:W1:Y:S01]  /*c710*/  LDCU.64 UR8, c[0x4][0x70] ;  /* 0x01000e00ff0877ac */ /* 0x000e620008000a00 */
[----:B------:R-:W-:Y:S01]  /*c720*/  MOV R3, 0x0 ;  /* 0x0000000000037802 */ /* 0x000fe20000000f00 */
[----:B------:R-:W-:Y:S02]  /*c730*/  HFMA2 R12, -RZ, RZ, 0, 5.9604644775390625e-08 ;  /* 0x00000001ff0c7431 */ /* 0x000fe400000001ff */
[----:B------:R-:W-:Y:S02]  /*c740*/  IMAD.MOV.U32 R8, RZ, RZ, 0x192 ;  /* 0x00000192ff087424 */ /* 0x000fe400078e00ff */
[----:B------:R-:W-:Y:S01]  /*c750*/  IMAD.MOV.U32 R13, RZ, RZ, RZ ;  /* 0x000000ffff0d7224 */ /* 0x000fe200078e00ff */
[----:B------:R-:W2:Y:S01]  /*c760*/  LDCU.64 UR6, c[0x4][0x78] ;  /* 0x01000f00ff0677ac */ /* 0x000ea20008000a00 */
[----:B------:R-:W3:Y:S01]  /*c770*/  LDC.64 R2, c[0x4][R3] ;  /* 0x0100000003027b82 */ /* 0x000ee20000000a00 */
[----:B------:R-:W5:Y:S01]  /*c780*/  LDCU.64 UR4, c[0x4][0x10] ;  /* 0x01000200ff0477ac */ /* 0x000f620008000a00 */
[----:B-1----:R-:W-:Y:S01]  /*c790*/  MOV R5, UR9 ;  /* 0x0000000900057c02 */ /* 0x002fe20008000f00 */
[----:B------:R-:W-:Y:S01]  /*c7a0*/  IMAD.U32 R4, RZ, RZ, UR8 ;  /* 0x00000008ff047e24 */ /* 0x000fe2000f8e00ff */
[----:B--2---:R-:W-:Y:S01]  /*c7b0*/  MOV R7, UR7 ;  /* 0x0000000700077c02 */ /* 0x004fe20008000f00 */
[----:B------:R-:W-:Y:S01]  /*c7c0*/  IMAD.U32 R6, RZ, RZ, UR6 ;  /* 0x00000006ff067e24 */ /* 0x000fe2000f8e00ff */
[----:B-----5:R-:W-:Y:S01]  /*c7d0*/  MOV R11, UR5 ;  /* 0x00000005000b7c02 */ /* 0x020fe20008000f00 */
[----:B------:R-:W-:Y:S02]  /*c7e0*/  IMAD.U32 R10, RZ, RZ, UR4 ;  /* 0x00000004ff0a7e24 */ /* 0x000fe4000f8e00ff */
[----:B------:R-:W-:Y:S07]  /*c7f0*/  LEPC R20, `(.L_x_164) ;  /* 0x000000001014794e */ /* 0x000fee0000000000 */
[----:B---34-:R-:W-:Y:S05]  /*c800*/  CALL.ABS.NOINC R2 ;  /* 0x0000000002007343 */ /* 0x018fea0003c00000 */
.L_x_164:
[----:B------:R-:W-:Y:S05]  /*c810*/  WARPSYNC.ALL ;  /* 0x0000000000007948 */ /* 0x000fea0003800000 */
[C---:B------:R-:W-:Y:S01]  /*c820*/  R2UR UR4, R95.reuse ;  /* 0x000000005f0472ca */ /* 0x040fe200000e0000 */
[----:B------:R-:W-:Y:S05]  /*c830*/  VIADD R3, R95, 0x100040 ;  /* 0x001000405f037836 */ /* 0x000fea0000000000 */
[----:B------:R-:W-:Y:S04]  /*c840*/  SHF.R.U32.HI R3, RZ, 0x15, R3 ;  /* 0x00000015ff037819 */ /* 0x000fe80000011603 */
[----:B------:R-:W-:Y:S03]  /*c850*/  LOP3.LUT P0, RZ, R3, 0x3, R128, 0x48, !PT ;  /* 0x0000000303ff7812 */ /* 0x000fe60007804880 */
[----:B------:R-:W1:Y:S10]  /*c860*/  LDTM.16dp256bit.x8 R24, tmem[UR4+0x40] ;  /* 0x00004004001879ee */ /* 0x000e7400081a0000 */
[----:B-1----:R-:W-:Y:S05]  /*c870*/  @!P0 BRA `(.L_x_165) ;  /* 0x0000000000408947 */ /* 0x002fea0003800000 */
        /* <DEDUP_REMOVED lines=16> */
.L_x_165:
[----:B------:R-:W-:Y:S05]  /*c980*/  WARPSYNC.ALL ;  /* 0x0000000000007948 */ /* 0x000fea0003800000 */
[----:B------:R-:W-:Y:S11]  /*c990*/  R2UR UR4, R95 ;  /* 0x000000005f0472ca */ /* 0x000ff600000e0000 */
[----:B------:R-:W-:Y:S02]  /*c9a0*/  @!UPT UIADD3 URZ, UPT, UPT, URZ, URZ, URZ ;  /* 0x000000fffffff290 */ /* 0x000fe4000fffe0ff */
[----:B------:R-:W2:Y:S02]  /*c9b0*/  LDTM.16dp256bit.x8 R56, tmem[UR4+0x100040] ;  /* 0x10004004003879ee */ /* 0x000ea400081a0000 */
[----:B--2---:R-:W-:Y:S01]  /*c9c0*/  NOP ;  /* 0x0000000000007918 */ /* 0x004fe20000000000 */
.L_x_163:
[--C-:B------:R-:W-:Y:S01]  /*c9d0*/  HADD2.F32 R4, -RZ, R116.reuse.H0_H0 ;  /* 0x20000074ff047230 */ /* 0x100fe20000004100 */
[----:B------:R-:W-:Y:S05]  /*c9e0*/  WARPSYNC.ALL ;  /* 0x0000000000007948 */ /* 0x000fea0003800000 */
[-C--:B-1----:R-:W-:Y:S01]  /*c9f0*/  FMUL R0, R24, R88.reuse ;  /* 0x0000005818007220 */ /* 0x082fe20000400000 */
[----:B------:R-:W-:Y:S02]  /*ca00*/  HADD2.F32 R5, -RZ, R116.H1_H1 ;  /* 0x30000074ff057230 */ /* 0x000fe40000004100 */
[----:B------:R-:W-:Y:S01]  /*ca10*/  FMUL R2, R25, R88 ;  /* 0x0000005819027220 */ /* 0x000fe20000400000 */
[--C-:B------:R-:W-:Y:S02]  /*ca20*/  HADD2.F32 R6, -RZ, R117.reuse.H0_H0 ;  /* 0x20000075ff067230 */ /* 0x100fe40000004100 */
[C---:B------:R-:W-:Y:S01]  /*ca30*/  FFMA R0, R89.reuse, R4, R0 ;  /* 0x0000000459007223 */ /* 0x040fe20000000000 */
[-C--:B------:R-:W-:Y:S01]  /*ca40*/  FMUL R3, R26, R88.reuse ;  /* 0x000000581a037220 */ /* 0x080fe20000400000 */
[----:B------:R-:W-:Y:S02]  /*ca50*/  HADD2.F32 R7, -RZ, R117.H1_H1 ;  /* 0x30000075ff077230 */ /* 0x000fe40000004100 */
[----:B------:R-:W-:Y:S01]  /*ca60*/  FFMA R2, R89, R5, R2 ;  /* 0x0000000559027223 */ /* 0x000fe20000000002 */
[----:B------:R-:W-:Y:S01]  /*ca70*/  FMUL R4, R27, R88 ;  /* 0x000000581b047220 */ /* 0x000fe20000400000 */
[--C-:B------:R-:W-:Y:S02]  /*ca80*/  HADD2.F32 R8, -RZ, R118.reuse.H0_H0 ;  /* 0x20000076ff087230 */ /* 0x100fe40000004100 */
[C---:B------:R-:W-:Y:S01]  /*ca90*/  FFMA R3, R89.reuse, R6, R3 ;  /* 0x0000000659037223 */ /* 0x040fe20000000003 */
[----:B------:R-:W-:Y:S01]  /*caa0*/  FMUL R5, R28, R88 ;  /* 0x000000581c057220 */ /* 0x000fe20000400000 */
[----:B------:R-:W-:Y:S02]  /*cab0*/  HADD2.F32 R9, -RZ, R118.H1_H1 ;  /* 0x30000076ff097230 */ /* 0x000fe40000004100 */
[C---:B------:R-:W-:Y:S01]  /*cac0*/  FFMA R4, R89.reuse, R7, R4 ;  /* 0x0000000759047223 */ /* 0x040fe20000000004 */
[----:B------:R-:W-:Y:S02]  /*cad0*/  HADD2.F32 R28, -RZ, R110.H0_H0 ;  /* 0x2000006eff1c7230 */ /* 0x000fe40000004100 */
[----:B------:R-:W-:Y:S01]  /*cae0*/  FFMA R5, R89, R8, R5 ;  /* 0x0000000859057223 */ /* 0x000fe20000000005 */
[-C--:B------:R-:W-:Y:S01]  /*caf0*/  FMUL R6, R29, R88.reuse ;  /* 0x000000581d067220 */ /* 0x080fe20000400000 */
[----:B------:R-:W-:Y:S02]  /*cb00*/  HADD2.F32 R29, -RZ, R111.H1_H1 ;  /* 0x3000006fff1d7230 */ /* 0x000fe40000004100 */
[-C--:B------:R-:W-:Y:S01]  /*cb10*/  FMUL R19, R64, R88.reuse ;  /* 0x0000005840137220 */ /* 0x080fe20000400000 */
[----:B------:R-:W-:Y:S01]  /*cb20*/  FMUL R64, R80, R88 ;  /* 0x0000005850407220 */ /* 0x000fe20000400000 */
[----:B------:R-:W-:Y:S01]  /*cb30*/  F2FP.F16.F32.PACK_AB R80, R2, R0 ;  /* 0x000000000250723e */ /* 0x000fe200000000ff */
[--C-:B------:R-:W-:Y:S02]  /*cb40*/  HADD2.F32 R7, -RZ, R119.reuse.H0_H0 ;  /* 0x20000077ff077230 */ /* 0x100fe40000004100 */
[----:B------:R-:W-:Y:S01]  /*cb50*/  FFMA R6, R89, R9, R6 ;  /* 0x0000000959067223 */ /* 0x000fe20000000006 */
[-C--:B------:R-:W-:Y:S01]  /*cb60*/  FMUL R2, R31, R88.reuse ;  /* 0x000000581f027220 */ /* 0x080fe20000400000 */
[-C--:B------:R-:W-:Y:S01]  /*cb70*/  FMUL R0, R30, R88.reuse ;  /* 0x000000581e007220 */ /* 0x080fe20000400000 */
[----:B------:R-:W-:Y:S02]  /*cb80*/  HADD2.F32 R9, -RZ, R119.H1_H1 ;  /* 0x30000077ff097230 */ /* 0x000fe40000004100 */
[-C--:B------:R-:W-:Y:S01]  /*cb90*/  FMUL R20, R65, R88.reuse ;  /* 0x0000005841147220 */ /* 0x080fe20000400000 */
[-C--:B------:R-:W-:Y:S01]  /*cba0*/  FMUL R65, R81, R88.reuse ;  /* 0x0000005851417220 */ /* 0x080fe20000400000 */
[----:B------:R-:W-:Y:S01]  /*cbb0*/  F2FP.F16.F32.PACK_AB R81, R4, R3 ;  /* 0x000000030451723e */ /* 0x000fe200000000ff */
[C---:B------:R-:W-:Y:S01]  /*cbc0*/  FFMA R0, R89.reuse, R7, R0 ;  /* 0x0000000759007223 */ /* 0x040fe20000000000 */
[-C--:B------:R-:W-:Y:S01]  /*cbd0*/  FMUL R3, R32, R88.reuse ;  /* 0x0000005820037220 */ /* 0x080fe20000400000 */
[----:B------:R-:W-:Y:S01]  /*cbe0*/  FFMA R2, R89, R9, R2 ;  /* 0x0000000959027223 */ /* 0x000fe20000000002 */
[--C-:B------:R-:W-:Y:S02]  /*cbf0*/  HADD2.F32 R8, -RZ, R108.reuse.H0_H0 ;  /* 0x2000006cff087230 */ /* 0x100fe40000004100 */
[-C--:B------:R-:W-:Y:S01]  /*cc00*/  FMUL R4, R33, R88.reuse ;  /* 0x0000005821047220 */ /* 0x080fe20000400000 */
[----:B------:R-:W-:Y:S02]  /*cc10*/  HADD2.F32 R30, -RZ, R111.H0_H0 ;  /* 0x2000006fff1e7230 */ /* 0x000fe40000004100 */
[-C--:B------:R-:W-:Y:S01]  /*cc20*/  FMUL R21, R66, R88.reuse ;  /* 0x0000005842157220 */ /* 0x080fe20000400000 */
[-C--:B------:R-:W-:Y:S01]  /*cc30*/  FMUL R66, R82, R88.reuse ;  /* 0x0000005852427220 */ /* 0x080fe20000400000 */
[----:B------:R-:W-:Y:S01]  /*cc40*/  HADD2.F32 R7, -RZ, R108.H1_H1 ;  /* 0x3000006cff077230 */ /* 0x000fe20000004100 */
[----:B------:R-:W-:Y:S01]  /*cc50*/  F2FP.F16.F32.PACK_AB R82, R6, R5 ;  /* 0x000000050652723e */ /* 0x000fe200000000ff */
[--C-:B------:R-:W-:Y:S02]  /*cc60*/  HADD2.F32 R10, -RZ, R109.reuse.H0_H0 ;  /* 0x2000006dff0a7230 */ /* 0x100fe40000004100 */
[-C--:B------:R-:W-:Y:S01]  /*cc70*/  FMUL R5, R34, R88.reuse ;  /* 0x0000005822057220 */ /* 0x080fe20000400000 */
[----:B------:R-:W-:Y:S02]  /*cc80*/  HADD2.F32 R9, -RZ, R109.H1_H1 ;  /* 0x3000006dff097230 */ /* 0x000fe40000004100 */
[----:B------:R-:W-:Y:S01]  /*cc90*/  FMUL R6, R35, R88 ;  /* 0x0000005823067220 */ /* 0x000fe20000400000 */
[C---:B------:R-:W-:Y:S01]  /*cca0*/  FFMA R3, R89.reuse, R8, R3 ;  /* 0x0000000859037223 */ /* 0x040fe20000000003 */
[C---:B------:R-:W-:Y:S01]  /*ccb0*/  FFMA R4, R89.reuse, R7, R4 ;  /* 0x0000000759047223 */ /* 0x040fe20000000004 */
[C---:B------:R-:W-:Y:S01]  /*ccc0*/  FFMA R5, R89.reuse, R10, R5 ;  /* 0x0000000a59057223 */ /* 0x040fe20000000005 */
[-C--:B------:R-:W-:Y:S01]  /*ccd0*/  FMUL R7, R36, R88.reuse ;  /* 0x0000005824077220 */ /* 0x080fe20000400000 */
[----:B------:R-:W-:Y:S02]  /*cce0*/  HADD2.F32 R27, -RZ, R110.H1_H1 ;  /* 0x3000006eff1b7230 */ /* 0x000fe40000004100 */
[----:B------:R-:W-:Y:S01]  /*ccf0*/  FFMA R6, R89, R9, R6 ;  /* 0x0000000959067223 */ /* 0x000fe20000000006 */
[-C--:B------:R-:W-:Y:S01]  /*cd00*/  FMUL R8, R37, R88.reuse ;  /* 0x0000005825087220 */ /* 0x080fe20000400000 */
[-C--:B------:R-:W-:Y:S01]  /*cd10*/  FMUL R9, R38, R88.reuse ;  /* 0x0000005826097220 */ /* 0x080fe20000400000 */
[----:B------:R-:W-:Y:S01]  /*cd20*/  FMUL R10, R39, R88 ;  /* 0x00000058270a7220 */ /* 0x000fe20000400000 */
[C---:B------:R-:W-:Y:S01]  /*cd30*/  FFMA R7, R89.reuse, R28, R7 ;  /* 0x0000001c59077223 */ /* 0x040fe20000000007 */
[C---:B------:R-:W-:Y:S01]  /*cd40*/  FFMA R8, R89.reuse, R27, R8 ;  /* 0x0000001b59087223 */ /* 0x040fe20000000008 */
[----:B------:R-:W-:Y:S02]  /*cd50*/  HADD2.F32 R27, -RZ, R103.H1_H1 ;  /* 0x30000067ff1b7230 */ /* 0x000fe40000004100 */
[----:B------:R-:W-:Y:S01]  /*cd60*/  FFMA R9, R89, R30, R9 ;  /* 0x0000001e59097223 */ /* 0x000fe20000000009 */
[-C--:B------:R-:W-:Y:S01]  /*cd70*/  FMUL R22, R67, R88.reuse ;  /* 0x0000005843167220 */ /* 0x080fe20000400000 */
[----:B------:R-:W-:Y:S01]  /*cd80*/  FMUL R67, R83, R88 ;  /* 0x0000005853437220 */ /* 0x000fe20000400000 */
[----:B------:R-:W-:Y:S01]  /*cd90*/  FFMA R10, R89, R29, R10 ;  /* 0x0000001d590a7223 */ /* 0x000fe2000000000a */
[----:B------:R-:W-:Y:S01]  /*cda0*/  F2FP.F16.F32.PACK_AB R83, R2, R0 ;  /* 0x000000000253723e */ /* 0x000fe200000000ff */
[-C--:B------:R-:W-:Y:S01]  /*cdb0*/  FMUL R0, R40, R88.reuse ;  /* 0x0000005828007220 */ /* 0x080fe20000400000 */
[----:B------:R-:W-:Y:S01]  /*cdc0*/  F2FP.F16.F32.PACK_AB R28, R4, R3 ;  /* 0x00000003041c723e */ /* 0x000fe200000000ff */
[--C-:B------:R-:W-:Y:S01]  /*cdd0*/  HADD2.F32 R4, -RZ, R100.reuse.H0_H0 ;  /* 0x20000064ff047230 */ /* 0x100fe20000004100 */
[----:B------:R-:W-:Y:S01]  /*cde0*/  F2FP.F16.F32.PACK_AB R29, R6, R5 ;  /* 0x00000005061d723e */ /* 0x000fe200000000ff */
[----:B------:R-:W-:Y:S01]  /*cdf0*/  HADD2.F32 R5, -RZ, R100.H1_H1 ;  /* 0x30000064ff057230 */ /* 0x000fe20000004100 */
[----:B------:R-:W-:Y:S01]  /*ce00*/  F2FP.F16.F32.PACK_AB R30, R8, R7 ;  /* 0x00000007081e723e */ /* 0x000fe200000000ff */
[--C-:B------:R-:W-:Y:S01]  /*ce10*/  HADD2.F32 R6, -RZ, R101.reuse.H0_H0 ;  /* 0x20000065ff067230 */ /* 0x100fe20000004100 */
[----:B------:R-:W-:Y:S01]  /*ce20*/  F2FP.F16.F32.PACK_AB R31, R10, R9 ;  /* 0x000000090a1f723e */ /* 0x000fe200000000ff */
[----:B------:R-:W-:Y:S01]  /*ce30*/  HADD2.F32 R7, -RZ, R101.H1_H1 ;  /* 0x30000065ff077230 */ /* 0x000fe20000004100 */
[----:B------:R-:W-:Y:S01]  /*ce40*/  STSM.16.MT88.4 [R144+0x5000], R80 ;  /* 0x0050005090007844 */ /* 0x000fe20000004200 */
[----:B------:R-:W-:Y:S01]  /*ce50*/  FMUL R2, R41, R88 ;  /* 0x0000005829027220 */ /* 0x000fe20000400000 */
[C---:B------:R-:W-:Y:S01]  /*ce60*/  FFMA R0, R89.reuse, R4, R0 ;  /* 0x0000000459007223 */ /* 0x040fe20000000000 */
[--C-:B------:R-:W-:Y:S05]  /*ce70*/  HADD2.F32 R8, -RZ, R102.reuse.H0_H0 ;  /* 0x20000066ff087230 */ /* 0x100fea0000004100 */
[----:B------:R1:W-:Y:S01]  /*ce80*/  STSM.16.MT88.4 [R144+0x5800], R28 ;  /* 0x0058001c90007844 */ /* 0x0003e20000004200 */
[-C--:B------:R-:W-:Y:S01]  /*ce90*/  FMUL R3, R42, R88.reuse ;  /* 0x000000582a037220 */ /* 0x080fe20000400000 */
[----:B------:R-:W-:Y:S01]  /*cea0*/  FFMA R2, R89, R5, R2 ;  /* 0x0000000559027223 */ /* 0x000fe20000000002 */
[----:B------:R-:W-:Y:S02]  /*ceb0*/  HADD2.F32 R9, -RZ, R103.H0_H0 ;  /* 0x20000067ff097230 */ /* 0x000fe40000004100 */
[----:B------:R-:W-:Y:S01]  /*cec0*/  FMUL R4, R43, R88 ;  /* 0x000000582b047220 */ /* 0x000fe20000400000 */
[C---:B------:R-:W-:Y:S01]  /*ced0*/  FFMA R3, R89.reuse, R6, R3 ;  /* 0x0000000659037223 */ /* 0x040fe20000000003 */
[----:B------:R-:W-:Y:S01]  /*cee0*/  FMUL R5, R44, R88 ;  /* 0x000000582c057220 */ /* 0x000fe20000400000 */
[----:B------:R-:W-:Y:S01]  /*cef0*/  F2FP.F16.F32.PACK_AB R32, R2, R0 ;  /* 0x000000000220723e */ /* 0x000fe200000000ff */
[----:B------:R-:W-:Y:S01]  /*cf00*/  FFMA R4, R89, R7, R4 ;  /* 0x0000000759047223 */ /* 0x000fe20000000004 */
[----:B------:R-:W-:Y:S02]  /*cf10*/  HADD2.F32 R7, -RZ, R102.H1_H1 ;  /* 0x30000066ff077230 */ /* 0x000fe40000004100 */
[-C--:B------:R-:W-:Y:S01]  /*cf20*/  FMUL R0, R45, R88.reuse ;  /* 0x000000582d007220 */ /* 0x080fe20000400000 */
[-C--:B------:R-:W-:Y:S01]  /*cf30*/  FMUL R2, R46, R88.reuse ;  /* 0x000000582e027220 */ /* 0x080fe20000400000 */
[----:B------:R-:W-:Y:S01]  /*cf40*/  FMUL R6, R47, R88 ;  /* 0x000000582f067220 */ /* 0x000fe20000400000 */
[C---:B------:R-:W-:Y:S01]  /*cf50*/  FFMA R5, R89.reuse, R8, R5 ;  /* 0x0000000859057223 */ /* 0x040fe20000000005 */
[--C-:B------:R-:W-:Y:S01]  /*cf60*/  HADD2.F32 R8, -RZ, R96.reuse.H0_H0 ;  /* 0x20000060ff087230 */ /* 0x100fe20000004100 */
[----:B------:R-:W-:Y:S01]  /*cf70*/  F2FP.F16.F32.PACK_AB R33, R4, R3 ;  /* 0x000000030421723e */ /* 0x000fe200000000ff */
[C---:B------:R-:W-:Y:S01]  /*cf80*/  FFMA R0, R89.reuse, R7, R0 ;  /* 0x0000000759007223 */ /* 0x040fe20000000000 */
[----:B------:R-:W-:Y:S02]  /*cf90*/  HADD2.F32 R7, -RZ, R96.H1_H1 ;  /* 0x30000060ff077230 */ /* 0x000fe40000004100 */
[C---:B------:R-:W-:Y:S01]  /*cfa0*/  FFMA R2, R89.reuse, R9, R2 ;  /* 0x0000000959027223 */ /* 0x040fe20000000002 */
[-C--:B------:R-:W-:Y:S01]  /*cfb0*/  FMUL R3, R48, R88.reuse ;  /* 0x0000005830037220 */ /* 0x080fe20000400000 */
[----:B------:R-:W-:Y:S01]  /*cfc0*/  FFMA R6, R89, R27, R6 ;  /* 0x0000001b59067223 */ /* 0x000fe20000000006 */
[----:B------:R-:W-:Y:S01]  /*cfd0*/  FMUL R4, R49, R88 ;  /* 0x0000005831047220 */ /* 0x000fe20000400000 */
[----:B------:R-:W-:Y:S01]  /*cfe0*/  F2FP.F16.F32.PACK_AB R34, R0, R5 ;  /* 0x000000050022723e */ /* 0x000fe200000000ff */
[----:B------:R-:W-:Y:S02]  /*cff0*/  HADD2.F32 R5, -RZ, R97.H0_H0 ;  /* 0x20000061ff057230 */ /* 0x000fe40000004100 */
[C---:B------:R-:W-:Y:S01]  /*d000*/  FFMA R3, R89.reuse, R8, R3 ;  /* 0x0000000859037223 */ /* 0x040fe20000000003 */
[----:B------:R-:W-:Y:S02]  /*d010*/  HADD2.F32 R8, -RZ, R99.H0_H0 ;  /* 0x20000063ff087230 */ /* 0x000fe40000004100 */
[----:B------:R-:W-:Y:S01]  /*d020*/  FFMA R4, R89, R7, R4 ;  /* 0x0000000759047223 */ /* 0x000fe20000000004 */
[----:B------:R-:W-:Y:S01]  /*d030*/  HADD2.F32 R7, -RZ, R97.H1_H1 ;  /* 0x30000061ff077230 */ /* 0x000fe20000004100 */
[----:B------:R-:W-:Y:S01]  /*d040*/  F2FP.F16.F32.PACK_AB R35, R6, R2 ;  /* 0x000000020623723e */ /* 0x000fe200000000ff */
[--C-:B------:R-:W-:Y:S02]  /*d050*/  HADD2.F32 R6, -RZ, R98.reuse.H0_H0 ;  /* 0x20000062ff067230 */ /* 0x100fe40000004100 */
[-C--:B------:R-:W-:Y:S01]  /*d060*/  FMUL R0, R50, R88.reuse ;  /* 0x0000005832007220 */ /* 0x080fe20000400000 */
[-C--:B------:R-:W-:Y:S01]  /*d070*/  FMUL R2, R51, R88.reuse ;  /* 0x0000005833027220 */ /* 0x080fe20000400000 */
[----:B-1----:R-:W-:Y:S01]  /*d080*/  F2FP.F16.F32.PACK_AB R28, R4, R3 ;  /* 0x00000003041c723e */ /* 0x002fe200000000ff */
[-C--:B------:R-:W-:Y:S01]  /*d090*/  FMUL R3, R52, R88.reuse ;  /* 0x0000005834037220 */ /* 0x080fe20000400000 */
[C---:B------:R-:W-:Y:S01]  /*d0a0*/  FFMA R0, R89.reuse, R5, R0 ;  /* 0x0000000559007223 */ /* 0x040fe20000000000 */
[----:B------:R-:W-:Y:S01]  /*d0b0*/  FFMA R2, R89, R7, R2 ;  /* 0x0000000759027223 */ /* 0x000fe20000000002 */
[----:B------:R-:W-:Y:S02]  /*d0c0*/  HADD2.F32 R7, -RZ, R98.H1_H1 ;  /* 0x30000062ff077230 */ /* 0x000fe40000004100 */
[----:B------:R-:W-:Y:S01]  /*d0d0*/  FMUL R4, R53, R88 ;  /* 0x0000005835047220 */ /* 0x000fe20000400000 */
[C---:B------:R-:W-:Y:S01]  /*d0e0*/  FFMA R3, R89.reuse, R6, R3 ;  /* 0x0000000659037223 */ /* 0x040fe20000000003 */
[----:B------:R-:W-:Y:S02]  /*d0f0*/  HADD2.F32 R6, -RZ, R99.H1_H1 ;  /* 0x30000063ff067230 */ /* 0x000fe40000004100 */
[----:B------:R-:W-:Y:S01]  /*d100*/  FMUL R5, R54, R88 ;  /* 0x0000005836057220 */ /* 0x000fe20000400000 */
[C---:B------:R-:W-:Y:S01]  /*d110*/  FFMA R4, R89.reuse, R7, R4 ;  /* 0x0000000759047223 */ /* 0x040fe20000000004 */
[--C-:B------:R-:W-:Y:S01]  /*d120*/  HADD2.F32 R7, -RZ, R104.reuse.H1_H1 ;  /* 0x30000068ff077230 */ /* 0x100fe20000004100 */
[----:B------:R-:W-:Y:S01]  /*d130*/  F2FP.F16.F32.PACK_AB R29, R2, R0 ;  /* 0x00000000021d723e */ /* 0x000fe200000000ff */
[----:B------:R-:W-:Y:S01]  /*d140*/  FFMA R5, R89, R8, R5 ;  /* 0x0000000859057223 */ /* 0x000fe20000000005 */
[----:B------:R-:W-:Y:S02]  /*d150*/  HADD2.F32 R8, -RZ, R104.H0_H0 ;  /* 0x20000068ff087230 */ /* 0x000fe40000004100 */
[-C--:B------:R-:W-:Y:S01]  /*d160*/  FMUL R0, R55, R88.reuse ;  /* 0x0000005837007220 */ /* 0x080fe20000400000 */
[----:B------:R-:W-:Y:S01]  /*d170*/  F2FP.F16.F32.PACK_AB R30, R4, R3 ;  /* 0x00000003041e723e */ /* 0x000fe200000000ff */
[----:B------:R-:W-:Y:S02]  /*d180*/  HADD2.F32 R4, -RZ, R105.H0_H0 ;  /* 0x20000069ff047230 */ /* 0x000fe40000004100 */
[-C--:B------:R-:W-:Y:S01]  /*d190*/  FMUL R11, R56, R88.reuse ;  /* 0x00000058380b7220 */ /* 0x080fe20000400000 */
[----:B------:R-:W-:Y:S01]  /*d1a0*/  FMUL R12, R57, R88 ;  /* 0x00000058390c7220 */ /* 0x000fe20000400000 */
[C---:B------:R-:W-:Y:S01]  /*d1b0*/  FFMA R0, R89.reuse, R6, R0 ;  /* 0x0000000659007223 */ /* 0x040fe20000000000 */
[----:B------:R-:W-:Y:S02]  /*d1c0*/  HADD2.F32 R6, -RZ, R107.H0_H0 ;  /* 0x2000006bff067230 */ /* 0x000fe40000004100 */
[----:B------:R-:W-:Y:S01]  /*d1d0*/  FMUL R13, R58, R88 ;  /* 0x000000583a0d7220 */ /* 0x000fe20000400000 */
[C---:B------:R-:W-:Y:S01]  /*d1e0*/  FFMA R11, R89.reuse, R8, R11 ;  /* 0x00000008590b7223 */ /* 0x040fe2000000000b */
[----:B------:R-:W-:Y:S02]  /*d1f0*/  HADD2.F32 R8, -RZ, R127.H1_H1 ;  /* 0x3000007fff087230 */ /* 0x000fe40000004100 */
[C---:B------:R-:W-:Y:S01]  /*d200*/  FFMA R12, R89.reuse, R7, R12 ;  /* 0x00000007590c7223 */ /* 0x040fe2000000000c */
[----:B------:R-:W-:Y:S02]  /*d210*/  HADD2.F32 R7, -RZ, R105.H1_H1 ;  /* 0x30000069ff077230 */ /* 0x000fe40000004100 */
[----:B------:R-:W-:Y:S01]  /*d220*/  FFMA R13, R89, R4, R13 ;  /* 0x00000004590d7223 */ /* 0x000fe2000000000d */
[--C-:B------:R-:W-:Y:S01]  /*d230*/  HADD2.F32 R4, -RZ, R106.reuse.H0_H0 ;  /* 0x2000006aff047230 */ /* 0x100fe20000004100 */
[----:B------:R1:W-:Y:S01]  /*d240*/  STSM.16.MT88.4 [R144+0x6000], R32 ;  /* 0x0060002090007844 */ /* 0x0003e20000004200 */
[----:B------:R-:W-:Y:S01]  /*d250*/  F2FP.F16.F32.PACK_AB R31, R0, R5 ;  /* 0x00000005001f723e */ /* 0x000fe200000000ff */
[-C--:B------:R-:W-:Y:S01]  /*d260*/  FMUL R14, R59, R88.reuse ;  /* 0x000000583b0e7220 */ /* 0x080fe20000400000 */
[----:B------:R-:W-:Y:S02]  /*d270*/  HADD2.F32 R5, -RZ, R106.H1_H1 ;  /* 0x3000006aff057230 */ /* 0x000fe40000004100 */
[-C--:B------:R-:W-:Y:S01]  /*d280*/  FMUL R15, R60, R88.reuse ;  /* 0x000000583c0f7220 */ /* 0x080fe20000400000 */
[-C--:B------:R-:W-:Y:S01]  /*d290*/  FMUL R16, R61, R88.reuse ;  /* 0x000000583d107220 */ /* 0x080fe20000400000 */
[----:B------:R-:W-:Y:S01]  /*d2a0*/  FMUL R17, R62, R88 ;  /* 0x000000583e117220 */ /* 0x000fe20000400000 */
[C---:B------:R-:W-:Y:S01]  /*d2b0*/  FFMA R14, R89.reuse, R7, R14 ;  /* 0x00000007590e7223 */ /* 0x040fe2000000000e */
[----:B------:R-:W-:Y:S02]  /*d2c0*/  HADD2.F32 R7, -RZ, R107.H1_H1 ;  /* 0x3000006bff077230 */ /* 0x000fe40000004100 */
[C---:B------:R-:W-:Y:S01]  /*d2d0*/  FFMA R15, R89.reuse, R4, R15 ;  /* 0x00000004590f7223 */ /* 0x040fe2000000000f */
[--C-:B------:R-:W-:Y:S01]  /*d2e0*/  HADD2.F32 R4, -RZ, R112.reuse.H0_H0 ;  /* 0x20000070ff047230 */ /* 0x100fe20000004100 */
[----:B------:R2:W-:Y:S01]  /*d2f0*/  STSM.16.MT88.4 [R144+0x6800], R28 ;  /* 0x0068001c90007844 */ /* 0x0005e20000004200 */
[C---:B------:R-:W-:Y:S01]  /*d300*/  FFMA R16, R89.reuse, R5, R16 ;  /* 0x0000000559107223 */ /* 0x040fe20000000010 */
[----:B------:R-:W-:Y:S02]  /*d310*/  HADD2.F32 R5, -RZ, R112.H1_H1 ;  /* 0x30000070ff057230 */ /* 0x000fe40000004100 */
[----:B------:R-:W-:Y:S01]  /*d320*/  FFMA R17, R89, R6, R17 ;  /* 0x0000000659117223 */ /* 0x000fe20000000011 */
[-C--:B------:R-:W-:Y:S01]  /*d330*/  FMUL R18, R63, R88.reuse ;  /* 0x000000583f127220 */ /* 0x080fe20000400000 */
[--C-:B------:R-:W-:Y:S02]  /*d340*/  HADD2.F32 R6, -RZ, R113.reuse.H0_H0 ;  /* 0x20000071ff067230 */ /* 0x100fe40000004100 */
[-C--:B------:R-:W-:Y:S01]  /*d350*/  FMUL R23, R68, R88.reuse ;  /* 0x0000005844177220 */ /* 0x080fe20000400000 */
[----:B------:R-:W-:Y:S01]  /*d360*/  FMUL R24, R69, R88 ;  /* 0x0000005845187220 */ /* 0x000fe20000400000 */
[C---:B------:R-:W-:Y:S01]  /*d370*/  FFMA R18, R89.reuse, R7, R18 ;  /* 0x0000000759127223 */ /* 0x040fe20000000012 */
[----:B------:R-:W-:Y:S02]  /*d380*/  HADD2.F32 R7, -RZ, R120.H0_H0 ;  /* 0x20000078ff077230 */ /* 0x000fe40000004100 */
[C---:B------:R-:W-:Y:S01]  /*d390*/  FFMA R19, R89.reuse, R4, R19 ;  /* 0x0000000459137223 */ /* 0x040fe20000000013 */
[----:B------:R-:W-:Y:S02]  /*d3a0*/  HADD2.F32 R4, -RZ, R113.H1_H1 ;  /* 0x30000071ff047230 */ /* 0x000fe40000004100 */
[C---:B------:R-:W-:Y:S01]  /*d3b0*/  FFMA R20, R89.reuse, R5, R20 ;  /* 0x0000000559147223 */ /* 0x040fe20000000014 */
[C---:B------:R-:W-:Y:S01]  /*d3c0*/  FFMA R21, R89.reuse, R6, R21 ;  /* 0x0000000659157223 */ /* 0x040fe20000000015 */
[--C-:B------:R-:W-:Y:S02]  /*d3d0*/  HADD2.F32 R6, -RZ, R114.reuse.H0_H0 ;  /* 0x20000072ff067230 */ /* 0x100fe40000004100 */
[----:B------:R-:W-:Y:S01]  /*d3e0*/  FMUL R25, R70, R88 ;  /* 0x0000005846197220 */ /* 0x000fe20000400000 */
[----:B------:R-:W-:Y:S01]  /*d3f0*/  HADD2.F32 R5, -RZ, R114.H1_H1 ;  /* 0x30000072ff057230 */ /* 0x000fe20000004100 */
[----:B------:R-:W-:Y:S01]  /*d400*/  F2FP.F16.F32.PACK_AB R36, R20, R19 ;  /* 0x000000131424723e */ /* 0x000fe200000000ff */
[C---:B------:R-:W-:Y:S01]  /*d410*/  FFMA R22, R89.reuse, R4, R22 ;  /* 0x0000000459167223 */ /* 0x040fe20000000016 */
[C---:B------:R-:W-:Y:S01]  /*d420*/  FFMA R23, R89.reuse, R6, R23 ;  /* 0x0000000659177223 */ /* 0x040fe20000000017 */
[----:B-1----:R-:W-:Y:S01]  /*d430*/  F2FP.F16.F32.PACK_AB R32, R12, R11 ;  /* 0x0000000b0c20723e */ /* 0x002fe200000000ff */
[----:B------:R-:W-:Y:S01]  /*d440*/  FFMA R24, R89, R5, R24 ;  /* 0x0000000559187223 */ /* 0x000fe20000000018 */
[--C-:B------:R-:W-:Y:S01]  /*d450*/  HADD2.F32 R4, -RZ, R115.reuse.H0_H0 ;  /* 0x20000073ff047230 */ /* 0x100fe20000004100 */
[----:B------:R-:W-:Y:S01]  /*d460*/  F2FP.F16.F32.PACK_AB R33, R14, R13 ;  /* 0x0000000d0e21723e */ /* 0x000fe200000000ff */
[----:B------:R-:W-:Y:S01]  /*d470*/  HADD2.F32 R5, -RZ, R115.H1_H1 ;  /* 0x30000073ff057230 */ /* 0x000fe20000004100 */
[----:B------:R-:W-:Y:S01]  /*d480*/  F2FP.F16.F32.PACK_AB R34, R16, R15 ;  /* 0x0000000f1022723e */ /* 0x000fe200000000ff */
[----:B------:R-:W-:Y:S01]  /*d490*/  FMUL R26, R71, R88 ;  /* 0x00000058471a7220 */ /* 0x000fe20000400000 */
[----:B------:R-:W-:Y:S01]  /*d4a0*/  F2FP.F16.F32.PACK_AB R35, R18, R17 ;  /* 0x000000111223723e */ /* 0x000fe200000000ff */
[C---:B------:R-:W-:Y:S01]  /*d4b0*/  FFMA R25, R89.reuse, R4, R25 ;  /* 0x0000000459197223 */ /* 0x040fe20000000019 */
[----:B------:R-:W-:Y:S01]  /*d4c0*/  F2FP.F16.F32.PACK_AB R37, R22, R21 ;  /* 0x000000151625723e */ /* 0x000fe200000000ff */
[----:B------:R-:W-:Y:S01]  /*d4d0*/  FFMA R26, R89, R5, R26 ;  /* 0x00000005591a7223 */ /* 0x000fe2000000001a */
[----:B------:R-:W-:Y:S01]  /*d4e0*/  F2FP.F16.F32.PACK_AB R38, R24, R23 ;  /* 0x000000171826723e */ /* 0x000fe200000000ff */
[----:B------:R2:W-:Y:S01]  /*d4f0*/  STSM.16.MT88.4 [R148+0x4000], R32 ;  /* 0x0040002094007844 */ /* 0x0005e20000004200 */
[-C--:B------:R-:W-:Y:S01]  /*d500*/  FMUL R56, R72, R88.reuse ;  /* 0x0000005848387220 */ /* 0x080fe20000400000 */
[----:B------:R-:W-:Y:S01]  /*d510*/  HADD2.F32 R4, -RZ, R120.H1_H1 ;  /* 0x30000078ff047230 */ /* 0x000fe20000004100 */
[----:B------:R-:W-:Y:S01]  /*d520*/  F2FP.F16.F32.PACK_AB R39, R26, R25 ;  /* 0x000000191a27723e */ /* 0x000fe200000000ff */
[-C--:B------:R-:W-:Y:S01]  /*d530*/  FMUL R57, R73, R88.reuse ;  /* 0x0000005849397220 */ /* 0x080fe20000400000 */
[--C-:B------:R-:W-:Y:S02]  /*d540*/  HADD2.F32 R5, -RZ, R121.reuse.H0_H0 ;  /* 0x20000079ff057230 */ /* 0x100fe40000004100 */
[C---:B------:R-:W-:Y:S01]  /*d550*/  FFMA R56, R89.reuse, R7, R56 ;  /* 0x0000000759387223 */ /* 0x040fe20000000038 */
[----:B------:R-:W-:Y:S01]  /*d560*/  FMUL R58, R74, R88 ;  /* 0x000000584a3a7220 */ /* 0x000fe20000400000 */
[----:B------:R-:W-:Y:S01]  /*d570*/  HADD2.F32 R6, -RZ, R121.H1_H1 ;  /* 0x30000079ff067230 */ /* 0x000fe20000004100 */
[----:B------:R2:W-:Y:S01]  /*d580*/  STSM.16.MT88.4 [R148+0x4800], R36 ;  /* 0x0048002494007844 */ /* 0x0005e20000004200 */
[C---:B------:R-:W-:Y:S01]  /*d590*/  FFMA R57, R89.reuse, R4, R57 ;  /* 0x0000000459397223 */ /* 0x040fe20000000039 */
[----:B------:R-:W-:Y:S01]  /*d5a0*/  FFMA R58, R89, R5, R58 ;  /* 0x00000005593a7223 */ /* 0x000fe2000000003a */
[-C--:B------:R-:W-:Y:S01]  /*d5b0*/  FMUL R59, R75, R88.reuse ;  /* 0x000000584b3b7220 */ /* 0x080fe20000400000 */
[--C-:B------:R-:W-:Y:S02]  /*d5c0*/  HADD2.F32 R4, -RZ, R122.reuse.H0_H0 ;  /* 0x2000007aff047230 */ /* 0x100fe40000004100 */
[----:B------:R-:W-:Y:S01]  /*d5d0*/  FMUL R60, R76, R88 ;  /* 0x000000584c3c7220 */ /* 0x000fe20000400000 */
[----:B------:R-:W-:Y:S01]  /*d5e0*/  F2FP.F16.F32.PACK_AB R40, R57, R56 ;  /* 0x000000383928723e */ /* 0x000fe200000000ff */
        /* <DEDUP_REMOVED lines=11> */
[----:B------:R-:W-:Y:S01]  /*d6a0*/  FMUL R68, R84, R88 ;  /* 0x0000005854447220 */ /* 0x000fe20000400000 */
[----:B------:R-:W-:Y:S02]  /*d6b0*/  HADD2.F32 R6, -RZ, R124.H1_H1 ;  /* 0x3000007cff067230 */ /* 0x000fe40000004100 */
[C---:B------:R-:W-:Y:S01]  /*d6c0*/  FFMA R63, R89.reuse, R4, R63 ;  /* 0x00000004593f7223 */ /* 0x040fe2000000003f */
[--C-:B------:R-:W-:Y:S02]  /*d6d0*/  HADD2.F32 R7, -RZ, R125.reuse.H0_H0 ;  /* 0x2000007dff077230 */ /* 0x100fe40000004100 */
[C---:B------:R-:W-:Y:S01]  /*d6e0*/  FFMA R64, R89.reuse, R5, R64 ;  /* 0x0000000559407223 */ /* 0x040fe20000000040 */
[----:B------:R-:W-:Y:S02]  /*d6f0*/  HADD2.F32 R4, -RZ, R125.H1_H1 ;  /* 0x3000007dff047230 */ /* 0x000fe40000004100 */
[C---:B------:R-:W-:Y:S01]  /*d700*/  FFMA R65, R89.reuse, R6, R65 ;  /* 0x0000000659417223 */ /* 0x040fe20000000041 */
[--C-:B------:R-:W-:Y:S02]  /*d710*/  HADD2.F32 R5, -RZ, R126.reuse.H0_H0 ;  /* 0x2000007eff057230 */ /* 0x100fe40000004100 */
[----:B------:R-:W-:Y:S01]  /*d720*/  FFMA R66, R89, R7, R66 ;  /* 0x0000000759427223 */ /* 0x000fe20000000042 */
[----:B------:R-:W-:Y:S02]  /*d730*/  HADD2.F32 R6, -RZ, R126.H1_H1 ;  /* 0x3000007eff067230 */ /* 0x000fe40000004100 */
[-C--:B------:R-:W-:Y:S01]  /*d740*/  FMUL R69, R85, R88.reuse ;  /* 0x0000005855457220 */ /* 0x080fe20000400000 */
[----:B------:R-:W-:Y:S02]  /*d750*/  HADD2.F32 R7, -RZ, R127.H0_H0 ;  /* 0x2000007fff077230 */ /* 0x000fe40000004100 */
[----:B------:R-:W-:Y:S01]  /*d760*/  FMUL R70, R86, R88 ;  /* 0x0000005856467220 */ /* 0x000fe20000400000 */
        /* <DEDUP_REMOVED lines=22> */
[----:B-1----:R-:W1:Y:S02]  /*d8d0*/  FENCE.VIEW.ASYNC.S ;  /* 0x00000000000073c6 */ /* 0x002e640000000000 */
[----:B-1----:R-:W-:Y:S06]  /*d8e0*/  BAR.SYNC.DEFER_BLOCKING 0x1, 0x80 ;  /* 0x0042000000007b1d */ /* 0x002fec0000010000 */
[----:B------:R-:W-:Y:S05]  /*d8f0*/  @!P0 BRA `(.L_x_167) ;  /* 0x0000000000288947 */ /* 0x000fea0003800000 */
[----:B------:R-:W-:Y:S02]  /*d900*/  UIADD3 UR10, UPT, UPT, UR42, 0x40, URZ ;  /* 0x000000402a0a7890 */ /* 0x000fe4000fffe0ff */
[----:B------:R-:W-:Y:S01]  /*d910*/  UIADD3 UR8, UPT, UPT, UR43, 0x5000, URZ ;  /* 0x000050002b087890 */ /* 0x000fe2000fffe0ff */
[----:B------:R-:W-:Y:S01]  /*d920*/  UMOV UR9, UR41 ;  /* 0x0000002900097c82 */ /* 0x000fe20008000000 */
[----:B------:R-:W-:Y:S02]  /*d930*/  UIADD3 UR5, UPT, UPT, UR41, 0x40, URZ ;  /* 0x0000004029057890 */ /* 0x000fe4000fffe0ff */
[----:B------:R-:W-:Y:S01]  /*d940*/  UIADD3 UR4, UPT, UPT, UR43, 0x7000, URZ ;  /* 0x000070002b047890 */ /* 0x000fe2000fffe0ff */
[----:B------:R-:W-:Y:S04]  /*d950*/  UMOV UR6, UR10 ;  /* 0x0000000a00067c82 */ /* 0x000fe80008000000 */
[----:B------:R1:W-:Y:S04]  /*d960*/  UTMASTG.2D [UR8], [UR56] ;  /* 0x00000008380073b5 */ /* 0x0003e80008008000 */
[----:B------:R1:W-:Y:S01]  /*d970*/  UTMASTG.2D [UR4], [UR56] ;  /* 0x00000004380073b5 */ /* 0x0003e20008008000 */
[----:B------:R0:W-:Y:S01]  /*d980*/  UTMACMDFLUSH ;  /* 0x00000000000079b7 */ /* 0x0001e20000000000 */
[----:B-1----:R-:W-:Y:S04]  /*d990*/  DEPBAR.LE SB0, 0x1 ;  /* 0x000080400000791a */ /* 0x002fe80000000000 */
.L_x_167:
[----:B------:R-:W-:Y:S05]  /*d9a0*/  BSYNC.RECONVERGENT B0 ;  /* 0x0000000000007941 */ /* 0x000fea0003800200 */
.L_x_166:
[----:B------:R-:W-:Y:S01]  /*d9b0*/  BAR.SYNC.DEFER_BLOCKING 0x1, 0x80 ;  /* 0x0042000000007b1d */ /* 0x000fe20000010000 */
[----:B------:R-:W-:Y:S01]  /*d9c0*/  ULEA UR4, UR53, UR43, 0x3 ;  /* 0x0000002b35047291 */ /* 0x000fe2000f8e18ff */
[----:B------:R-:W-:Y:S01]  /*d9d0*/  SHF.L.U32 R3, R138, 0x1f, RZ ;  /* 0x0000001f8a037819 */ /* 0x000fe200000006ff */
[----:B------:R-:W-:Y:S01]  /*d9e0*/  UIADD3 UR40, UPT, UPT, UR53, 0x1, URZ ;  /* 0x0000000135287890 */ /* 0x000fe2000fffe0ff */
[----:B------:R-:W-:Y:S01]  /*d9f0*/  FSETP.NEU.AND P0, PT, R89, RZ, PT ;  /* 0x000000ff5900720b */ /* 0x000fe20003f0d000 */
[----:B------:R-:W-:Y:S01]  /*da00*/  UIADD3 UR4, UPT, UPT, UR4, 0x60, URZ ;  /* 0x0000006004047890 */ /* 0x000fe2000fffe0ff */
[----:B------:R-:W-:Y:S03]  /*da10*/  ISETP.GE.AND P2, PT, R146, 0x1, PT ;  /* 0x000000019200780c */ /* 0x000fe60003f46270 */
[----:B------:R-:W-:Y:S09]  /*da20*/  UPRMT UR4, UR52, 0x654, UR4 ;  /* 0x0000065434047896 */ /* 0x000ff20008000004 */
[----:B------:R-:W-:Y:S01]  /*da30*/  SYNCS.ARRIVE.TRANS64.RED.A1T0 RZ, [UR4], RZ ;  /* 0x000000ffffff79a7 */ /* 0x000fe20008100404 */
[----:B------:R-:W-:Y:S01]  /*da40*/  BSSY B0, `(.L_x_168) ;  /* 0x0000005000007945 */ /* 0x000fe20003800000 */
[----:B------:R-:W1:Y:S03]  /*da50*/  SYNCS.PHASECHK.TRANS64.TRYWAIT P1, [UR43+0x50], R3 ;  /* 0x00005003ff0075a7 */ /* 0x000e66000802112b */
[----:B-1----:R-:W-:Y:S05]  /*da60*/  @P1 BRA `(.L_x_169) ;  /* 0x0000000000081947 */ /* 0x002fea0003800000 */
[----:B------:R-:W1:Y:S02]  /*da70*/  SYNCS.PHASECHK.TRANS64.TRYWAIT P1, [UR43+0x50], R3 ;  /* 0x00005003ff0075a7 */ /* 0x000e64000802112b */
[----:B-1----:R-:W-:Y:S05]  /*da80*/  @!P1 BRA `(.L_x_170) ;  /* 0x0000006400b49947 */ /* 0x002fea0003800000 */
.L_x_169:
[----:B------:R-:W-:Y:S05]  /*da90*/  BSYNC B0 ;  /* 0x0000000000007941 */ /* 0x000fea0003800000 */
.L_x_168:
[----:B------:R-:W-:Y:S05]  /*daa0*/  @P0 WARPSYNC.ALL ;  /* 0x0000000000000948 */ /* 0x000fea0003800000 */
        /* <DEDUP_REMOVED lines=9> */
[----:B--2---:R-:W-:Y:S02]  /*db40*/  CS2R R42, SRZ ;  /* 0x00000000002a7805 */ /* 0x004fe4000001ff00 */
[----:B------:R-:W-:Y:S02]  /*db50*/  CS2R R40, SRZ ;  /* 0x0000000000287805 */ /* 0x000fe4000001ff00 */
[----:B------:R-:W-:Y:S01]  /*db60*/  CS2R R38, SRZ ;  /* 0x0000000000267805 */ /* 0x000fe2000001ff00 */
[----:B------:R3:W2:Y:S01]  /*db70*/  @P0 LDSM.16.MT88.4 R96, [R139+UR43+0xa800] ;  /* 0x00a8002b8b60083b */ /* 0x0006a20008004200 */
        /* <DEDUP_REMOVED lines=27> */
[----:B--2---:R-:W-:Y:S06]  /*dd30*/  @!P2 BRA `(.L_x_171) ;  /* 0x0000000000c4a947 */ /* 0x004fec0003800000 */
        /* <DEDUP_REMOVED lines=21> */
.L_x_172:
        /* <DEDUP_REMOVED lines=23> */
.L_x_173:
[----:B------:R-:W-:Y:S05]  /*e000*/  WARPSYNC.ALL ;  /* 0x0000000000007948 */ /* 0x000fea0003800000 */
[----:B------:R-:W-:Y:S11]  /*e010*/  R2UR UR4, R95 ;  /* 0x000000005f0472ca */ /* 0x000ff600000e0000 */
[----:B------:R-:W-:Y:S02]  /*e020*/  @!UPT UIADD3 URZ, UPT, UPT, URZ, URZ, URZ ;  /* 0x000000fffffff290 */ /* 0x000fe4000fffe0ff */
[----:B------:R-:W2:Y:S02]  /*e030*/  LDTM.16dp256bit.x8 R56, tmem[UR4+0x100080] ;  /* 0x10008004003879ee */ /* 0x000ea400081a0000 */
[----:B--2---:R-:W-:Y:S01]  /*e040*/  NOP ;  /* 0x0000000000007918 */ /* 0x004fe20000000000 */
.L_x_171:
[--C-:B-1----:R-:W-:Y:S01]  /*e050*/  HADD2.F32 R4, -RZ, R116.reuse.H0_H0 ;  /* 0x20000074ff047230 */ /* 0x102fe20000004100 */
[----:B------:R-:W-:Y:S05]  /*e060*/  WARPSYNC.ALL ;  /* 0x0000000000007948 */ /* 0x000fea0003800000 */
[-C--:B------:R-:W-:Y:S01]  /*e070*/  FMUL R0, R24, R88.reuse ;  /* 0x0000005818007220 */ /* 0x080fe20000400000 */
        /* <DEDUP_REMOVED lines=45> */
[----:B------:R-:W-:Y:S01]  /*e350*/  FFMA R6, R89, R9, R6 ;  /* 0x0000000959067223 */ /* 0x000fe20000000006 */
[-C--:B------:R-:W-:Y:S01]  /*e360*/  FMUL R7, R36, R88.reuse ;  /* 0x0000005824077220 */ /* 0x080fe20000400000 */
[----:B------:R-:W-:Y:S02]  /*e370*/  HADD2.F32 R27, -RZ, R110.H1_H1 ;  /* 0x3000006eff1b7230 */ /* 0x000fe40000004100 */
        /* <DEDUP_REMOVED lines=9> */
[C---:B------:R-:W-:Y:S01]  /*e410*/  FFMA R10, R89.reuse, R29, R10 ;  /* 0x0000001d590a7223 */ /* 0x040fe2000000000a */
        /* <DEDUP_REMOVED lines=11> */
[----:B------:R-:W-:Y:S01]  /*e4d0*/  FFMA R0, R89, R3, R0 ;  /* 0x0000000359007223 */ /* 0x000fe20000000000 */
[-C--:B------:R-:W-:Y:S01]  /*e4e0*/  FMUL R2, R41, R88.reuse ;  /* 0x0000005829027220 */ /* 0x080fe20000400000 */
        /* <DEDUP_REMOVED lines=40> */
[--C-:B------:R-:W-:Y:S01]  /*e770*/  HADD2.F32 R6, -RZ, R104.reuse.H0_H0 ;  /* 0x20000068ff067230 */ /* 0x100fe20000004100 */
[----:B------:R-:W-:Y:S01]  /*e780*/  F2FP.F16.F32.PACK_AB R29, R2, R0 ;  /* 0x00000000021d723e */ /* 0x000fe200000000ff */
[----:B------:R-:W-:Y:S02]  /*e790*/  HADD2.F32 R2, -RZ, R99.H1_H1 ;  /* 0x30000063ff027230 */ /* 0x000fe40000004100 */
[-C--:B------:R-:W-:Y:S01]  /*e7a0*/  FMUL R5, R54, R88.reuse ;  /* 0x0000005836057220 */ /* 0x080fe20000400000 */
[----:B------:R-:W-:Y:S01]  /*e7b0*/  FFMA R4, R89, R7, R4 ;  /* 0x0000000759047223 */ /* 0x000fe20000000004 */
[----:B------:R-:W-:Y:S02]  /*e7c0*/  HADD2.F32 R7, -RZ, R104.H1_H1 ;  /* 0x30000068ff077230 */ /* 0x000fe40000004100 */
[----:B------:R-:W-:Y:S01]  /*e7d0*/  FMUL R0, R55, R88 ;  /* 0x0000005837007220 */ /* 0x000fe20000400000 */
[C---:B------:R-:W-:Y:S01]  /*e7e0*/  FFMA R5, R89.reuse, R8, R5 ;  /* 0x0000000859057223 */ /* 0x040fe20000000005 */
[----:B------:R-:W-:Y:S01]  /*e7f0*/  FMUL R15, R60, R88 ;  /* 0x000000583c0f7220 */ /* 0x000fe20000400000 */
[----:B------:R-:W-:Y:S01]  /*e800*/  F2FP.F16.F32.PACK_AB R30, R4, R3 ;  /* 0x00000003041e723e */ /* 0x000fe200000000ff */
[--C-:B------:R-:W-:Y:S02]  /*e810*/  HADD2.F32 R3, -RZ, R105.reuse.H1_H1 ;  /* 0x30000069ff037230 */ /* 0x100fe40000004100 */
[C---:B------:R-:W-:Y:S01]  /*e820*/  FFMA R0, R89.reuse, R2, R0 ;  /* 0x0000000259007223 */ /* 0x040fe20000000000 */
[----:B------:R-:W-:Y:S02]  /*e830*/  HADD2.F32 R2, -RZ, R105.H0_H0 ;  /* 0x20000069ff027230 */ /* 0x000fe40000004100 */
[C---:B------:R-:W-:Y:S01]  /*e840*/  FFMA R11, R89.reuse, R6, R11 ;  /* 0x00000006590b7223 */ /* 0x040fe2000000000b */
[----:B------:R-:W-:Y:S01]  /*e850*/  HADD2.F32 R4, -RZ, R127.H1_H1 ;  /* 0x3000007fff047230 */ /* 0x000fe20000004100 */
[----:B------:R1:W-:Y:S01]  /*e860*/  STSM.16.MT88.4 [R144+0xa000], R32 ;  /* 0x00a0002090007844 */ /* 0x0003e20000004200 */
[----:B------:R-:W-:Y:S01]  /*e870*/  F2FP.F16.F32.PACK_AB R31, R0, R5 ;  /* 0x00000005001f723e */ /* 0x000fe200000000ff */
[C---:B------:R-:W-:Y:S01]  /*e880*/  FFMA R12, R89.reuse, R7, R12 ;  /* 0x00000007590c7223 */ /* 0x040fe2000000000c */
[--C-:B------:R-:W-:Y:S02]  /*e890*/  HADD2.F32 R0, -RZ, R106.reuse.H0_H0 ;  /* 0x2000006aff007230 */ /* 0x100fe40000004100 */
[C---:B------:R-:W-:Y:S01]  /*e8a0*/  FFMA R13, R89.reuse, R2, R13 ;  /* 0x00000002590d7223 */ /* 0x040fe2000000000d */
[C---:B------:R-:W-:Y:S01]  /*e8b0*/  FFMA R14, R89.reuse, R3, R14 ;  /* 0x00000003590e7223 */ /* 0x040fe2000000000e */
[----:B------:R-:W-:Y:S01]  /*e8c0*/  HADD2.F32 R3, -RZ, R106.H1_H1 ;  /* 0x3000006aff037230 */ /* 0x000fe20000004100 */
[----:B------:R1:W-:Y:S01]  /*e8d0*/  STSM.16.MT88.4 [R144+0xa800], R28 ;  /* 0x00a8001c90007844 */ /* 0x0003e20000004200 */
[----:B------:R-:W-:Y:S01]  /*e8e0*/  F2FP.F16.F32.PACK_AB R12, R12, R11 ;  /* 0x0000000b0c0c723e */ /* 0x000fe200000000ff */
[----:B------:R-:W-:Y:S01]  /*e8f0*/  FFMA R15, R89, R0, R15 ;  /* 0x00000000590f7223 */ /* 0x000fe2000000000f */
[----:B------:R-:W-:Y:S01]  /*e900*/  F2FP.F16.F32.PACK_AB R13, R14, R13 ;  /* 0x0000000d0e0d723e */ /* 0x000fe200000000ff */
[-C--:B------:R-:W-:Y:S01]  /*e910*/  FMUL R16, R61, R88.reuse ;  /* 0x000000583d107220 */ /* 0x080fe20000400000 */
[--C-:B------:R-:W-:Y:S02]  /*e920*/  HADD2.F32 R2, -RZ, R107.reuse.H0_H0 ;  /* 0x2000006bff027230 */ /* 0x100fe40000004100 */
[-C--:B------:R-:W-:Y:S01]  /*e930*/  FMUL R17, R62, R88.reuse ;  /* 0x000000583e117220 */ /* 0x080fe20000400000 */
[----:B------:R-:W-:Y:S02]  /*e940*/  HADD2.F32 R5, -RZ, R107.H1_H1 ;  /* 0x3000006bff057230 */ /* 0x000fe40000004100 */
[----:B------:R-:W-:Y:S01]  /*e950*/  FFMA R16, R89, R3, R16 ;  /* 0x0000000359107223 */ /* 0x000fe20000000010 */
[----:B------:R-:W-:Y:S01]  /*e960*/  FMUL R18, R63, R88 ;  /* 0x000000583f127220 */ /* 0x000fe20000400000 */
[--C-:B------:R-:W-:Y:S02]  /*e970*/  HADD2.F32 R0, -RZ, R112.reuse.H0_H0 ;  /* 0x20000070ff007230 */ /* 0x100fe40000004100 */
[C---:B------:R-:W-:Y:S01]  /*e980*/  FFMA R17, R89.reuse, R2, R17 ;  /* 0x0000000259117223 */ /* 0x040fe20000000011 */
[----:B------:R-:W-:Y:S01]  /*e990*/  FMUL R19, R64, R88 ;  /* 0x0000005840137220 */ /* 0x000fe20000400000 */
[----:B------:R-:W-:Y:S01]  /*e9a0*/  HADD2.F32 R3, -RZ, R112.H1_H1 ;  /* 0x30000070ff037230 */ /* 0x000fe20000004100 */
[----:B------:R-:W-:Y:S01]  /*e9b0*/  F2FP.F16.F32.PACK_AB R14, R16, R15 ;  /* 0x0000000f100e723e */ /* 0x000fe200000000ff */
[C---:B------:R-:W-:Y:S01]  /*e9c0*/  FFMA R18, R89.reuse, R5, R18 ;  /* 0x0000000559127223 */ /* 0x040fe20000000012 */
[----:B------:R-:W-:Y:S01]  /*e9d0*/  FFMA R19, R89, R0, R19 ;  /* 0x0000000059137223 */ /* 0x000fe20000000013 */
[-C--:B------:R-:W-:Y:S01]  /*e9e0*/  FMUL R20, R65, R88.reuse ;  /* 0x0000005841147220 */ /* 0x080fe20000400000 */
[--C-:B------:R-:W-:Y:S02]  /*e9f0*/  HADD2.F32 R2, -RZ, R113.reuse.H0_H0 ;  /* 0x20000071ff027230 */ /* 0x100fe40000004100 */
[----:B------:R-:W-:Y:S01]  /*ea00*/  FMUL R21, R66, R88 ;  /* 0x0000005842157220 */ /* 0x000fe20000400000 */
[----:B------:R-:W-:Y:S01]  /*ea10*/  F2FP.F16.F32.PACK_AB R15, R18, R17 ;  /* 0x00000011120f723e */ /* 0x000fe200000000ff */
[C---:B------:R-:W-:Y:S01]  /*ea20*/  FFMA R20, R89.reuse, R3, R20 ;  /* 0x0000000359147223 */ /* 0x040fe20000000014 */
[----:B------:R-:W-:Y:S02]  /*ea30*/  HADD2.F32 R0, -RZ, R113.H1_H1 ;  /* 0x30000071ff007230 */ /* 0x000fe40000004100 */
[----:B------:R-:W-:Y:S01]  /*ea40*/  FFMA R21, R89, R2, R21 ;  /* 0x0000000259157223 */ /* 0x000fe20000000015 */
[----:B------:R-:W-:Y:S01]  /*ea50*/  FMUL R22, R67, R88 ;  /* 0x0000005843167220 */ /* 0x000fe20000400000 */
[--C-:B------:R-:W-:Y:S01]  /*ea60*/  HADD2.F32 R2, -RZ, R114.reuse.H0_H0 ;  /* 0x20000072ff027230 */ /* 0x100fe20000004100 */
[----:B------:R1:W-:Y:S01]  /*ea70*/  STSM.16.MT88.4 [R148+0x8000], R12 ;  /* 0x0080000c94007844 */ /* 0x0003e20000004200 */
[----:B------:R-:W-:Y:S01]  /*ea80*/  F2FP.F16.F32.PACK_AB R20, R20, R19 ;  /* 0x000000131414723e */ /* 0x000fe200000000ff */
        /* <DEDUP_REMOVED lines=14> */
[C---:B------:R-:W-:Y:S01]  /*eb70*/  FFMA R26, R89.reuse, R3, R26 ;  /* 0x00000003591a7223 */ /* 0x040fe2000000001a */
[----:B------:R-:W-:Y:S02]  /*eb80*/  HADD2.F32 R0, -RZ, R120.H1_H1 ;  /* 0x30000078ff007230 */ /* 0x000fe40000004100 */
[C---:B------:R-:W-:Y:S01]  /*eb90*/  FFMA R56, R89.reuse, R5, R56 ;  /* 0x0000000559387223 */ /* 0x040fe20000000038 */
[--C-:B------:R-:W-:Y:S02]  /*eba0*/  HADD2.F32 R3, -RZ, R121.reuse.H0_H0 ;  /* 0x20000079ff037230 */ /* 0x100fe40000004100 */
[----:B------:R-:W-:Y:S01]  /*ebb0*/  FMUL R60, R76, R88 ;  /* 0x000000584c3c7220 */ /* 0x000fe20000400000 */
[----:B------:R-:W-:Y:S01]  /*ebc0*/  HADD2.F32 R2, -RZ, R121.H1_H1 ;  /* 0x30000079ff027230 */ /* 0x000fe20000004100 */
[----:B------:R-:W-:Y:S01]  /*ebd0*/  F2FP.F16.F32.PACK_AB R23, R26, R25 ;  /* 0x000000191a17723e */ /* 0x000fe200000000ff */
[C---:B------:R-:W-:Y:S01]  /*ebe0*/  FFMA R57, R89.reuse, R0, R57 ;  /* 0x0000000059397223 */ /* 0x040fe20000000039 */
[C---:B------:R-:W-:Y:S01]  /*ebf0*/  FFMA R58, R89.reuse, R3, R58 ;  /* 0x00000003593a7223 */ /* 0x040fe2000000003a */
[--C-:B------:R-:W-:Y:S02]  /*ec00*/  HADD2.F32 R0, -RZ, R122.reuse.H0_H0 ;  /* 0x2000007aff007230 */ /* 0x100fe40000004100 */
[----:B------:R-:W-:Y:S01]  /*ec10*/  FFMA R59, R89, R2, R59 ;  /* 0x00000002593b7223 */ /* 0x000fe2000000003b */
[----:B------:R1:W-:Y:S01]  /*ec20*/  STSM.16.MT88.4 [R148+0x8800], R20 ;  /* 0x0088001494007844 */ /* 0x0003e20000004200 */
[----:B------:R-:W-:Y:S01]  /*ec30*/  HADD2.F32 R2, -RZ, R122.H1_H1 ;  /* 0x3000007aff027230 */ /* 0x000fe20000004100 */
[----:B------:R-:W-:Y:S01]  /*ec40*/  F2FP.F16.F32.PACK_AB R56, R57, R56 ;  /* 0x000000383938723e */ /* 0x000fe200000000ff */
[----:B------:R-:W-:Y:S01]  /*ec50*/  FFMA R60, R89, R0, R60 ;  /* 0x00000000593c7223 */ /* 0x000fe2000000003c */
[----:B------:R-:W-:Y:S01]  /*ec60*/  F2FP.F16.F32.PACK_AB R57, R59, R58 ;  /* 0x0000003a3b39723e */ /* 0x000fe200000000ff */
[-C--:B------:R-:W-:Y:S01]  /*ec70*/  FMUL R61, R77, R88.reuse ;  /* 0x000000584d3d7220 */ /* 0x080fe20000400000 */
[--C-:B------:R-:W-:Y:S02]  /*ec80*/  HADD2.F32 R3, -RZ, R123.reuse.H0_H0 ;  /* 0x2000007bff037230 */ /* 0x100fe40000004100 */
[----:B------:R-:W-:Y:S01]  /*ec90*/  FMUL R62, R78, R88 ;  /* 0x000000584e3e7220 */ /* 0x000fe20000400000 */
[----:B------:R-:W-:Y:S02]  /*eca0*/  HADD2.F32 R0, -RZ, R123.H1_H1 ;  /* 0x3000007bff007230 */ /* 0x000fe40000004100 */
[----:B------:R-:W-:Y:S01]  /*ecb0*/  FFMA R61, R89, R2, R61 ;  /* 0x00000002593d7223 */ /* 0x000fe2000000003d */
[-C--:B------:R-:W-:Y:S01]  /*ecc0*/  FMUL R63, R79, R88.reuse ;  /* 0x000000584f3f7220 */ /* 0x080fe20000400000 */
[----:B------:R-:W-:Y:S01]  /*ecd0*/  FFMA R62, R89, R3, R62 ;  /* 0x00000003593e7223 */ /* 0x000fe2000000003e */
[--C-:B------:R-:W-:Y:S02]  /*ece0*/  HADD2.F32 R3, -RZ, R124.reuse.H0_H0 ;  /* 0x2000007cff037230 */ /* 0x100fe40000004100 */
[-C--:B------:R-:W-:Y:S01]  /*ecf0*/  FMUL R64, R80, R88.reuse ;  /* 0x0000005850407220 */ /* 0x080fe20000400000 */
        /* <DEDUP_REMOVED lines=10> */
[----:B------:R-:W-:Y:S01]  /*eda0*/  FFMA R66, R89, R5, R66 ;  /* 0x0000000559427223 */ /* 0x000fe20000000042 */
[-C--:B------:R-:W-:Y:S01]  /*edb0*/  FMUL R68, R84, R88.reuse ;  /* 0x0000005854447220 */ /* 0x080fe20000400000 */
        /* <DEDUP_REMOVED lines=37> */
[----:B--2---:R-:W-:Y:S04]  /*f010*/  DEPBAR.LE SB0, 0x1 ;  /* 0x000080400000791a */ /* 0x004fe80000000000 */
.L_x_175:
[----:B------:R-:W-:Y:S05]  /*f020*/  BSYNC.RECONVERGENT B0 ;  /* 0x0000000000007941 */ /* 0x000fea0003800200 */
.L_x_174:
[----:B------:R-:W-:Y:S01]  /*f030*/  UISETP.NE.AND UP0, UPT, UR40, 0x4, UPT ;  /* 0x000000042800788c */ /* 0x000fe2000bf05270 */
[----:B------:R-:W-:Y:S01]  /*f040*/  BAR.SYNC.DEFER_BLOCKING 0x1, 0x80 ;  /* 0x0042000000007b1d */ /* 0x000fe20000010000 */
[----:B------:R-:W-:Y:S02]  /*f050*/  SHF.L.U32 R3, R138, 0x1f, RZ ;  /* 0x0000001f8a037819 */ /* 0x000fe400000006ff */
[----:B------:R-:W-:Y:S01]  /*f060*/  USEL UR5, UR40, URZ, UP0 ;  /* 0x000000ff28057287 */ /* 0x000fe20008000000 */
[----:B------:R-:W-:Y:S02]  /*f070*/  FSETP.NEU.AND P0, PT, R89, RZ, PT ;  /* 0x000000ff5900720b */ /* 0x000fe40003f0d000 */
[----:B------:R-:W-:Y:S01]  /*f080*/  ISETP.GE.AND P2, PT, R146, 0x1, PT ;  /* 0x000000019200780c */ /* 0x000fe20003f46270 */
[----:B------:R-:W-:Y:S02]  /*f090*/  ULEA UR4, UR5, UR43, 0x3 ;  /* 0x0000002b05047291 */ /* 0x000fe4000f8e18ff */
[----:B------:R-:W-:Y:S02]  /*f0a0*/  UIADD3 UR5, UPT, UPT, UR5, 0x1, URZ ;  /* 0x0000000105057890 */ /* 0x000fe4000fffe0ff */
[----:B------:R-:W-:Y:S02]  /*f0b0*/  UIADD3 UR4, UPT, UPT, UR4, 0x60, URZ ;  /* 0x0000006004047890 */ /* 0x000fe4000fffe0ff */
[----:B------:R-:W-:Y:S02]  /*f0c0*/  UISETP.NE.AND UP0, UPT, UR5, 0x4, UPT ;  /* 0x000000040500788c */ /* 0x000fe4000bf05270 */
[----:B------:R-:W-:Y:S02]  /*f0d0*/  UPRMT UR4, UR52, 0x654, UR4 ;  /* 0x0000065434047896 */ /* 0x000fe40008000004 */
[----:B------:R-:W-:Y:S07]  /*f0e0*/  USEL UR53, UR5, URZ, UP0 ;  /* 0x000000ff05357287 */ /* 0x000fee0008000000 */
[----:B------:R-:W-:Y:S01]  /*f0f0*/  SYNCS.ARRIVE.TRANS64.RED.A1T0 RZ, [UR4], RZ ;  /* 0x000000ffffff79a7 */ /* 0x000fe20008100404 */
[----:B------:R-:W-:Y:S01]  /*f100*/  BSSY B0, `(.L_x_176) ;  /* 0x0000005000007945 */ /* 0x000fe20003800000 */
[----:B------:R-:W2:Y:S03]  /*f110*/  SYNCS.PHASECHK.TRANS64.TRYWAIT P1, [UR43+0x58], R3 ;  /* 0x00005803ff0075a7 */ /* 0x000ea6000802112b */
[----:B--2---:R-:W-:Y:S05]  /*f120*/  @P1 BRA `(.L_x_177) ;  /* 0x0000000000081947 */ /* 0x004fea0003800000 */
[----:B------:R-:W2:Y:S02]  /*f130*/  SYNCS.PHASECHK.TRANS64.TRYWAIT P1, [UR43+0x58], R3 ;  /* 0x00005803ff0075a7 */ /* 0x000ea4000802112b */
[----:B--2---:R-:W-:Y:S05]  /*f140*/  @!P1 BRA `(.L_x_178) ;  /* 0x00000050001c9947 */ /* 0x004fea0003800000 */
.L_x_177:
[----:B------:R-:W-:Y:S05]  /*f150*/  BSYNC B0 ;  /* 0x0000000000007941 */ /* 0x000fea0003800000 */
.L_x_176:
[----:B------:R-:W-:Y:S05]  /*f160*/  @P0 WARPSYNC.ALL ;  /* 0x0000000000000948 */ /* 0x000fea0003800000 */
[----:B------:R2:W2:Y:S01]  /*f170*/  @P0 LDSM.16.MT88.4 R116, [R139+UR43+0xd000] ;  /* 0x00d0002b8b74083b */ /* 0x0004a20008004200 */
[----:B------:R-:W-:Y:S02]  /*f180*/  CS2R R54, SRZ ;  /* 0x0000000000367805 */ /* 0x000fe4000001ff00 */
[----:B------:R-:W-:Y:S02]  /*f190*/  CS2R R52, SRZ ;  /* 0x0000000000347805 */ /* 0x000fe4000001ff00 */
[----:B------:R-:W-:Y:S01]  /*f1a0*/  CS2R R50, SRZ ;  /* 0x0000000000327805 */ /* 0x000fe2000001ff00 */
        /* <DEDUP_REMOVED lines=10> */
[----:B-1----:R-:W-:Y:S02]  /*f250*/  CS2R R34, SRZ ;  /* 0x0000000000227805 */ /* 0x002fe4000001ff00 */
        /* <DEDUP_REMOVED lines=26> */
[----:B------:R-:W-:Y:S05]  /*f400*/  VIADD R3, R95, 0xc0 ;  /* 0x000000c05f037836 */ /* 0x000fea0000000000 */
[----:B------:R-:W-:Y:S04]  /*f410*/  SHF.R.U32.HI R3, RZ, 0x15, R3 ;  /* 0x00000015ff037819 */ /* 0x000fe80000011603 */
[----:B------:R-:W-:Y:S11]  /*f420*/  LOP3.LUT P0, RZ, R3, 0x3, R128, 0x48, !PT ;  /* 0x0000000303ff7812 */ /* 0x000ff60007804880 */
[----:B------:R-:W-:Y:S02]  /*f430*/  @!UPT UIADD3 URZ, UPT, UPT, URZ, URZ, URZ ;  /* 0x000000fffffff290 */ /* 0x000fe4000fffe0ff */
[----:B------:R-:W-:Y:S05]  /*f440*/  @!P0 BRA `(.L_x_180) ;  /* 0x0000000000408947 */ /* 0x000fea0003800000 */
[----:B------:R-:W2:Y:S01]  /*f450*/  LDCU.64 UR8, c[0x4][0x70] ;  /* 0x01000e00ff0877ac */ /* 0x000ea20008000a00 */
[----:B------:R-:W-:Y:S01]  /*f460*/  MOV R3, 0x0 ;  /* 0x0000000000037802 */ /* 0x000fe20000000f00 */
[----:B------:R-:W-:Y:S02]  /*f470*/  HFMA2 R12, -RZ, RZ, 0, 5.9604644775390625e-08 ;  /* 0x00000001ff0c7431 */ /* 0x000fe400000001ff */
[----:B------:R-:W-:Y:S02]  /*f480*/  IMAD.MOV.U32 R8, RZ, RZ, 0x192 ;  /* 0x00000192ff087424 */ /* 0x000fe400078e00ff */
[----:B------:R-:W-:Y:S01]  /*f490*/  IMAD.MOV.U32 R13, RZ, RZ, RZ ;  /* 0x000000ffff0d7224 */ /* 0x000fe200078e00ff */
[----:B------:R-:W5:Y:S01]  /*f4a0*/  LDCU.64 UR6, c[0x4][0x78] ;  /* 0x01000f00ff0677ac */ /* 0x000f620008000a00 */
[----:B------:R-:W1:Y:S01]  /*f4b0*/  LDC.64 R2, c[0x4][R3] ;  /* 0x0100000003027b82 */ /* 0x000e620000000a00 */
[----:B------:R-:W3:Y:S01]  /*f4c0*/  LDCU.64 UR4, c[0x4][0x10] ;  /* 0x01000200ff0477ac */ /* 0x000ee20008000a00 */
[----:B--2---:R-:W-:Y:S01]  /*f4d0*/  MOV R5, UR9 ;  /* 0x0000000900057c02 */ /* 0x004fe20008000f00 */
[----:B------:R-:W-:Y:S01]  /*f4e0*/  IMAD.U32 R4, RZ, RZ, UR8 ;  /* 0x00000008ff047e24 */ /* 0x000fe2000f8e00ff */
[----:B-----5:R-:W-:Y:S01]  /*f4f0*/  MOV R7, UR7 ;  /* 0x0000000700077c02 */ /* 0x020fe20008000f00 */
[----:B------:R-:W-:Y:S01]  /*f500*/  IMAD.U32 R6, RZ, RZ, UR6 ;  /* 0x00000006ff067e24 */ /* 0x000fe2000f8e00ff */
[----:B---3--:R-:W-:Y:S01]  /*f510*/  MOV R11, UR5 ;  /* 0x00000005000b7c02 */ /* 0x008fe20008000f00 */
[----:B------:R-:W-:Y:S02]  /*f520*/  IMAD.U32 R10, RZ, RZ, UR4 ;  /* 0x00000004ff0a7e24 */ /* 0x000fe4000f8e00ff */
[----:B------:R-:W-:Y:S07]  /*f530*/  LEPC R20, `(.L_x_180) ;  /* 0x000000001014794e */ /* 0x000fee0000000000 */
[----:B-1--4-:R-:W-:Y:S05]  /*f540*/  CALL.ABS.NOINC R2 ;  /* 0x0000000002007343 */ /* 0x012fea0003c00000 */
.L_x_180:
[----:B------:R-:W-:Y:S05]  /*f550*/  WARPSYNC.ALL ;  /* 0x0000000000007948 */ /* 0x000fea0003800000 */
[C---:B------:R-:W-:Y:S01]  /*f560*/  R2UR UR4, R95.reuse ;  /* 0x000000005f0472ca */ /* 0x040fe200000e0000 */
[----:B------:R-:W-:Y:S05]  /*f570*/  VIADD R3, R95, 0x1000c0 ;  /* 0x001000c05f037836 */ /* 0x000fea0000000000 */
[----:B------:R-:W-:Y:S04]  /*f580*/  SHF.R.U32.HI R3, RZ, 0x15, R3 ;  /* 0x00000015ff037819 */ /* 0x000fe80000011603 */
[----:B------:R-:W-:Y:S03]  /*f590*/  LOP3.LUT P0, RZ, R3, 0x3, R128, 0x48, !PT ;  /* 0x0000000303ff7812 */ /* 0x000fe60007804880 */
[----:B------:R-:W2:Y:S10]  /*f5a0*/  LDTM.16dp256bit.x8 R24, tmem[UR4+0xc0] ;  /* 0x0000c004001879ee */ /* 0x000eb400081a0000 */
[----:B--2---:R-:W-:Y:S05]  /*f5b0*/  @!P0 BRA `(.L_x_181) ;  /* 0x0000000000408947 */ /* 0x004fea0003800000 */
        /* <DEDUP_REMOVED lines=16> */
.L_x_181:
[----:B------:R-:W-:Y:S05]  /*f6c0*/  WARPSYNC.ALL ;  /* 0x0000000000007948 */ /* 0x000fea0003800000 */
[----:B------:R-:W-:Y:S11]  /*f6d0*/  R2UR UR4, R95 ;  /* 0x000000005f0472ca */ /* 0x000ff600000e0000 */
[----:B------:R-:W-:Y:S02]  /*f6e0*/  @!UPT UIADD3 URZ, UPT, UPT, URZ, URZ, URZ ;  /* 0x000000fffffff290 */ /* 0x000fe4000fffe0ff */
[----:B------:R-:W2:Y:S02]  /*f6f0*/  LDTM.16dp256bit.x8 R56, tmem[UR4+0x1000c0] ;  /* 0x1000c004003879ee */ /* 0x000ea400081a0000 */
[----:B--2---:R-:W-:Y:S01]  /*f700*/  NOP ;  /* 0x0000000000007918 */ /* 0x004fe20000000000 */
.L_x_179:
[----:B------:R-:W-:Y:S01]  /*f710*/  HADD2.F32 R91, -RZ, R103.H1_H1 ;  /* 0x30000067ff5b7230 */ /* 0x000fe20000004100 */
[----:B------:R-:W-:Y:S01]  /*f720*/  ISETP.GE.AND P0, PT, R146, 0x1, PT ;  /* 0x000000019200780c */ /* 0x000fe20003f06270 */
[-C--:B------:R-:W-:Y:S01]  /*f730*/  FMUL R19, R42, R88.reuse ;  /* 0x000000582a137220 */ /* 0x080fe20000400000 */
[-C--:B------:R-:W-:Y:S01]  /*f740*/  FMUL R21, R44, R88.reuse ;  /* 0x000000582c157220 */ /* 0x080fe20000400000 */
[-C--:B------:R-:W-:Y:S01]  /*f750*/  FMUL R42, R65, R88.reuse ;  /* 0x00000058412a7220 */ /* 0x080fe20000400000 */
[--C-:B------:R-:W-:Y:S02]  /*f760*/  HADD2.F32 R65, -RZ, R116.reuse.H0_H0 ;  /* 0x20000074ff417230 */ /* 0x100fe40000004100 */
[-C--:B------:R-:W-:Y:S01]  /*f770*/  FMUL R20, R43, R88.reuse ;  /* 0x000000582b147220 */ /* 0x080fe20000400000 */
[-C--:B------:R-:W-:Y:S01]  /*f780*/  FMUL R44, R67, R88.reuse ;  /* 0x00000058432c7220 */ /* 0x080fe20000400000 */
[----:B------:R-:W-:Y:S02]  /*f790*/  HADD2.F32 R67, -RZ, R116.H1_H1 ;  /* 0x30000074ff437230 */ /* 0x000fe40000004100 */
[-C--:B------:R-:W-:Y:S01]  /*f7a0*/  FMUL R0, R24, R88.reuse ;  /* 0x0000005818007220 */ /* 0x080fe20000400000 */
[-C--:B------:R-:W-:Y:S01]  /*f7b0*/  FMUL R23, R46, R88.reuse ;  /* 0x000000582e177220 */ /* 0x080fe20000400000 */
[----:B------:R-:W-:Y:S02]  /*f7c0*/  HADD2.F32 R93, -RZ, R96.H1_H1 ;  /* 0x30000060ff5d7230 */ /* 0x000fe40000004100 */
[-C--:B------:R-:W-:Y:S01]  /*f7d0*/  FMUL R43, R66, R88.reuse ;  /* 0x00000058422b7220 */ /* 0x080fe20000400000 */
[----:B------:R-:W-:Y:S01]  /*f7e0*/  FFMA R0, R89, R65, R0 ;  /* 0x0000004159007223 */ /* 0x000fe20000000000 */
[----:B------:R-:W-:Y:S01]  /*f7f0*/  HADD2.F32 R66, -RZ, R117.H0_H0 ;  /* 0x20000075ff427230 */ /* 0x000fe20000004100 */
[----:B------:R-:W-:Y:S05]  /*f800*/  @P0 WARPSYNC.ALL ;  /* 0x0000000000000948 */ /* 0x000fea0003800000 */
[----:B------:R-:W-:Y:S01]  /*f810*/  @P0 NOP ;  /* 0x0000000000000918 */ /* 0x000fe20000000000 */
[----:B------:R-:W-:Y:S01]  /*f820*/  @P0 IADD3 R145, PT, PT, R145, 0x120, RZ ;  /* 0x0000012091910810 */ /* 0x000fe20007ffe0ff */
[-C--:B------:R-:W-:Y:S01]  /*f830*/  FMUL R2, R25, R88.reuse ;  /* 0x0000005819027220 */ /* 0x080fe20000400000 */
[-C--:B------:R-:W-:Y:S01]  /*f840*/  FMUL R22, R45, R88.reuse ;  /* 0x000000582d167220 */ /* 0x080fe20000400000 */
[----:B------:R-:W-:Y:S01]  /*f850*/  HADD2.F32 R90, -RZ, R97.H0_H0 ;  /* 0x20000061ff5a7230 */ /* 0x000fe20000004100 */
[----:B------:R-:W-:Y:S01]  /*f860*/  @P0 LOP3.LUT R145, R145, 0xfefffff8, RZ, 0xc0, !PT ;  /* 0xfefffff891910812 */ /* 0x000fe200078ec0ff */
[----:B------:R-:W-:Y:S01]  /*f870*/  FFMA R2, R89, R67, R2 ;  /* 0x0000004359027223 */ /* 0x000fe20000000002 */
[----:B------:R-:W-:Y:S01]  /*f880*/  FMUL R46, R69, R88 ;  /* 0x00000058452e7220 */ /* 0x000fe20000400000 */
[----:B------:R-:W-:Y:S01]  /*f890*/  HADD2.F32 R69, -RZ, R117.H1_H1 ;  /* 0x30000075ff457230 */ /* 0x000fe20000004100 */
[----:B------:R2:W-:Y:S06]  /*f8a0*/  @P0 SYNCS.ARRIVE.TRANS64.RED.A1T0 RZ, [R145+URZ], RZ ;  /* 0x000000ff91ff09a7 */ /* 0x0005ec00081004ff */
[----:B------:R-:W-:Y:S05]  /*f8b0*/  WARPSYNC.ALL ;  /* 0x0000000000007948 */ /* 0x000fea0003800000 */
[----:B------:R-:W-:Y:S01]  /*f8c0*/  F2FP.F16.F32.PACK_AB R152, R2, R0 ;  /* 0x000000000298723e */ /* 0x000fe200000000ff */
[-C--:B------:R-:W-:Y:S01]  /*f8d0*/  FMUL R3, R26, R88.reuse ;  /* 0x000000581a037220 */ /* 0x080fe20000400000 */
[-C--:B------:R-:W-:Y:S01]  /*f8e0*/  FMUL R25, R48, R88.reuse ;  /* 0x0000005830197220 */ /* 0x080fe20000400000 */
[----:B------:R-:W-:Y:S02]  /*f8f0*/  HADD2.F32 R95, -RZ, R97.H1_H1 ;  /* 0x30000061ff5f7230 */ /* 0x000fe40000004100 */
[----:B------:R-:W-:Y:S01]  /*f900*/  FMUL R45, R68, R88 ;  /* 0x00000058442d7220 */ /* 0x000fe20000400000 */
[----:B------:R-:W-:Y:S01]  /*f910*/  FFMA R3, R89, R66, R3 ;  /* 0x0000004259037223 */ /* 0x000fe20000000003 */
[----:B------:R-:W-:-:S02]  /*f920*/  HADD2.F32 R68, -RZ, R118.H0_H0 ;  /* 0x20000076ff447230 */ /* 0x000fc40000004100 */
[-C--:B------:R-:W-:Y:S01]  /*f930*/  FMUL R4, R27, R88.reuse ;  /* 0x000000581b047220 */ /* 0x080fe20000400000 */
[-C--:B------:R-:W-:Y:S01]  /*f940*/  FMUL R24, R47, R88.reuse ;  /* 0x000000582f187220 */ /* 0x080fe20000400000 */
[----:B------:R-:W-:Y:S02]  /*f950*/  HADD2.F32 R92, -RZ, R98.H0_H0 ;  /* 0x20000062ff5c7230 */ /* 0x000fe40000004100 */
[-C--:B------:R-:W-:Y:S01]  /*f960*/  FMUL R48, R71, R88.reuse ;  /* 0x0000005847307220 */ /* 0x080fe20000400000 */
[C---:B------:R-:W-:Y:S01]  /*f970*/  FFMA R4, R89.reuse, R69, R4 ;  /* 0x0000004559047223 */ /* 0x040fe20000000004 */
[----:B------:R-:W-:Y:S02]  /*f980*/  HADD2.F32 R71, -RZ, R118.H1_H1 ;  /* 0x30000076ff477230 */ /* 0x000fe40000004100 */
[-C--:B------:R-:W-:Y:S01]  /*f990*/  FMUL R5, R28, R88.reuse ;  /* 0x000000581c057220 */ /* 0x080fe20000400000 */
[----:B------:R-:W-:Y:S01]  /*f9a0*/  FMUL R27, R50, R88 ;  /* 0x00000058321b7220 */ /* 0x000fe20000400000 */
[----:B------:R-:W-:Y:S01]  /*f9b0*/  HADD2.F32 R97, -RZ, R98.H1_H1 ;  /* 0x30000062ff617230 */ /* 0x000fe20000004100 */
[----:B------:R-:W-:Y:S01]  /*f9c0*/  F2FP.F16.F32.PACK_AB R153, R4, R3 ;  /* 0x000000030499723e */ /* 0x000fe200000000ff */
[----:B------:R-:W-:Y:S01]  /*f9d0*/  FFMA R5, R89, R68, R5 ;  /* 0x0000004459057223 */ /* 0x000fe20000000005 */
[----:B------:R-:W-:Y:S01]  /*f9e0*/  FMUL R47, R70, R88 ;  /* 0x00000058462f7220 */ /* 0x000fe20000400000 */
        /* <DEDUP_REMOVED lines=16> */
[----:B-1----:R-:W-:Y:S02]  /*faf0*/  HADD2.F32 R98, -RZ, R105.H0_H0 ;  /* 0x20000069ff627230 */ /* 0x002fe40000004100 */
[-C--:B------:R-:W-:Y:S01]  /*fb00*/  FMUL R52, R75, R88.reuse ;  /* 0x000000584b347220 */ /* 0x080fe20000400000 */
[C---:B------:R-:W-:Y:S01]  /*fb10*/  FFMA R8, R89.reuse, R73, R8 ;  /* 0x0000004959087223 */ /* 0x040fe20000000008 */
[----:B------:R-:W-:Y:S02]  /*fb20*/  HADD2.F32 R75, -RZ, R108.H1_H1 ;  /* 0x3000006cff4b7230 */ /* 0x000fe40000004100 */
[-C--:B------:R-:W-:Y:S01]  /*fb30*/  FMUL R9, R32, R88.reuse ;  /* 0x0000005820097220 */ /* 0x080fe20000400000 */
[----:B------:R-:W-:Y:S01]  /*fb40*/  FMUL R31, R54, R88 ;  /* 0x00000058361f7220 */ /* 0x000fe20000400000 */
[----:B------:R-:W-:Y:S01]  /*fb50*/  HADD2.F32 R108, -RZ, R114.H0_H0 ;  /* 0x20000072ff6c7230 */ /* 0x000fe20000004100 */
[----:B------:R-:W-:Y:S01]  /*fb60*/  F2FP.F16.F32.PACK_AB R155, R8, R7 ;  /* 0x00000007089b723e */ /* 0x000fe200000000ff */
[----:B------:R-:W-:Y:S01]  /*fb70*/  FFMA R9, R89, R72, R9 ;  /* 0x0000004859097223 */ /* 0x000fe20000000009 */
[----:B------:R-:W-:Y:S01]  /*fb80*/  FMUL R51, R74, R88 ;  /* 0x000000584a337220 */ /* 0x000fe20000400000 */
[----:B------:R-:W-:-:S02]  /*fb90*/  HADD2.F32 R74, -RZ, R109.H0_H0 ;  /* 0x2000006dff4a7230 */ /* 0x000fc40000004100 */
[-C--:B------:R-:W-:Y:S01]  /*fba0*/  FMUL R10, R33, R88.reuse ;  /* 0x00000058210a7220 */ /* 0x080fe20000400000 */
[----:B------:R-:W-:Y:S01]  /*fbb0*/  STSM.16.MT88.4 [R144+0xd000], R152 ;  /* 0x00d0009890007844 */ /* 0x000fe20000004200 */
[-C--:B------:R-:W-:Y:S01]  /*fbc0*/  FMUL R30, R53, R88.reuse ;  /* 0x00000058351e7220 */ /* 0x080fe20000400000 */
[----:B------:R-:W-:Y:S02]  /*fbd0*/  HADD2.F32 R117, -RZ, R120.H1_H1 ;  /* 0x30000078ff757230 */ /* 0x000fe40000004100 */
[----:B------:R-:W-:Y:S01]  /*fbe0*/  FFMA R10, R89, R75, R10 ;  /* 0x0000004b590a7223 */ /* 0x000fe2000000000a */
[-C--:B------:R-:W-:Y:S01]  /*fbf0*/  FMUL R54, R77, R88.reuse ;  /* 0x000000584d367220 */ /* 0x080fe20000400000 */
        /* <DEDUP_REMOVED lines=10> */
[----:B------:R-:W-:Y:S02]  /*fca0*/  HADD2.F32 R119, -RZ, R121.H1_H1 ;  /* 0x30000079ff777230 */ /* 0x000fe40000004100 */
        /* <DEDUP_REMOVED lines=27> */
[----:B------:R-:W-:Y:S01]  /*fe60*/  FFMA R16, R89, R81, R16 ;  /* 0x0000005159107223 */ /* 0x000fe20000000010 */
[----:B------:R-:W-:Y:S02]  /*fe70*/  HADD2.F32 R83, -RZ, R100.H1_H1 ;  /* 0x30000064ff537230 */ /* 0x000fe40000004100 */
[-C--:B------:R-:W-:Y:S01]  /*fe80*/  FMUL R17, R40, R88.reuse ;  /* 0x0000005828117220 */ /* 0x080fe20000400000 */
[----:B------:R-:W-:Y:S01]  /*fe90*/  FMUL R39, R62, R88 ;  /* 0x000000583e277220 */ /* 0x000fe20000400000 */
[----:B------:R-:W-:Y:S01]  /*fea0*/  ISETP.NE.AND P2, PT, R147, RZ, PT ;  /* 0x000000ff9300720c */ /* 0x000fe20003f45270 */
[----:B------:R-:W-:Y:S01]  /*feb0*/  HADD2.F32 R100, -RZ, R106.H0_H0 ;  /* 0x2000006aff647230 */ /* 0x000fe20000004100 */
[----:B------:R-:W-:Y:S01]  /*fec0*/  F2FP.F16.F32.PACK_AB R7, R16, R15 ;  /* 0x0000000f1007723e */ /* 0x000fe200000000ff */
[----:B------:R-:W-:Y:S01]  /*fed0*/  FFMA R17, R89, R80, R17 ;  /* 0x0000005059117223 */ /* 0x000fe20000000011 */
[----:B------:R-:W-:Y:S01]  /*fee0*/  FMUL R59, R82, R88 ;  /* 0x00000058523b7220 */ /* 0x000fe20000400000 */
[----:B------:R-:W-:-:S02]  /*fef0*/  HADD2.F32 R82, -RZ, R101.H0_H0 ;  /* 0x20000065ff527230 */ /* 0x000fc40000004100 */
[-C--:B------:R-:W-:Y:S01]  /*ff00*/  FMUL R18, R41, R88.reuse ;  /* 0x0000005829127220 */ /* 0x080fe20000400000 */
[----:B------:R1:W-:Y:S01]  /*ff10*/  STSM.16.MT88.4 [R144+0xd800], R4 ;  /* 0x00d8000490007844 */ /* 0x0003e20000004200 */
[----:B------:R-:W-:Y:S01]  /*ff20*/  FMUL R38, R61, R88 ;  /* 0x000000583d267220 */ /* 0x000fe20000400000 */
[----:B------:R-:W-:Y:S01]  /*ff30*/  @P0 IADD3 R0, PT, PT, R137, 0x1, RZ ;  /* 0x0000000189000810 */ /* 0x000fe20007ffe0ff */
[--C-:B------:R-:W-:Y:S02]  /*ff40*/  HADD2.F32 R118, -RZ, R123.reuse.H0_H0 ;  /* 0x2000007bff767230 */ /* 0x100fe40000004100 */
[C---:B------:R-:W-:Y:S01]  /*ff50*/  FFMA R18, R89.reuse, R83, R18 ;  /* 0x0000005359127223 */ /* 0x040fe20000000012 */
[----:B------:R-:W-:Y:S01]  /*ff60*/  FFMA R19, R89, R82, R19 ;  /* 0x0000005259137223 */ /* 0x000fe20000000013 */
[----:B------:R-:W-:Y:S01]  /*ff70*/  @P0 ISETP.NE.AND P1, PT, R0, 0x2, PT ;  /* 0x000000020000080c */ /* 0x000fe20003f25270 */
[----:B------:R-:W-:Y:S02]  /*ff80*/  HADD2.F32 R123, -RZ, R123.H1_H1 ;  /* 0x3000007bff7b7230 */ /* 0x000fe40000004100 */
[-C--:B------:R-:W-:Y:S01]  /*ff90*/  FMUL R62, R85, R88.reuse ;  /* 0x00000058553e7220 */ /* 0x080fe20000400000 */
[----:B------:R-:W-:Y:S01]  /*ffa0*/  F2FP.F16.F32.PACK_AB R8, R18, R17 ;  /* 0x000000111208723e */ /* 0x000fe200000000ff */
[----:B------:R-:W-:Y:S01]  /*ffb0*/  FMUL R41, R64, R88 ;  /* 0x0000005840297220 */ /* 0x000fe20000400000 */
[----:B------:R-:W-:-:S02]  /*ffc0*/  HADD2.F32 R85, -RZ, R101.H1_H1 ;  /* 0x30000065ff557230 */ /* 0x000fc40000004100 */
[-C--:B------:R-:W-:Y:S01]  /*ffd0*/  FMUL R61, R84, R88.reuse ;  /* 0x00000058543d7220 */ /* 0x080fe20000400000 */
[-C--:B------:R-:W-:Y:S01]  /*ffe0*/  FMUL R40, R63, R88.reuse ;  /* 0x000000583f287220 */ /* 0x080fe20000400000 */
[----:B------:R-:W-:Y:S01]  /*fff0*/  @P0 SEL R2, RZ, 0x1, P1 ;  /* 0x00000001ff020807 */ /* 0x000fe20000800000 */
[--C-:B------:R-:W-:Y:S02]  /*10000*/  HADD2.F32 R84, -RZ, R102.reuse.H0_H0 ;  /* 0x20000066ff547230 */ /* 0x100fe40000004100 */
[----:B------:R-:W-:Y:S01]  /*10010*/  FFMA R20, R89, R85, R20 ;  /* 0x0000005559147223 */ /* 0x000fe20000000014 */
[-C--:B------:R-:W-:Y:S01]  /*10020*/  FMUL R64, R87, R88.reuse ;  /* 0x0000005857407220 */ /* 0x080fe20000400000 */
[----:B------:R-:W-:Y:S01]  /*10030*/  FMUL R63, R86, R88 ;  /* 0x00000058563f7220 */ /* 0x000fe20000400000 */
[----:B------:R-:W-:Y:S02]  /*10040*/  HADD2.F32 R87, -RZ, R102.H1_H1 ;  /* 0x30000066ff577230 */ /* 0x000fe40000004100 */
[----:B------:R-:W-:Y:S01]  /*10050*/  FFMA R21, R89, R84, R21 ;  /* 0x0000005459157223 */ /* 0x000fe20000000015 */
[----:B------:R-:W-:Y:S01]  /*10060*/  F2FP.F16.F32.PACK_AB R9, R20, R19 ;  /* 0x000000131409723e */ /* 0x000fe200000000ff */
[----:B------:R-:W-:Y:S01]  /*10070*/  HADD2.F32 R86, -RZ, R103.H0_H0 ;  /* 0x20000067ff567230 */ /* 0x000fe20000004100 */
[----:B------:R-:W-:Y:S01]  /*10080*/  BSSY.RECONVERGENT B0, `(.L_x_182) ;  /* 0x000006e000007945 */ /* 0x000fe20003800200 */
[----:B------:R-:W-:-:S02]  /*10090*/  HADD2.F32 R88, -RZ, R96.H0_H0 ;  /* 0x20000060ff587230 */ /* 0x000fc40000004100 */
[C---:B------:R-:W-:Y:S01]  /*100a0*/  FFMA R22, R89.reuse, R87, R22 ;  /* 0x0000005759167223 */ /* 0x040fe20000000016 */
[--C-:B------:R-:W-:Y:S02]  /*100b0*/  HADD2.F32 R96, -RZ, R104.reuse.H0_H0 ;  /* 0x20000068ff607230 */ /* 0x100fe40000004100 */
[C---:B------:R-:W-:Y:S01]  /*100c0*/  FFMA R23, R89.reuse, R86, R23 ;  /* 0x0000005659177223 */ /* 0x040fe20000000017 */
[C---:B------:R-:W-:Y:S01]  /*100d0*/  FFMA R24, R89.reuse, R91, R24 ;  /* 0x0000005b59187223 */ /* 0x040fe20000000018 */
[C---:B------:R-:W-:Y:S01]  /*100e0*/  FFMA R25, R89.reuse, R88, R25 ;  /* 0x0000005859197223 */ /* 0x040fe20000000019 */
[----:B------:R-:W-:Y:S01]  /*100f0*/  F2FP.F16.F32.PACK_AB R10, R22, R21 ;  /* 0x00000015160a723e */ /* 0x000fe200000000ff */
[C---:B------:R-:W-:Y:S01]  /*10100*/  FFMA R26, R89.reuse, R93, R26 ;  /* 0x0000005d591a7223 */ /* 0x040fe2000000001a */
[C---:B------:R-:W-:Y:S01]  /*10110*/  FFMA R27, R89.reuse, R90, R27 ;  /* 0x0000005a591b7223 */ /* 0x040fe2000000001b */
[----:B------:R-:W-:Y:S01]  /*10120*/  F2FP.F16.F32.PACK_AB R11, R24, R23 ;  /* 0x00000017180b723e */ /* 0x000fe200000000ff */
[C---:B------:R-:W-:Y:S01]  /*10130*/  FFMA R28, R89.reuse, R95, R28 ;  /* 0x0000005f591c7223 */ /* 0x040fe2000000001c */
[C---:B------:R-:W-:Y:S01]  /*10140*/  FFMA R29, R89.reuse, R92, R29 ;  /* 0x0000005c591d7223 */ /* 0x040fe2000000001d */
[----:B------:R-:W-:Y:S01]  /*10150*/  F2FP.F16.F32.PACK_AB R12, R26, R25 ;  /* 0x000000191a0c723e */ /* 0x000fe200000000ff */
[C---:B------:R-:W-:Y:S01]  /*10160*/  FFMA R30, R89.reuse, R97, R30 ;  /* 0x00000061591e7223 */ /* 0x040fe2000000001e */
[----:B------:R-:W-:Y:S01]  /*10170*/  FFMA R31, R89, R94, R31 ;  /* 0x0000005e591f7223 */ /* 0x000fe2000000001f */
[----:B------:R-:W-:Y:S01]  /*10180*/  F2FP.F16.F32.PACK_AB R13, R28, R27 ;  /* 0x0000001b1c0d723e */ /* 0x000fe200000000ff */
[----:B------:R-:W-:Y:S01]  /*10190*/  HADD2.F32 R101, -RZ, R104.H1_H1 ;  /* 0x30000068ff657230 */ /* 0x000fe20000004100 */
[----:B------:R5:W-:Y:S01]  /*101a0*/  STSM.16.MT88.4 [R144+0xe000], R8 ;  /* 0x00e0000890007844 */ /* 0x000be20000004200 */
[----:B------:R-:W-:Y:S01]  /*101b0*/  F2FP.F16.F32.PACK_AB R14, R30, R29 ;  /* 0x0000001d1e0e723e */ /* 0x000fe200000000ff */
[----:B------:R-:W-:-:S02]  /*101c0*/  HADD2.F32 R103, -RZ, R105.H1_H1 ;  /* 0x30000069ff677230 */ /* 0x000fc40000004100 */
[C---:B------:R-:W-:Y:S01]  /*101d0*/  FFMA R32, R89.reuse, R99, R32 ;  /* 0x0000006359207223 */ /* 0x040fe20000000020 */
[C---:B------:R-:W-:Y:S01]  /*101e0*/  FFMA R33, R89.reuse, R96, R33 ;  /* 0x0000006059217223 */ /* 0x040fe20000000021 */
[C---:B------:R-:W-:Y:S01]  /*101f0*/  FFMA R34, R89.reuse, R101, R34 ;  /* 0x0000006559227223 */ /* 0x040fe20000000022 */
[C---:B------:R-:W-:Y:S01]  /*10200*/  FFMA R35, R89.reuse, R98, R35 ;  /* 0x0000006259237223 */ /* 0x040fe20000000023 */
[C---:B------:R-:W-:Y:S01]  /*10210*/  FFMA R36, R89.reuse, R103, R36 ;  /* 0x0000006759247223 */ /* 0x040fe20000000024 */
[----:B------:R-:W-:Y:S01]  /*10220*/  F2FP.F16.F32.PACK_AB R15, R32, R31 ;  /* 0x0000001f200f723e */ /* 0x000fe200000000ff */
[----:B------:R-:W-:Y:S01]  /*10230*/  HADD2.F32 R105, -RZ, R106.H1_H1 ;  /* 0x3000006aff697230 */ /* 0x000fe20000004100 */
[----:B-1----:R-:W-:Y:S01]  /*10240*/  F2FP.F16.F32.PACK_AB R4, R34, R33 ;  /* 0x000000212204723e */ /* 0x002fe200000000ff */
[----:B------:R-:W-:Y:S01]  /*10250*/  FFMA R37, R89, R100, R37 ;  /* 0x0000006459257223 */ /* 0x000fe20000000025 */
[----:B------:R-:W-:Y:S01]  /*10260*/  F2FP.F16.F32.PACK_AB R5, R36, R35 ;  /* 0x000000232405723e */ /* 0x000fe200000000ff */
[----:B------:R1:W-:Y:S01]  /*10270*/  STSM.16.MT88.4 [R144+0xe800], R12 ;  /* 0x00e8000c90007844 */ /* 0x0003e20000004200 */
[----:B------:R-:W-:-:S02]  /*10280*/  HADD2.F32 R102, -RZ, R107.H0_H0 ;  /* 0x2000006bff667230 */ /* 0x000fc40000004100 */
[C---:B------:R-:W-:Y:S01]  /*10290*/  FFMA R38, R89.reuse, R105, R38 ;  /* 0x0000006959267223 */ /* 0x040fe20000000026 */
[----:B------:R-:W-:Y:S02]  /*102a0*/  HADD2.F32 R107, -RZ, R107.H1_H1 ;  /* 0x3000006bff6b7230 */ /* 0x000fe40000004100 */
[----:B------:R-:W-:Y:S02]  /*102b0*/  HADD2.F32 R104, -RZ, R112.H0_H0 ;  /* 0x20000070ff687230 */ /* 0x000fe40000004100 */
[C---:B------:R-:W-:Y:S01]  /*102c0*/  FFMA R39, R89.reuse, R102, R39 ;  /* 0x0000006659277223 */ /* 0x040fe20000000027 */
[----:B------:R-:W-:Y:S02]  /*102d0*/  HADD2.F32 R106, -RZ, R113.H0_H0 ;  /* 0x20000071ff6a7230 */ /* 0x000fe40000004100 */
[C---:B------:R-:W-:Y:S01]  /*102e0*/  FFMA R40, R89.reuse, R107, R40 ;  /* 0x0000006b59287223 */ /* 0x040fe20000000028 */
[----:B------:R-:W-:Y:S02]  /*102f0*/  HADD2.F32 R113, -RZ, R114.H1_H1 ;  /* 0x30000072ff717230 */ /* 0x000fe40000004100 */
[C---:B------:R-:W-:Y:S01]  /*10300*/  FFMA R41, R89.reuse, R104, R41 ;  /* 0x0000006859297223 */ /* 0x040fe20000000029 */
[C---:B------:R-:W-:Y:S01]  /*10310*/  FFMA R42, R89.reuse, R109, R42 ;  /* 0x0000006d592a7223 */ /* 0x040fe2000000002a */
[C---:B------:R-:W-:Y:S01]  /*10320*/  FFMA R43, R89.reuse, R106, R43 ;  /* 0x0000006a592b7223 */ /* 0x040fe2000000002b */
[----:B------:R-:W-:Y:S01]  /*10330*/  FFMA R44, R89, R111, R44 ;  /* 0x0000006f592c7223 */ /* 0x000fe2000000002c */
[----:B------:R-:W-:-:S02]  /*10340*/  HADD2.F32 R112, -RZ, R120.H0_H0 ;  /* 0x20000078ff707230 */ /* 0x000fc40000004100 */
[C---:B------:R-:W-:Y:S01]  /*10350*/  FFMA R45, R89.reuse, R108, R45 ;  /* 0x0000006c592d7223 */ /* 0x040fe2000000002d */
[C---:B------:R-:W-:Y:S01]  /*10360*/  FFMA R46, R89.reuse, R113, R46 ;  /* 0x00000071592e7223 */ /* 0x040fe2000000002e */
[----:B------:R-:W-:Y:S02]  /*10370*/  HADD2.F32 R114, -RZ, R121.H0_H0 ;  /* 0x20000079ff727230 */ /* 0x000fe40000004100 */
[C---:B------:R-:W-:Y:S01]  /*10380*/  FFMA R47, R89.reuse, R110, R47 ;  /* 0x0000006e592f7223 */ /* 0x040fe2000000002f */
[C---:B------:R-:W-:Y:S01]  /*10390*/  FFMA R48, R89.reuse, R115, R48 ;  /* 0x0000007359307223 */ /* 0x040fe20000000030 */
[C---:B------:R-:W-:Y:S01]  /*103a0*/  FFMA R49, R89.reuse, R112, R49 ;  /* 0x0000007059317223 */ /* 0x040fe20000000031 */
[----:B------:R-:W-:Y:S02]  /*103b0*/  HADD2.F32 R121, -RZ, R122.H1_H1 ;  /* 0x3000007aff797230 */ /* 0x000fe40000004100 */
[C---:B------:R-:W-:Y:S01]  /*103c0*/  FFMA R50, R89.reuse, R117, R50 ;  /* 0x0000007559327223 */ /* 0x040fe20000000032 */
[C---:B------:R-:W-:Y:S01]  /*103d0*/  FFMA R51, R89.reuse, R114, R51 ;  /* 0x0000007259337223 */ /* 0x040fe20000000033 */
[----:B------:R-:W-:Y:S01]  /*103e0*/  FFMA R52, R89, R119, R52 ;  /* 0x0000007759347223 */ /* 0x000fe20000000034 */
[----:B------:R-:W-:-:S02]  /*103f0*/  HADD2.F32 R120, -RZ, R124.H0_H0 ;  /* 0x2000007cff787230 */ /* 0x000fc40000004100 */
[C---:B------:R-:W-:Y:S01]  /*10400*/  FFMA R53, R89.reuse, R116, R53 ;  /* 0x0000007459357223 */ /* 0x040fe20000000035 */
[----:B------:R-:W-:Y:S02]  /*10410*/  HADD2.F32 R65, -RZ, R124.H1_H1 ;  /* 0x3000007cff417230 */ /* 0x000fe40000004100 */
[C---:B------:R-:W-:Y:S01]  /*10420*/  FFMA R54, R89.reuse, R121, R54 ;  /* 0x0000007959367223 */ /* 0x040fe20000000036 */
[--C-:B------:R-:W-:Y:S02]  /*10430*/  HADD2.F32 R122, -RZ, R125.reuse.H0_H0 ;  /* 0x2000007dff7a7230 */ /* 0x100fe40000004100 */
[C---:B------:R-:W-:Y:S01]  /*10440*/  FFMA R55, R89.reuse, R118, R55 ;  /* 0x0000007659377223 */ /* 0x040fe20000000037 */
[----:B------:R-:W-:Y:S02]  /*10450*/  HADD2.F32 R67, -RZ, R125.H1_H1 ;  /* 0x3000007dff437230 */ /* 0x000fe40000004100 */
[C---:B------:R-:W-:Y:S01]  /*10460*/  FFMA R56, R89.reuse, R123, R56 ;  /* 0x0000007b59387223 */ /* 0x040fe20000000038 */
[--C-:B------:R-:W-:Y:S01]  /*10470*/  HADD2.F32 R124, -RZ, R126.reuse.H0_H0 ;  /* 0x2000007eff7c7230 */ /* 0x100fe20000004100 */
[----:B------:R-:W-:Y:S01]  /*10480*/  F2FP.F16.F32.PACK_AB R6, R38, R37 ;  /* 0x000000252606723e */ /* 0x000fe200000000ff */
[----:B------:R-:W-:Y:S01]  /*10490*/  FFMA R57, R89, R120, R57 ;  /* 0x0000007859397223 */ /* 0x000fe20000000039 */
[----:B------:R-:W-:Y:S01]  /*104a0*/  F2FP.F16.F32.PACK_AB R7, R40, R39 ;  /* 0x000000272807723e */ /* 0x000fe200000000ff */
[----:B------:R-:W-:-:S02]  /*104b0*/  HADD2.F32 R125, -RZ, R126.H1_H1 ;  /* 0x3000007eff7d7230 */ /* 0x000fc40000004100 */
[C---:B------:R-:W-:Y:S01]  /*104c0*/  FFMA R58, R89.reuse, R65, R58 ;  /* 0x00000041593a7223 */ /* 0x040fe2000000003a */
[--C-:B------:R-:W-:Y:S02]  /*104d0*/  HADD2.F32 R126, -RZ, R127.reuse.H0_H0 ;  /* 0x2000007fff7e7230 */ /* 0x100fe40000004100 */
[C---:B------:R-:W-:Y:S01]  /*104e0*/  FFMA R59, R89.reuse, R122, R59 ;  /* 0x0000007a593b7223 */ /* 0x040fe2000000003b */
[----:B------:R2:W-:Y:S01]  /*104f0*/  STSM.16.MT88.4 [R148+0xc000], R4 ;  /* 0x00c0000494007844 */ /* 0x0005e20000004200 */
[----:B------:R-:W-:Y:S02]  /*10500*/  HADD2.F32 R127, -RZ, R127.H1_H1 ;  /* 0x3000007fff7f7230 */ /* 0x000fe40000004100 */
[C---:B------:R-:W-:Y:S01]  /*10510*/  FFMA R60, R89.reuse, R67, R60 ;  /* 0x00000043593c7223 */ /* 0x040fe2000000003c */
[----:B-----5:R-:W-:Y:S01]  /*10520*/  F2FP.F16.F32.PACK_AB R8, R42, R41 ;  /* 0x000000292a08723e */ /* 0x020fe200000000ff */
[C---:B------:R-:W-:Y:S01]  /*10530*/  FFMA R61, R89.reuse, R124, R61 ;  /* 0x0000007c593d7223 */ /* 0x040fe2000000003d */
[----:B------:R-:W-:Y:S01]  /*10540*/  F2FP.F16.F32.PACK_AB R9, R44, R43 ;  /* 0x0000002b2c09723e */ /* 0x000fe200000000ff */
[C---:B------:R-:W-:Y:S01]  /*10550*/  FFMA R62, R89.reuse, R125, R62 ;  /* 0x0000007d593e7223 */ /* 0x040fe2000000003e */
[----:B------:R-:W-:Y:S01]  /*10560*/  F2FP.F16.F32.PACK_AB R10, R46, R45 ;  /* 0x0000002d2e0a723e */ /* 0x000fe200000000ff */
[C---:B------:R-:W-:Y:S01]  /*10570*/  FFMA R63, R89.reuse, R126, R63 ;  /* 0x0000007e593f7223 */ /* 0x040fe2000000003f */
[----:B------:R-:W-:Y:S01]  /*10580*/  F2FP.F16.F32.PACK_AB R11, R48, R47 ;  /* 0x0000002f300b723e */ /* 0x000fe200000000ff */
[----:B------:R-:W-:Y:S01]  /*10590*/  FFMA R64, R89, R127, R64 ;  /* 0x0000007f59407223 */ /* 0x000fe20000000040 */
[----:B-1----:R-:W-:-:S02]  /*105a0*/  F2FP.F16.F32.PACK_AB R12, R50, R49 ;  /* 0x00000031320c723e */ /* 0x002fc400000000ff */
[----:B------:R-:W-:Y:S01]  /*105b0*/  F2FP.F16.F32.PACK_AB R13, R52, R51 ;  /* 0x00000033340d723e */ /* 0x000fe200000000ff */
[----:B------:R2:W-:Y:S01]  /*105c0*/  STSM.16.MT88.4 [R148+0xc800], R8 ;  /* 0x00c8000894007844 */ /* 0x0005e20000004200 */
[----:B------:R-:W-:Y:S02]  /*105d0*/  F2FP.F16.F32.PACK_AB R14, R54, R53 ;  /* 0x00000035360e723e */ /* 0x000fe400000000ff */
[----:B------:R-:W-:Y:S02]  /*105e0*/  F2FP.F16.F32.PACK_AB R15, R56, R55 ;  /* 0x00000037380f723e */ /* 0x000fe400000000ff */
[----:B------:R-:W-:Y:S02]  /*105f0*/  F2FP.F16.F32.PACK_AB R16, R58, R57 ;  /* 0x000000393a10723e */ /* 0x000fe400000000ff */
[----:B------:R-:W-:Y:S01]  /*10600*/  F2FP.F16.F32.PACK_AB R17, R60, R59 ;  /* 0x0000003b3c11723e */ /* 0x000fe200000000ff */
[----:B------:R2:W-:Y:S01]  /*10610*/  STSM.16.MT88.4 [R148+0xd000], R12 ;  /* 0x00d0000c94007844 */ /* 0x0005e20000004200 */
[----:B------:R-:W-:-:S02]  /*10620*/  F2FP.F16.F32.PACK_AB R18, R62, R61 ;  /* 0x0000003d3e12723e */ /* 0x000fc400000000ff */
[----:B------:R-:W-:-:S05]  /*10630*/  F2FP.F16.F32.PACK_AB R19, R64, R63 ;  /* 0x0000003f4013723e */ /* 0x000fca00000000ff */
[----:B------:R2:W-:Y:S01]  /*10640*/  STSM.16.MT88.4 [R148+0xd800], R16 ;  /* 0x00d8001094007844 */ /* 0x0005e20000004200 */
[----:B------:R-:W-:Y:S01]  /*10650*/  @!PT LDS RZ, [RZ] ;  /* 0x00000000fffff984 */ /* 0x000fe20000000800 */
[----:B------:R-:W-:Y:S01]  /*10660*/  @!PT LDS RZ, [RZ] ;  /* 0x00000000fffff984 */ /* 0x000fe20000000800 */
[----:B------:R-:W-:Y:S01]  /*10670*/  @!PT LDS RZ, [RZ] ;  /* 0x00000000fffff984 */ /* 0x000fe20000000800 */
[----:B------:R-:W-:Y:S01]  /*10680*/  @!PT LDS RZ, [RZ] ;  /* 0x00000000fffff984 */ /* 0x000fe20000000800 */
[----:B------:R1:W-:Y:S06]  /*10690*/  MEMBAR.ALL.CTA ;  /* 0x0000000000007992 */ /* 0x0003ec0000008000 */
        /* <DEDUP_REMOVED lines=10> */
[----:B------:R1:W-:Y:S02]  /*10740*/  UTMASTG.2D [UR4], [UR56] ;  /* 0x00000004380073b5 */ /* 0x0003e40008008000 */
[----:B-1----:R0:W-:Y:S02]  /*10750*/  UTMACMDFLUSH ;  /* 0x00000000000079b7 */ /* 0x0021e40000000000 */
.L_x_183:
[----:B------:R-:W-:Y:S05]  /*10760*/  BSYNC.RECONVERGENT B0 ;  /* 0x0000000000007941 */ /* 0x000fea0003800200 */
.L_x_182:
[----:B------:R-:W-:Y:S01]  /*10770*/  @P0 SEL R137, R0, RZ, P1 ;  /* 0x000000ff00890207 */ /* 0x000fe20000800000 */
[----:B------:R-:W-:Y:S01]  /*10780*/  BSSY.RECONVERGENT B0, `(.L_x_184) ;  /* 0x0000004000007945 */ /* 0x000fe20003800200 */
[----:B------:R-:W-:Y:S03]  /*10790*/  @P0 LOP3.LUT R135, R135, R2, RZ, 0x3c, !PT ;  /* 0x0000000287870212 */ /* 0x000fe600078e3cff */
[----:B------:R-:W-:Y:S05]  /*107a0*/  @!P2 BRA `(.L_x_185) ;  /* 0x000000000004a947 */ /* 0x000fea0003800000 */
[----:B------:R-:W-:Y:S04]  /*107b0*/  DEPBAR.LE SB0, 0x1 ;  /* 0x000080400000791a */ /* 0x000fe80000000000 */
.L_x_185:
[----:B------:R-:W-:Y:S05]  /*107c0*/  BSYNC.RECONVERGENT B0 ;  /* 0x0000000000007941 */ /* 0x000fea0003800200 */
.L_x_184:
[----:B------:R-:W-:Y:S01]  /*107d0*/  UISETP.NE.AND UP1, UPT, UR54, -0x4, UPT ;  /* 0xfffffffc3600788c */ /* 0x000fe2000bf25270 */
[----:B------:R-:W-:Y:S01]  /*107e0*/  BAR.SYNC.DEFER_BLOCKING 0x1, 0x80 ;  /* 0x0042000000007b1d */ /* 0x000fe20000010000 */
[----:B------:R-:W-:Y:S01]  /*107f0*/  UISETP.NE.AND UP0, UPT, UR55, 0x8, UPT ;  /* 0x000000083700788c */ /* 0x000fe2000bf05270 */
[----:B----4-:R-:W-:Y:S01]  /*10800*/  R2UR UR18, R133 ;  /* 0x00000000851272ca */ /* 0x010fe200000e0000 */
[----:B------:R-:W-:Y:S01]  /*10810*/  UIADD3 UR54, UPT, UPT, UR54, 0x4, URZ ;  /* 0x0000000436367890 */ /* 0x000fe2000fffe0ff */
[----:B------:R-:W-:Y:S01]  /*10820*/  R2UR UR19, R132 ;  /* 0x00000000841372ca */ /* 0x000fe200000e0000 */
[----:B------:R-:W-:Y:S01]  /*10830*/  USEL UR6, URZ, 0x1, UP0 ;  /* 0x00000001ff067887 */ /* 0x000fe20008000000 */
[----:B------:R-:W-:Y:S01]  /*10840*/  PLOP3.LUT P0, PT, PT, PT, UP1, 0x80, 0x8 ;  /* 0x000000000008781c */ /* 0x000fe20003f0f018 */
[----:B------:R-:W-:Y:S01]  /*10850*/  USEL UR5, UR55, URZ, UP0 ;  /* 0x000000ff37057287 */ /* 0x000fe20008000000 */
[----:B------:R-:W-:Y:S01]  /*10860*/  PLOP3.LUT P2, PT, PT, PT, PT, 0x8, 0x80 ;  /* 0x000000000080781c */ /* 0x000fe20003f4e170 */
[----:B--2---:R-:W-:Y:S01]  /*10870*/  IMAD.MOV.U32 R16, RZ, RZ, R131 ;  /* 0x000000ffff107224 */ /* 0x004fe200078e0083 */
[----:B------:R-:W-:Y:S01]  /*10880*/  @UP1 ULEA UR4, UR53, UR43, 0x3 ;  /* 0x0000002b35041291 */ /* 0x000fe2000f8e18ff */
[----:B------:R-:W-:Y:S03]  /*10890*/  LOP3.LUT R134, R134, UR6, RZ, 0x3c, !PT ;  /* 0x0000000686867c12 */ /* 0x000fe6000f8e3cff */
[----:B------:R-:W-:Y:S04]  /*108a0*/  @UP1 UIADD3 UR4, UPT, UPT, UR4, 0x60, URZ ;  /* 0x0000006004041890 */ /* 0x000fe8000fffe0ff */
[----:B------:R-:W-:Y:S09]  /*108b0*/  @UP1 UPRMT UR4, UR52, 0x654, UR4 ;  /* 0x0000065434041896 */ /* 0x000ff20008000004 */
[----:B------:R-:W-:Y:S01]  /*108c0*/  @P0 SYNCS.ARRIVE.TRANS64.RED.A1T0 RZ, [UR4], RZ ;  /* 0x000000ffffff09a7 */ /* 0x000fe20008100404 */
[----:B------:R-:W-:Y:S01]  /*108d0*/  @UP1 UIADD3 UR4, UPT, UPT, UR53, 0x1, URZ ;  /* 0x0000000135041890 */ /* 0x000fe2000fffe0ff */
[----:B------:R-:W-:Y:S03]  /*108e0*/  ISETP.NE.AND P0, PT, R130, RZ, PT ;  /* 0x000000ff8200720c */ /* 0x000fe60003f05270 */
[----:B------:R-:W-:Y:S04]  /*108f0*/  @UP1 UISETP.NE.AND UP0, UPT, UR4, 0x4, UPT ;  /* 0x000000040400188c */ /* 0x000fe8000bf05270 */
[----:B------:R-:W-:Y:S06]  /*10900*/  @UP1 USEL UR53, UR4, URZ, UP0 ;  /* 0x000000ff04351287 */ /* 0x000fec0008000000 */
[----:B------:R-:W-:Y:S06]  /*10910*/  @P0 BRA `(.L_x_186) ;  /* 0xffffff9400540947 */ /* 0x000fec000383ffff */
[----:B------:R-:W-:Y:S01]  /*10920*/  ULEA UR4, UR53, UR43, 0x3 ;  /* 0x0000002b35047291 */ /* 0x000fe2000f8e18ff */
[----:B------:R-:W-:-:S04]  /*10930*/  DEPBAR.LE SB0, 0x0 ;  /* 0x000080000000791a */ /* 0x000fc80000000000 */
[----:B------:R-:W-:-:S04]  /*10940*/  UIADD3 UR4, UPT, UPT, UR4, 0x60, URZ ;  /* 0x0000006004047890 */ /* 0x000fc8000fffe0ff */
[----:B------:R-:W-:-:S09]  /*10950*/  UPRMT UR4, UR52, 0x654, UR4 ;  /* 0x0000065434047896 */ /* 0x000fd20008000004 */
[----:B------:R-:W-:Y:S01]  /*10960*/  SYNCS.ARRIVE.TRANS64.RED.A1T0 RZ, [UR4], RZ ;  /* 0x000000ffffff79a7 */ /* 0x000fe20008100404 */
[----:B------:R-:W-:Y:S05]  /*10970*/  EXIT ;  /* 0x000000000000794d */ /* 0x000fea0003800000 */
.L_x_130:
[----:B------:R-:W-:-:S08]  /*10980*/  NOP ;  /* 0x0000000000007918 */ /* 0x000fd00000000000 */
[----:B-1--45:R-:W-:-:S00]  /*10990*/  USETMAXREG.DEALLOC.CTAPOOL 0x88 ;  /* 0x00000088000079c8 */ /* 0x032fc000080e0500 */
[----:B------:R-:W-:Y:S05]  /*109a0*/  EXIT ;  /* 0x000000000000794d */ /* 0x000fea0003800000 */
.L_x_295:
[----:B------:R-:W-:-:S08]  /*109b0*/  NOP ;  /* 0x0000000000007918 */ /* 0x000fd00000000000 */
[----:B-1--45:R-:W1:-:S00]  /*109c0*/  USETMAXREG.DEALLOC.CTAPOOL 0x88 ;  /* 0x00000088000079c8 */ /* 0x032e4000080e0500 */
[----:B-1----:R-:W1:Y:S06]  /*109d0*/  SHFL.IDX PT, R128, R128, RZ, 0x1f ;  /* 0x00001fff80807589 */ /* 0x002e6c00000e0000 */
[----:B------:R-:W2:Y:S01]  /*109e0*/  LDC.64 R8, c[0x0][0x900] ;  /* 0x00024000ff087b82 */ /* 0x000ea20000000a00 */
[----:B------:R-:W-:Y:S01]  /*109f0*/  ELECT P0, URZ, PT ;  /* 0x0000000000ff782f */ /* 0x000fe20003800000 */
[----:B------:R-:W-:Y:S01]  /*10a00*/  BSSY.RECONVERGENT B0, `(.L_x_187) ;  /* 0x000003d000007945 */ /* 0x000fe20003800200 */
[----:B------:R-:W-:Y:S02]  /*10a10*/  UMOV UR4, 0x400 ;  /* 0x0000040000047882 */ /* 0x000fe40000000000 */
[----:B------:R-:W-:-:S03]  /*10a20*/  ULEA UR4, UR5, UR4, 0x18 ;  /* 0x0000000405047291 */ /* 0x000fc6000f8ec0ff */
[----:B------:R-:W3:Y:S08]  /*10a30*/  LDC.64 R10, c[0x0][0x908] ;  /* 0x00024200ff0a7b82 */ /* 0x000ef00000000a00 */
[----:B------:R-:W4:Y:S01]  /*10a40*/  LDC.64 R4, c[0x0][0x910] ;  /* 0x00024400ff047b82 */ /* 0x000f220000000a00 */
[----:B-1----:R-:W-:-:S07]  /*10a50*/  R2UR UR7, R128 ;  /* 0x00000000800772ca */ /* 0x002fce00000e0000 */
[----:B------:R-:W1:Y:S08]  /*10a60*/  LDC.64 R6, c[0x0][0x918] ;  /* 0x00024600ff067b82 */ /* 0x000e700000000a00 */
[----:B------:R-:W1:Y:S01]  /*10a70*/  LDC.64 R64, c[0x0][0x920] ;  /* 0x00024800ff407b82 */ /* 0x000e620000000a00 */
[----:B------:R-:W-:Y:S02]  /*10a80*/  USHF.R.U32.HI UR6, URZ, 0x3, UR7 ;  /* 0x00000003ff067899 */ /* 0x000fe40008011607 */
[----:B------:R-:W-:-:S02]  /*10a90*/  ULEA UR21, UR7, UR4, 0x9 ;  /* 0x0000000407157291 */ /* 0x000fc4000f8e48ff */
[----:B------:R-:W-:-:S06]  /*10aa0*/  ULOP3.LUT UR6, UR6, 0x1, URZ, 0xc0, !UPT ;  /* 0x0000000106067892 */ /* 0x000fcc000f8ec0ff */
[----:B------:R-:W-:Y:S01]  /*10ab0*/  IMAD.U32 R0, RZ, RZ, UR6 ;  /* 0x00000006ff007e24 */ /* 0x000fe2000f8e00ff */
[----:B------:R-:W-:Y:S06]  /*10ac0*/  @!P0 BRA `(.L_x_188) ;  /* 0x0000000000c08947 */ /* 0x000fec0003800000 */
[----:B------:R-:W5:Y:S08]  /*10ad0*/  LDC.64 R20, c[0x0][0x400] ;  /* 0x00010000ff147b82 */ /* 0x000f700000000a00 */
[----:B------:R-:W5:Y:S08]  /*10ae0*/  LDC.64 R22, c[0x0][0x408] ;  /* 0x00010200ff167b82 */ /* 0x000f700000000a00 */
[----:B------:R-:W2:Y:S08]  /*10af0*/  LDC.64 R16, c[0x0][0x410] ;  /* 0x00010400ff107b82 */ /* 0x000eb00000000a00 */
[----:B------:R-:W2:Y:S08]  /*10b00*/  LDC.64 R18, c[0x0][0x418] ;  /* 0x00010600ff127b82 */ /* 0x000eb00000000a00 */
[----:B------:R-:W3:Y:S01]  /*10b10*/  LDC.64 R12, c[0x0][0x420] ;  /* 0x00010800ff0c7b82 */ /* 0x000ee20000000a00 */
[----:B-----5:R5:W-:Y:S07]  /*10b20*/  STS.128 [UR21+-0x980], R20 ;  /* 0xfff68014ff007988 */ /* 0x020bee0008000c15 */
[----:B------:R-:W3:Y:S01]  /*10b30*/  LDC.64 R14, c[0x0][0x428] ;  /* 0x00010a00ff0e7b82 */ /* 0x000ee20000000a00 */
[----:B--2---:R2:W-:Y:S07]  /*10b40*/  STS.128 [UR21+-0x970], R16 ;  /* 0xfff69010ff007988 */ /* 0x0045ee0008000c15 */
[----:B------:R-:W4:Y:S08]  /*10b50*/  LDC.64 R60, c[0x0][0x430] ;  /* 0x00010c00ff3c7b82 */ /* 0x000f300000000a00 */
[----:B------:R-:W4:Y:S01]  /*10b60*/  LDC.64 R62, c[0x0][0x438] ;  /* 0x00010e00ff3e7b82 */ /* 0x000f220000000a00 */
[----:B---3--:R3:W-:Y:S07]  /*10b70*/  STS.128 [UR21+-0x960], R12 ;  /* 0xfff6a00cff007988 */ /* 0x0087ee0008000c15 */
[----:B------:R-:W1:Y:S08]  /*10b80*/  LDC.64 R56, c[0x0][0x440] ;  /* 0x00011000ff387b82 */ /* 0x000e700000000a00 */
[----:B------:R-:W1:Y:S08]  /*10b90*/  LDC.64 R58, c[0x0][0x448] ;  /* 0x00011200ff3a7b82 */ /* 0x000e700000000a00 */
[----:B------:R-:W5:Y:S01]  /*10ba0*/  LDC.64 R52, c[0x0][0x450] ;  /* 0x00011400ff347b82 */ /* 0x000f620000000a00 */
[----:B----4-:R4:W-:Y:S07]  /*10bb0*/  STS.128 [UR21+-0x950], R60 ;  /* 0xfff6b03cff007988 */ /* 0x0109ee0008000c15 */
[----:B------:R-:W5:Y:S08]  /*10bc0*/  LDC.64 R54, c[0x0][0x458] ;  /* 0x00011600ff367b82 */ /* 0x000f700000000a00 */
[----:B------:R-:W2:Y:S01]  /*10bd0*/  LDC.64 R48, c[0x0][0x460] ;  /* 0x00011800ff307b82 */ /* 0x000ea20000000a00 */
[----:B-1----:R4:W-:Y:S07]  /*10be0*/  STS.128 [UR21+-0x940], R56 ;  /* 0xfff6c038ff007988 */ /* 0x0029ee0008000c15 */
[----:B------:R-:W2:Y:S08]  /*10bf0*/  LDC.64 R50, c[0x0][0x468] ;  /* 0x00011a00ff327b82 */ /* 0x000eb00000000a00 */
[----:B------:R-:W1:Y:S01]  /*10c00*/  LDC.64 R44, c[0x0][0x470] ;  /* 0x00011c00ff2c7b82 */ /* 0x000e620000000a00 */
[----:B-----5:R4:W-:Y:S07]  /*10c10*/  STS.128 [UR21+-0x930], R52 ;  /* 0xfff6d034ff007988 */ /* 0x0209ee0008000c15 */
[----:B------:R-:W1:Y:S08]  /*10c20*/  LDC.64 R46, c[0x0][0x478] ;  /* 0x00011e00ff2e7b82 */ /* 0x000e700000000a00 */
[----:B------:R-:W5:Y:S01]  /*10c30*/  LDC.64 R40, c[0x0][0x500] ;  /* 0x00014000ff287b82 */ /* 0x000f620000000a00 */
[----:B--2---:R4:W-:Y:S07]  /*10c40*/  STS.128 [UR21+-0x920], R48 ;  /* 0xfff6e030ff007988 */ /* 0x0049ee0008000c15 */
        /* <DEDUP_REMOVED lines=19> */
[----:B---3--:R-:W2:Y:S01]  /*10d80*/  LDC.64 R12, c[0x0][0x570] ;  /* 0x00015c00ff0c7b82 */ /* 0x008ea20000000a00 */
[----:B-1----:R4:W-:Y:S07]  /*10d90*/  STS.128 [UR21+-0x8b0], R20 ;  /* 0xfff75014ff007988 */ /* 0x0029ee0008000c15 */
[----:B------:R-:W2:Y:S01]  /*10da0*/  LDC.64 R14, c[0x0][0x578] ;  /* 0x00015e00ff0e7b82 */ /* 0x000ea20000000a00 */
[----:B-----5:R4:W-:Y:S04]  /*10db0*/  STS.128 [UR21+-0x8a0], R16 ;  /* 0xfff76010ff007988 */ /* 0x0209e80008000c15 */
[----:B--2---:R4:W-:Y:S02]  /*10dc0*/  STS.128 [UR21+-0x890], R12 ;  /* 0xfff7700cff007988 */ /* 0x0049e40008000c15 */
.L_x_188:
[----:B------:R-:W-:Y:S05]  /*10dd0*/  BSYNC.RECONVERGENT B0 ;  /* 0x0000000000007941 */ /* 0x000fea0003800200 */
.L_x_187:
[----:B----4-:R-:W4:Y:S01]  /*10de0*/  LDC.64 R16, c[0x0][0x960] ;  /* 0x00025800ff107b82 */ /* 0x010f220000000a00 */
[----:B------:R-:W-:Y:S01]  /*10df0*/  ELECT P1, URZ, PT ;  /* 0x0000000000ff782f */ /* 0x000fe20003820000 */
[----:B------:R-:W-:-:S06]  /*10e00*/  NOP ;  /* 0x0000000000007918 */ /* 0x000fcc0000000000 */
[----:B------:R-:W4:Y:S01]  /*10e10*/  LDC.64 R18, c[0x0][0x968] ;  /* 0x00025a00ff127b82 */ /* 0x000f220000000a00 */
[----:B------:R-:W5:Y:S01]  /*10e20*/  LDCU UR20, c[0x0][0xc1c] ;  /* 0x00018380ff1477ac */ /* 0x000f620008000800 */
[----:B------:R-:W-:-:S04]  /*10e30*/  ELECT P0, URZ, PT ;  /* 0x0000000000ff782f */ /* 0x000fc80003800000 */
[----:B--23--:R-:W-:Y:S01]  /*10e40*/  @P1 STS.128 [UR21+-0xa80], R8 ;  /* 0xfff58008ff001988 */ /* 0x00cfe20008000c15 */
[----:B------:R-:W-:Y:S01]  /*10e50*/  ULOP3.LUT UR7, UR7, 0x7, URZ, 0xc0, !UPT ;  /* 0x0000000707077892 */ /* 0x000fe2000f8ec0ff */
[----:B------:R-:W2:Y:S01]  /*10e60*/  LDC.64 R12, c[0x0][0x970] ;  /* 0x00025c00ff0c7b82 */ /* 0x000ea20000000a00 */
[----:B------:R-:W-:Y:S01]  /*10e70*/  UIADD3 UR19, UPT, UPT, UR21, -0x980, URZ ;  /* 0xfffff68015137890 */ /* 0x000fe2000fffe0ff */
[----:B-1----:R-:W-:Y:S01]  /*10e80*/  @P1 STS.128 [UR21+-0xa70], R4 ;  /* 0xfff59004ff001988 */ /* 0x002fe20008000c15 */
[----:B------:R-:W-:Y:S02]  /*10e90*/  UIADD3 UR18, UPT, UPT, UR21, -0x900, URZ ;  /* 0xfffff70015127890 */ /* 0x000fe4000fffe0ff */
[----:B------:R-:W-:Y:S02]  /*10ea0*/  UIADD3 UR22, UPT, UPT, UR21, -0xa80, URZ ;  /* 0xfffff58015167890 */ /* 0x000fe4000fffe0ff */
[----:B------:R-:W-:Y:S01]  /*10eb0*/  UIMAD UR9, UR28, 0xe, URZ ;  /* 0x0000000e1c0978a4 */ /* 0x000fe2000f8e02ff */
[----:B------:R-:W2:Y:S01]  /*10ec0*/  LDC.64 R14, c[0x0][0x978] ;  /* 0x00025e00ff0e7b82 */ /* 0x000ea20000000a00 */
[----:B------:R-:W1:Y:S01]  /*10ed0*/  LDCU.64 UR10, c[0x0][0xb18] ;  /* 0x00016300ff0a77ac */ /* 0x000e620008000a00 */
[----:B-----5:R-:W-:Y:S01]  /*10ee0*/  UIADD3 UR20, UPT, UPT, UR28, UR20, URZ ;  /* 0x000000141c147290 */ /* 0x020fe2000fffe0ff */
[----:B------:R-:W3:Y:S05]  /*10ef0*/  LDCU.64 UR12, c[0x0][0xb20] ;  /* 0x00016400ff0c77ac */ /* 0x000eea0008000a00 */
[----:B------:R-:W5:Y:S01]  /*10f00*/  LDC.64 R66, c[0x0][0x928] ;  /* 0x00024a00ff427b82 */ /* 0x000f620000000a00 */
[----:B----4-:R4:W-:Y:S01]  /*10f10*/  @P1 STS.128 [UR21+-0xa20], R16 ;  /* 0xfff5e010ff001988 */ /* 0x0109e20008000c15 */
[----:B------:R-:W1:Y:S01]  /*10f20*/  LDCU.64 UR16, c[0x0][0x820] ;  /* 0x00010400ff1077ac */ /* 0x000e620008000a00 */
[----:B------:R-:W1:Y:S05]  /*10f30*/  LDCU.64 UR14, c[0x0][0xb00] ;  /* 0x00016000ff0e77ac */ /* 0x000e6a0008000a00 */
[----:B------:R-:W3:Y:S01]  /*10f40*/  LDC.64 R28, c[0x0][0x930] ;  /* 0x00024c00ff1c7b82 */ /* 0x000ee20000000a00 */
[----:B------:R-:W-:Y:S01]  /*10f50*/  UIMAD UR20, UR20, 0xe, URZ ;  /* 0x0000000e141478a4 */ /* 0x000fe2000f8e02ff */
[----:B------:R-:W-:-:S06]  /*10f60*/  UMOV UR8, UR7 ;  /* 0x0000000700087c82 */ /* 0x000fcc0008000000 */
[----:B------:R-:W3:Y:S01]  /*10f70*/  LDC.64 R30, c[0x0][0x938] ;  /* 0x00024e00ff1e7b82 */ /* 0x000ee20000000a00 */
[----:B--2---:R2:W-:Y:S07]  /*10f80*/  @P1 STS.128 [UR21+-0xa10], R12 ;  /* 0xfff5f00cff001988 */ /* 0x0045ee0008000c15 */
[----:B------:R-:W1:Y:S01]  /*10f90*/  LDC.64 R24, c[0x0][0x940] ;  /* 0x00025000ff187b82 */ /* 0x000e620000000a00 */
[----:B-----5:R1:W-:Y:S01]  /*10fa0*/  @P1 STS.128 [UR21+-0xa60], R64 ;  /* 0xfff5a040ff001988 */ /* 0x0203e20008000c15 */
[----:B----4-:R-:W-:-:S06]  /*10fb0*/  LOP3.LUT R17, R0, 0x1, RZ, 0x3c, !PT ;  /* 0x0000000100117812 */ /* 0x010fcc00078e3cff */
[----:B------:R-:W1:Y:S08]  /*10fc0*/  LDC.64 R26, c[0x0][0x948] ;  /* 0x00025200ff1a7b82 */ /* 0x000e700000000a00 */
[----:B------:R-:W4:Y:S01]  /*10fd0*/  LDC.64 R20, c[0x0][0x950] ;  /* 0x00025400ff147b82 */ /* 0x000f220000000a00 */
[----:B---3--:R3:W-:Y:S07]  /*10fe0*/  @P1 STS.128 [UR21+-0xa50], R28 ;  /* 0xfff5b01cff001988 */ /* 0x0087ee0008000c15 */
[----:B------:R-:W4:Y:S08]  /*10ff0*/  LDC.64 R22, c[0x0][0x958] ;  /* 0x00025600ff167b82 */ /* 0x000f300000000a00 */
[----:B------:R-:W5:Y:S01]  /*11000*/  LDC.64 R52, c[0x0][0xa00] ;  /* 0x00028000ff347b82 */ /* 0x000f620000000a00 */
[----:B-1----:R3:W-:Y:S07]  /*11010*/  @P1 STS.128 [UR21+-0xa40], R24 ;  /* 0xfff5c018ff001988 */ /* 0x0027ee0008000c15 */
[----:B------:R-:W5:Y:S08]  /*11020*/  LDC.64 R54, c[0x0][0xa08] ;  /* 0x00028200ff367b82 */ /* 0x000f700000000a00 */
[----:B------:R-:W1:Y:S01]  /*11030*/  LDC.64 R48, c[0x0][0xa10] ;  /* 0x00028400ff307b82 */ /* 0x000e620000000a00 */
[----:B----4-:R3:W-:Y:S01]  /*11040*/  @P1 STS.128 [UR21+-0xa30], R20 ;  /* 0xfff5d014ff001988 */ /* 0x0107e20008000c15 */
[----:B------:R-:W-:-:S06]  /*11050*/  NOP ;  /* 0x0000000000007918 */ /* 0x000fcc0000000000 */
[----:B------:R-:W1:Y:S08]  /*11060*/  LDC.64 R50, c[0x0][0xa18] ;  /* 0x00028600ff327b82 */ /* 0x000e700000000a00 */
[----:B------:R-:W4:Y:S01]  /*11070*/  LDC.64 R44, c[0x0][0xa20] ;  /* 0x00028800ff2c7b82 */ /* 0x000f220000000a00 */
[----:B-----5:R3:W-:Y:S07]  /*11080*/  @P0 STS.128 [UR21+-0xa00], R52 ;  /* 0xfff60034ff000988 */ /* 0x0207ee0008000c15 */
[----:B------:R-:W4:Y:S08]  /*11090*/  LDC.64 R46, c[0x0][0xa28] ;  /* 0x00028a00ff2e7b82 */ /* 0x000f300000000a00 */
[----:B------:R-:W5:Y:S01]  /*110a0*/  LDC.64 R40, c[0x0][0xa30] ;  /* 0x00028c00ff287b82 */ /* 0x000f620000000a00 */
[----:B-1----:R3:W-:Y:S07]  /*110b0*/  @P0 STS.128 [UR21+-0x9f0], R48 ;  /* 0xfff61030ff000988 */ /* 0x0027ee0008000c15 */
[----:B------:R-:W5:Y:S08]  /*110c0*/  LDC.64 R42, c[0x0][0xa38] ;  /* 0x00028e00ff2a7b82 */ /* 0x000f700000000a00 */
[----:B------:R-:W1:Y:S01]  /*110d0*/  LDC.64 R36, c[0x0][0xa40] ;  /* 0x00029000ff247b82 */ /* 0x000e620000000a00 */
[----:B----4-:R3:W-:Y:S07]  /*110e0*/  @P0 STS.128 [UR21+-0x9e0], R44 ;  /* 0xfff6202cff000988 */ /* 0x0107ee0008000c15 */
        /* <DEDUP_REMOVED lines=12> */
[----:B--2---:R-:W2:Y:S08]  /*111b0*/  LDC.64 R12, c[0x0][0xb08] ;  /* 0x0002c200ff0c7b82 */ /* 0x004eb00000000a00 */
[----:B------:R-:W2:Y:S01]  /*111c0*/  LDC.64 R2, c[0x0][0xb10] ;  /* 0x0002c400ff027b82 */ /* 0x000ea20000000a00 */
[----:B-1----:R3:W-:Y:S01]  /*111d0*/  @P0 STS.128 [UR21+-0x990], R4 ;  /* 0xfff67004ff000988 */ /* 0x0027e20008000c15 */
[----:B------:R-:W-:Y:S01]  /*111e0*/  UIADD3 UR21, UPT, UPT, UR21, -0xa00, URZ ;  /* 0xfffff60015157890 */ /* 0x000fe2000fffe0ff */
[----:B------:R-:W-:-:S06]  /*111f0*/  NOP ;  /* 0x0000000000007918 */ /* 0x000fcc0000000000 */
.L_x_202:
[----:B------:R-:W-:Y:S09]  /*11200*/  UISETP.NE.AND UP0, UPT, UR37, 0x1, UPT ;  /* 0x000000012500788c */ /* 0x000ff2000bf05270 */
[----:B------:R-:W-:Y:S05]  /*11210*/  BRA.U UP0, `(.L_x_189) ;  /* 0x0000000100047547 */ /* 0x000fea000b800000 */
[----:B------:R-:W-:Y:S05]  /*11220*/  BPT.TRAP 0x1 ;  /* 0x000000040000795c */ /* 0x000fea0000300000 */
.L_x_189:
[----:B------:R-:W-:Y:S01]  /*11230*/  ULEA UR23, UR7, UR4, 0x3 ;  /* 0x0000000407177291 */ /* 0x000fe2000f8e18ff */
[----:B---3--:R-:W-:Y:S08]  /*11240*/  SHF.L.U32 R5, R17, 0x1f, RZ ;  /* 0x0000001f11057819 */ /* 0x008ff000000006ff */
[----:B------:R-:W1:Y:S02]  /*11250*/  SYNCS.PHASECHK.TRANS64.TRYWAIT P0, [UR23+0x90], R5 ;  /* 0x00009005ff0075a7 */ /* 0x000e640008001117 */
[----:B-1----:R-:W-:Y:S05]  /*11260*/  @!P0 BRA `(.L_x_190) ;  /* 0x0000002c00ec8947 */ /* 0x002fea0003800000 */
.L_x_270:
[----:B------:R-:W-:Y:S09]  /*11270*/  UIMAD UR6, UR7, 0x14, UR36 ;  /* 0x00000014070678a4 */ /* 0x000ff2000f8e0224 */
[----:B------:R-:W3:Y:S04]  /*11280*/  LDS R10, [UR6+0x10] ;  /* 0x00001006ff0a7984 */ /* 0x000ee80008000800 */
[----:B------:R-:W1:Y:S04]  /*11290*/  LDS R16, [UR6] ;  /* 0x00000006ff107984 */ /* 0x000e680008000800 */
        /* <DEDUP_REMOVED lines=9> */
[----:B---3--:R-:W-:Y:S01]  /*11330*/  PRMT R21, R10, 0x7632, R21 ;  /* 0x000076320a157816 */ /* 0x008fe20000000015 */
[----:B------:R-:W-:Y:S06]  /*11340*/  BRA.U UP0, `(.L_x_191) ;  /* 0x0000000100047547 */ /* 0x000fec000b800000 */
[----:B------:R-:W-:Y:S05]  /*11350*/  BPT.TRAP 0x1 ;  /* 0x000000040000795c */ /* 0x000fea0000300000 */
.L_x_191:
[----:B------:R-:W-:Y:S02]  /*11360*/  UIADD3 UR6, UPT, UPT, UR23, 0xd0, URZ ;  /* 0x000000d017067890 */ /* 0x000fe4000fffe0ff */
[----:B------:R-:W-:Y:S02]  /*11370*/  UISETP.NE.AND UP0, UPT, UR37, 0x8, UPT ;  /* 0x000000082500788c */ /* 0x000fe4000bf05270 */
[----:B------:R-:W-:Y:S09]  /*11380*/  UPRMT UR6, UR5, 0x654, UR6 ;  /* 0x0000065405067896 */ /* 0x000ff20008000006 */
[----:B-1----:R-:W-:Y:S01]  /*11390*/  SYNCS.ARRIVE.TRANS64.RED.A1T0 RZ, [UR6], RZ ;  /* 0x000000ffffff79a7 */ /* 0x002fe20008100406 */
[----:B------:R-:W-:Y:S05]  /*113a0*/  BRA.U !UP0, `(.L_x_192) ;  /* 0x0000000108047547 */ /* 0x000fea000b800000 */
[----:B------:R-:W-:Y:S05]  /*113b0*/  BPT.TRAP 0x1 ;  /* 0x000000040000795c */ /* 0x000fea0000300000 */
.L_x_192:
[----:B------:R-:W-:Y:S01]  /*113c0*/  ULEA UR23, UR8, UR4, 0x3 ;  /* 0x0000000408177291 */ /* 0x000fe2000f8e18ff */
[----:B------:R-:W-:Y:S02]  /*113d0*/  SHF.L.U32 R5, R0, 0x1f, RZ ;  /* 0x0000001f00057819 */ /* 0x000fe400000006ff */
[----:B------:R-:W-:Y:S04]  /*113e0*/  PRMT R4, R10, 0x9910, RZ ;  /* 0x000099100a047816 */ /* 0x000fe800000000ff */
[----:B------:R-:W-:Y:S02]  /*113f0*/  ISETP.NE.AND P0, PT, R4, RZ, PT ;  /* 0x000000ff0400720c */ /* 0x000fe40003f05270 */
[----:B------:R-:W1:Y:S02]  /*11400*/  SYNCS.PHASECHK.TRANS64.TRYWAIT P1, [UR23+0x190], R5 ;  /* 0x00019005ff0075a7 */ /* 0x000e640008021117 */
[----:B------:R-:W-:Y:S01]  /*11410*/  ISETP.EQ.OR P0, PT, R11, RZ, !P0 ;  /* 0x000000ff0b00720c */ /* 0x000fe20004702670 */
[----:B------:R-:W-:Y:S01]  /*11420*/  @!UPT UIADD3 URZ, UPT, UPT, URZ, URZ, URZ ;  /* 0x000000fffffff290 */ /* 0x000fe2000fffe0ff */
[----:B-1----:R-:W-:Y:S11]  /*11430*/  @!P1 BRA `(.L_x_193) ;  /* 0x0000002c00909947 */ /* 0x002ff60003800000 */
.L_x_272:
[----:B------:R-:W-:Y:S05]  /*11440*/  @P0 BRA `(.L_x_194) ;  /* 0x0000000c00bc0947 */ /* 0x000fea0003800000 */
[----:B------:R-:W-:Y:S01]  /*11450*/  ELECT P0, URZ, PT ;  /* 0x0000000000ff782f */ /* 0x000fe20003800000 */
[----:B------:R-:W3:Y:S01]  /*11460*/  LDC.64 R8, c[0x0][0x838] ;  /* 0x00020e00ff087b82 */ /* 0x000ee20000000a00 */
[----:B------:R-:W-:Y:S07]  /*11470*/  BSSY.RECONVERGENT B0, `(.L_x_195) ;  /* 0x000009e000007945 */ /* 0x000fee0003800200 */
[----:B-1----:R-:W1:Y:S08]  /*11480*/  LDC.64 R4, c[0x0][0x830] ;  /* 0x00020c00ff047b82 */ /* 0x002e700000000a00 */
[----:B------:R-:W5:Y:S08]  /*11490*/  @P0 LDC.64 R32, c[0x0][0x828] ;  /* 0x00020a00ff200b82 */ /* 0x000f700000000a00 */
[----:B------:R-:W2:Y:S08]  /*114a0*/  @P0 LDC.64 R28, c[0x0][0x390] ;  /* 0x0000e400ff1c0b82 */ /* 0x000eb00000000a00 */
[----:B------:R-:W4:Y:S02]  /*114b0*/  @P0 LDC.64 R6, c[0x0][0x840] ;  /* 0x00021000ff060b82 */ /* 0x000f240000000a00 */
[C---:B----4-:R-:W-:Y:S04]  /*114c0*/  @P0 IMAD.WIDE R6, R14.reuse, 0x8, R6 ;  /* 0x000000080e060825 */ /* 0x050fe800078e0206 */
[C---:B-----5:R-:W-:Y:S01]  /*114d0*/  @P0 IMAD.WIDE R32, R14.reuse, 0x8, R32 ;  /* 0x000000080e200825 */ /* 0x060fe200078e0220 */
[----:B------:R4:W5:Y:S03]  /*114e0*/  @P0 LDG.E.64 R26, desc[UR50][R6.64] ;  /* 0x00000032061a0981 */ /* 0x000966000c1e1b00 */
[C---:B---3--:R-:W-:Y:S02]  /*114f0*/  @P0 IMAD.WIDE R8, R14.reuse, 0x8, R8 ;  /* 0x000000080e080825 */ /* 0x048fe400078e0208 */
[----:B------:R-:W3:Y:S02]  /*11500*/  @P0 LDG.E.64 R32, desc[UR50][R32.64] ;  /* 0x0000003220200981 */ /* 0x000ee4000c1e1b00 */
[C---:B-1----:R-:W-:Y:S02]  /*11510*/  @P0 IMAD.WIDE R4, R14.reuse, 0x8, R4 ;  /* 0x000000080e040825 */ /* 0x042fe400078e0204 */
[----:B------:R-:W4:Y:S02]  /*11520*/  @P0 LDG.E.64 R8, desc[UR50][R8.64] ;  /* 0x0000003208080981 */ /* 0x000f24000c1e1b00 */
[----:B--2---:R-:W-:Y:S02]  /*11530*/  @P0 IMAD.WIDE R28, R14, 0xc, R28 ;  /* 0x0000000c0e1c0825 */ /* 0x004fe400078e021c */
[----:B------:R-:W2:Y:S04]  /*11540*/  @P0 LDG.E.64 R24, desc[UR50][R4.64] ;  /* 0x0000003204180981 */ /* 0x000ea8000c1e1b00 */
[----:B------:R1:W5:Y:S04]  /*11550*/  @P0 LDG.E R20, desc[UR50][R28.64+0x4] ;  /* 0x000004321c140981 */ /* 0x000368000c1e1900 */
[----:B------:R-:W5:Y:S04]  /*11560*/  @P0 LDG.E R5, desc[UR50][R28.64] ;  /* 0x000000321c050981 */ /* 0x000f68000c1e1900 */
[----:B------:R-:W5:Y:S04]  /*11570*/  @P0 LDG.E R4, desc[UR50][R28.64+0x8] ;  /* 0x000008321c040981 */ /* 0x000f68000c1e1900 */
[----:B---3--:R-:W-:Y:S04]  /*11580*/  @P0 STS.64 [UR19], R32 ;  /* 0x00000020ff000988 */ /* 0x008fe80008000a13 */
[----:B----4-:R-:W-:Y:S04]  /*11590*/  @P0 STS.64 [UR18], R8 ;  /* 0x00000008ff000988 */ /* 0x010fe80008000a12 */
[----:B------:R-:W3:Y:S01]  /*115a0*/  @P0 LDS R7, [UR19+0x1c] ;  /* 0x00001c13ff070984 */ /* 0x000ee20008000800 */
[C---:B--2---:R-:W-:Y:S01]  /*115b0*/  @P0 SHF.L.U64.HI R23, R24.reuse, 0x1, R25 ;  /* 0x0000000118170819 */ /* 0x044fe20000010219 */
[----:B------:R-:W-:Y:S02]  /*115c0*/  @P0 IMAD.SHL.U32 R24, R24, 0x2, RZ ;  /* 0x0000000218180824 */ /* 0x000fe400078e00ff */
[----:B------:R-:W-:Y:S01]  /*115d0*/  @P0 STS [UR19+0x30], RZ ;  /* 0x000030ffff000988 */ /* 0x000fe20008000813 */
[----:B------:R-:W-:Y:S02]  /*115e0*/  @P0 LOP3.LUT R23, R23, 0x1fffffff, RZ, 0xc0, !PT ;  /* 0x1fffffff17170812 */ /* 0x000fe400078ec0ff */
[----:B------:R-:W-:Y:S02]  /*115f0*/  @P0 LOP3.LUT R24, R24, 0xfffffffe, RZ, 0xc0, !PT ;  /* 0xfffffffe18180812 */ /* 0x000fe400078ec0ff */
[--C-:B------:R-:W-:Y:S02]  /*11600*/  @P0 SHF.R.U32.HI R6, RZ, 0x4, R23.reuse ;  /* 0x00000004ff060819 */ /* 0x100fe40000011617 */
[----:B------:R-:W-:Y:S05]  /*11610*/  @P0 SHF.R.U64 R23, R24, 0x4, R23 ;  /* 0x0000000418170819 */ /* 0x000fea0000001217 */
[----:B------:R-:W-:Y:S01]  /*11620*/  @P0 STS [UR19+0xc], R23 ;  /* 0x00000c17ff000988 */ /* 0x000fe20008000813 */
[----:B-----5:R-:W-:Y:S02]  /*11630*/  @P0 VIADD R5, R5, 0xffffffff ;  /* 0xffffffff05050836 */ /* 0x020fe40000000000 */
[----:B------:R-:W-:Y:S01]  /*11640*/  @P0 VIADD R4, R4, 0xffffffff ;  /* 0xffffffff04040836 */ /* 0x000fe20000000000 */
[----:B---3--:R-:W-:Y:S01]  /*11650*/  @P0 LOP3.LUT R25, R7, 0xf, R6, 0xb8, !PT ;  /* 0x0000000f07190812 */ /* 0x008fe200078eb806 */
[----:B------:R-:W-:Y:S04]  /*11660*/  IMAD.U32 R7, RZ, RZ, UR19 ;  /* 0x00000013ff077e24 */ /* 0x000fe8000f8e00ff */
[----:B------:R-:W-:Y:S01]  /*11670*/  @P0 STS [UR19+0x1c], R25 ;  /* 0x00001c19ff000988 */ /* 0x000fe20008000813 */
[----:B------:R-:W-:Y:S03]  /*11680*/  @P0 SHF.R.U64 R8, R7, 0x4, RZ ;  /* 0x0000000407080819 */ /* 0x000fe600000012ff */
[----:B------:R-:W2:Y:S04]  /*11690*/  @P0 LDS R6, [UR19+0x1c] ;  /* 0x00001c13ff060984 */ /* 0x000ea80008000800 */
[----:B------:R-:W-:Y:S04]  /*116a0*/  @P0 STS [UR19+0x10], R8 ;  /* 0x00001008ff000988 */ /* 0x000fe80008000813 */
[----:B------:R-:W-:Y:S01]  /*116b0*/  @P0 STS [UR19+0x14], R8 ;  /* 0x00001408ff000988 */ /* 0x000fe20008000813 */
[----:B--2---:R-:W-:Y:S05]  /*116c0*/  @P0 LOP3.LUT R30, R6, 0xf0, RZ, 0xb8, !PT ;  /* 0x000000f0061e0812 */ /* 0x004fea00078eb8ff */
[----:B------:R-:W-:Y:S04]  /*116d0*/  @P0 STS [UR19+0x1c], R30 ;  /* 0x00001c1eff000988 */ /* 0x000fe80008000813 */
[----:B------:R-:W2:Y:S02]  /*116e0*/  @P0 LDS R6, [UR19+0x1c] ;  /* 0x00001c13ff060984 */ /* 0x000ea40008000800 */
[----:B--2---:R-:W-:Y:S02]  /*116f0*/  @P0 LOP3.LUT R9, R6, 0xf00, RZ, 0xb8, !PT ;  /* 0x00000f0006090812 */ /* 0x004fe400078eb8ff */
[----:B------:R-:W-:Y:S03]  /*11700*/  CS2R R6, SRZ ;  /* 0x0000000000067805 */ /* 0x000fe6000001ff00 */
[----:B------:R-:W-:Y:S04]  /*11710*/  @P0 STS.64 [UR19+0x18], R8 ;  /* 0x00001808ff000988 */ /* 0x000fe80008000a13 */
[----:B------:R-:W2:Y:S04]  /*11720*/  @P0 LDS R22, [UR19+0x1c] ;  /* 0x00001c13ff160984 */ /* 0x000ea80008000800 */
[----:B------:R3:W-:Y:S02]  /*11730*/  @P0 STS.128 [UR19+0x20], R4 ;  /* 0x00002004ff000988 */ /* 0x0007e40008000c13 */
[----:B---3--:R-:W-:Y:S01]  /*11740*/  IMAD.U32 R7, RZ, RZ, UR18 ;  /* 0x00000012ff077e24 */ /* 0x008fe2000f8e00ff */
[----:B------:R-:W-:Y:S04]  /*11750*/  PRMT R5, R10, 0x7732, RZ ;  /* 0x000077320a057816 */ /* 0x000fe800000000ff */
[----:B------:R-:W-:Y:S02]  /*11760*/  SHF.R.U32.HI R5, RZ, 0x1, R5 ;  /* 0x00000001ff057819 */ /* 0x000fe40000011605 */
[----:B--2---:R-:W-:Y:S02]  /*11770*/  @P0 LOP3.LUT R24, R22, 0xf000, RZ, 0xb8, !PT ;  /* 0x0000f00016180812 */ /* 0x004fe400078eb8ff */
[C---:B------:R-:W-:Y:S01]  /*11780*/  @P0 SHF.L.U64.HI R22, R26.reuse, 0x1, R27 ;  /* 0x000000011a160819 */ /* 0x040fe2000001021b */
[----:B------:R-:W-:Y:S01]  /*11790*/  @P0 IMAD.SHL.U32 R26, R26, 0x2, RZ ;  /* 0x000000021a1a0824 */ /* 0x000fe200078e00ff */
[----:B------:R-:W-:Y:S01]  /*117a0*/  LOP3.LUT R5, R5, 0xffff, RZ, 0xc0, !PT ;  /* 0x0000ffff05057812 */ /* 0x000fe200078ec0ff */
[----:B------:R-:W-:Y:S01]  /*117b0*/  @P0 STS [UR19+0x1c], R24 ;  /* 0x00001c18ff000988 */ /* 0x000fe20008000813 */
[----:B------:R-:W-:Y:S03]  /*117c0*/  @P0 LOP3.LUT R22, R22, 0x1fffffff, RZ, 0xc0, !PT ;  /* 0x1fffffff16160812 */ /* 0x000fe600078ec0ff */
[----:B-1----:R-:W1:Y:S01]  /*117d0*/  @P0 LDS R28, [UR18+0x1c] ;  /* 0x00001c12ff1c0984 */ /* 0x002e620008000800 */
[----:B------:R-:W-:Y:S01]  /*117e0*/  @P0 SHF.R.U32.HI R9, RZ, 0x4, R22 ;  /* 0x00000004ff090819 */ /* 0x000fe20000011616 */
[----:B------:R-:W-:Y:S02]  /*117f0*/  IMAD R5, R5, 0x4925, RZ ;  /* 0x0000492505057824 */ /* 0x000fe400078e02ff */
[----:B------:R-:W-:Y:S03]  /*11800*/  @P0 STS [UR18+0x30], RZ ;  /* 0x000030ffff000988 */ /* 0x000fe60008000812 */
[----:B------:R-:W-:Y:S04]  /*11810*/  SHF.R.U32.HI R5, RZ, 0x11, R5 ;  /* 0x00000011ff057819 */ /* 0x000fe80000011605 */
[----:B------:R-:W-:Y:S05]  /*11820*/  PRMT R5, R5, 0x9910, RZ ;  /* 0x0000991005057816 */ /* 0x000fea00000000ff */
[----:B------:R-:W-:Y:S04]  /*11830*/  IMAD R5, R5, 0xe, RZ ;  /* 0x0000000e05057824 */ /* 0x000fe800078e02ff */
[----:B------:R-:W-:Y:S01]  /*11840*/  IMAD.MOV R5, RZ, RZ, -R5 ;  /* 0x000000ffff057224 */ /* 0x000fe200078e0a05 */
[----:B-1----:R-:W-:Y:S05]  /*11850*/  @P0 LOP3.LUT R25, R28, 0xf, R9, 0xb8, !PT ;  /* 0x0000000f1c190812 */ /* 0x002fea00078eb809 */
[----:B------:R-:W-:Y:S04]  /*11860*/  @P0 STS [UR18+0x1c], R25 ;  /* 0x00001c19ff000988 */ /* 0x000fe80008000812 */
[----:B------:R-:W1:Y:S02]  /*11870*/  @P0 LDS R8, [UR18+0x1c] ;  /* 0x00001c12ff080984 */ /* 0x000e640008000800 */
[----:B-1----:R-:W-:Y:S02]  /*11880*/  @P0 LOP3.LUT R23, R8, 0xf0, RZ, 0xb8, !PT ;  /* 0x000000f008170812 */ /* 0x002fe400078eb8ff */
[----:B------:R-:W-:Y:S03]  /*11890*/  @P0 SHF.R.U64 R8, R7, 0x4, RZ ;  /* 0x0000000407080819 */ /* 0x000fe600000012ff */
[----:B------:R1:W-:Y:S04]  /*118a0*/  @P0 STS [UR18+0x1c], R23 ;  /* 0x00001c17ff000988 */ /* 0x0003e80008000812 */
[----:B------:R-:W2:Y:S04]  /*118b0*/  @P0 LDS R6, [UR18+0x1c] ;  /* 0x00001c12ff060984 */ /* 0x000ea80008000800 */
[----:B------:R-:W-:Y:S04]  /*118c0*/  @P0 STS [UR18+0x10], R8 ;  /* 0x00001008ff000988 */ /* 0x000fe80008000812 */
[----:B------:R-:W-:Y:S01]  /*118d0*/  @P0 STS [UR18+0x14], R8 ;  /* 0x00001408ff000988 */ /* 0x000fe20008000812 */
[----:B-1----:R-:W1:Y:S01]  /*118e0*/  S2R R23, SR_LANEID ;  /* 0x0000000000177919 */ /* 0x002e620000000000 */
[----:B--2---:R-:W-:Y:S02]  /*118f0*/  @P0 LOP3.LUT R9, R6, 0xf00, RZ, 0xb8, !PT ;  /* 0x00000f0006090812 */ /* 0x004fe400078eb8ff */
[----:B------:R-:W-:Y:S01]  /*11900*/  PRMT R6, R5, 0x7710, RZ ;  /* 0x0000771005067816 */ /* 0x000fe200000000ff */
[----:B------:R-:W-:Y:S02]  /*11910*/  @P0 VIADD R5, R20, 0xffffffff ;  /* 0xffffffff14050836 */ /* 0x000fe40000000000 */
[----:B------:R2:W-:Y:S02]  /*11920*/  @P0 STS.64 [UR18+0x18], R8 ;  /* 0x00001808ff000988 */ /* 0x0005e40008000a12 */
[----:B------:R-:W-:Y:S01]  /*11930*/  IMAD.IADD R21, R21, 0x1, R6 ;  /* 0x0000000115157824 */ /* 0x000fe200078e0206 */
[----:B------:R-:W-:Y:S01]  /*11940*/  CS2R R6, SRZ ;  /* 0x0000000000067805 */ /* 0x000fe2000001ff00 */
[----:B------:R-:W3:Y:S01]  /*11950*/  @P0 LDS R24, [UR18+0x1c] ;  /* 0x00001c12ff180984 */ /* 0x000ee20008000800 */
[----:B-1----:R-:W-:Y:S02]  /*11960*/  IMAD.SHL.U32 R23, R23, 0x4, RZ ;  /* 0x0000000417177824 */ /* 0x002fe400078e00ff */
[----:B------:R-:W-:Y:S01]  /*11970*/  R2UR UR26, R21 ;  /* 0x00000000151a72ca */ /* 0x000fe200000e0000 */
[----:B------:R1:W-:Y:S11]  /*11980*/  @P0 STS.128 [UR18+0x20], R4 ;  /* 0x00002004ff000988 */ /* 0x0003f60008000c12 */
[----:B------:R-:W-:Y:S01]  /*11990*/  @!UPT UIADD3 URZ, UPT, UPT, URZ, URZ, URZ ;  /* 0x000000fffffff290 */ /* 0x000fe2000fffe0ff */
[----:B------:R-:W-:Y:S04]  /*119a0*/  ULOP3.LUT UR26, UR26, 0xffff, URZ, 0xc0, !UPT ;  /* 0x0000ffff1a1a7892 */ /* 0x000fe8000f8ec0ff */
[----:B------:R-:W-:Y:S01]  /*119b0*/  UIADD3 UR27, UP1, UPT, UR9, UR26, URZ ;  /* 0x0000001a091b7290 */ /* 0x000fe2000ff3e0ff */
[----:B--2---:R-:W-:Y:S01]  /*119c0*/  @P0 LOP3.LUT R9, R26, 0xfffffffe, RZ, 0xc0, !PT ;  /* 0xfffffffe1a090812 */ /* 0x004fe200078ec0ff */
[----:B------:R-:W-:Y:S02]  /*119d0*/  UIADD3 UR26, UP2, UPT, UR20, UR26, URZ ;  /* 0x0000001a141a7290 */ /* 0x000fe4000ff5e0ff */
[----:B------:R-:W-:Y:S01]  /*119e0*/  USHF.L.U32 UR24, UR27, 0x7, URZ ;  /* 0x000000071b187899 */ /* 0x000fe200080006ff */
[----:B------:R-:W-:Y:S01]  /*119f0*/  @P0 SHF.R.U64 R22, R9, 0x4, R22 ;  /* 0x0000000409160819 */ /* 0x000fe20000001216 */
[----:B------:R-:W-:Y:S02]  /*11a00*/  UIADD3.X UR25, UPT, UPT, URZ, URZ, URZ, UP1, !UPT ;  /* 0x000000ffff197290 */ /* 0x000fe40008ffe4ff */
[----:B------:R-:W-:Y:S02]  /*11a10*/  UIADD3.X UR28, UPT, UPT, URZ, URZ, URZ, UP2, !UPT ;  /* 0x000000ffff1c7290 */ /* 0x000fe400097fe4ff */
[----:B------:R-:W-:Y:S01]  /*11a20*/  @P0 STS [UR18+0xc], R22 ;  /* 0x00000c16ff000988 */ /* 0x000fe20008000812 */
[----:B------:R-:W-:Y:S02]  /*11a30*/  UIADD3 UR30, UP2, UPT, UR24, UR16, URZ ;  /* 0x00000010181e7290 */ /* 0x000fe4000ff5e0ff */
[----:B------:R-:W-:Y:S02]  /*11a40*/  USHF.L.U32 UR6, UR26, 0x7, URZ ;  /* 0x000000071a067899 */ /* 0x000fe400080006ff */
[----:B------:R-:W-:Y:S02]  /*11a50*/  USHF.L.U64.HI UR25, UR27, 0x7, UR25 ;  /* 0x000000071b197899 */ /* 0x000fe40008010219 */
[----:B------:R-:W-:Y:S01]  /*11a60*/  USHF.L.U64.HI UR28, UR26, 0x7, UR28 ;  /* 0x000000071a1c7899 */ /* 0x000fe2000801021c */
[C---:B-1----:R-:W-:Y:S01]  /*11a70*/  IADD3 R6, P1, PT, R23.reuse, UR30, RZ ;  /* 0x0000001e17067c10 */ /* 0x042fe2000ff3e0ff */
[----:B------:R-:W-:Y:S01]  /*11a80*/  UIADD3 UR26, UP1, UPT, UR6, UR16, URZ ;  /* 0x00000010061a7290 */ /* 0x000fe2000ff3e0ff */
[----:B---3--:R-:W-:Y:S01]  /*11a90*/  @P0 LOP3.LUT R24, R24, 0xf000, RZ, 0xb8, !PT ;  /* 0x0000f00018180812 */ /* 0x008fe200078eb8ff */
[----:B------:R-:W-:Y:S02]  /*11aa0*/  UIADD3.X UR29, UPT, UPT, UR25, UR17, URZ, UP2, !UPT ;  /* 0x00000011191d7290 */ /* 0x000fe400097fe4ff */
[----:B------:R-:W-:Y:S02]  /*11ab0*/  UIADD3.X UR27, UPT, UPT, UR28, UR17, URZ, UP1, !UPT ;  /* 0x000000111c1b7290 */ /* 0x000fe40008ffe4ff */
[----:B------:R-:W-:Y:S01]  /*11ac0*/  @P0 STS [UR18+0x1c], R24 ;  /* 0x00001c18ff000988 */ /* 0x000fe20008000812 */
[----:B------:R-:W-:Y:S03]  /*11ad0*/  NOP ;  /* 0x0000000000007918 */ /* 0x000fe60000000000 */
[----:B------:R-:W1:Y:S01]  /*11ae0*/  LDS R20, [R23+UR19] ;  /* 0x0000001317147984 */ /* 0x000e620008000800 */
[----:B------:R-:W-:Y:S01]  /*11af0*/  IADD3 R4, P0, PT, R23, UR26, RZ ;  /* 0x0000001a17047c10 */ /* 0x000fe2000ff1e0ff */
[----:B------:R-:W-:Y:S02]  /*11b00*/  IMAD.X R7, RZ, RZ, UR29, P1 ;  /* 0x0000001dff077e24 */ /* 0x000fe400088e06ff */
[----:B------:R-:W2:Y:S02]  /*11b10*/  LDS R9, [R23+UR19+0x80] ;  /* 0x0000801317097984 */ /* 0x000ea40008000800 */
[----:B------:R-:W-:Y:S02]  /*11b20*/  IMAD.X R5, RZ, RZ, UR27, P0 ;  /* 0x0000001bff057e24 */ /* 0x000fe400080e06ff */
[----:B-1----:R1:W3:Y:S04]  /*11b30*/  ATOMG.E.EXCH.STRONG.GPU PT, RZ, [R6], R20 ;  /* 0x0000001406ff73a8 */ /* 0x0022e800041ee100 */
[----:B--2---:R1:W3:Y:S02]  /*11b40*/  ATOMG.E.EXCH.STRONG.GPU PT, RZ, [R4], R9 ;  /* 0x0000000904ff73a8 */ /* 0x0042e400041ee100 */
[----:B---3--:R-:W-:Y:S11]  /*11b50*/  ELECT P0, URZ, PT ;  /* 0x0000000000ff782f */ /* 0x008ff60003800000 */
[----:B------:R-:W-:Y:S02]  /*11b60*/  @!UPT UIADD3 URZ, UPT, UPT, URZ, URZ, URZ ;  /* 0x000000fffffff290 */ /* 0x000fe4000fffe0ff */
[----:B------:R-:W-:Y:S05]  /*11b70*/  @!P0 BRA `(.L_x_196) ;  /* 0x0000000000b48947 */ /* 0x000fea0003800000 */
[----:B------:R-:W-:Y:S01]  /*11b80*/  STS [UR22+0x30], RZ ;  /* 0x000030ffff007988 */ /* 0x000fe20008000816 */
[----:B------:R-:W-:Y:S01]  /*11b90*/  ISETP.NE.U32.AND P0, PT, R2, RZ, PT ;  /* 0x000000ff0200720c */ /* 0x000fe20003f05070 */
[----:B-1----:R-:W-:Y:S01]  /*11ba0*/  IMAD.WIDE R8, R14, 0xc, R18 ;  /* 0x0000000c0e087825 */ /* 0x002fe200078e0212 */
[----:B------:R-:W-:Y:S02]  /*11bb0*/  ISETP.NE.U32.AND P1, PT, R12, RZ, PT ;  /* 0x000000ff0c00720c */ /* 0x000fe40003f25070 */
[----:B------:R-:W-:Y:S02]  /*11bc0*/  ISETP.NE.AND.EX P0, PT, R3, RZ, PT, P0 ;  /* 0x000000ff0300720c */ /* 0x000fe40003f05300 */
[----:B------:R-:W2:Y:S01]  /*11bd0*/  LDG.E R24, desc[UR50][R8.64] ;  /* 0x0000003208187981 */ /* 0x000ea2000c1e1900 */
[----:B------:R-:W-:Y:S10]  /*11be0*/  ISETP.NE.AND.EX P1, PT, R13, RZ, PT, P1 ;  /* 0x000000ff0d00720c */ /* 0x000ff40003f25310 */
[----:B------:R-:W1:Y:S08]  /*11bf0*/  @P0 LDC.64 R4, c[0x0][0xb10] ;  /* 0x0002c400ff040b82 */ /* 0x000e700000000a00 */
[----:B------:R-:W3:Y:S01]  /*11c00*/  @P1 LDC.64 R6, c[0x0][0xb08] ;  /* 0x0002c200ff061b82 */ /* 0x000ee20000000a00 */
[----:B--2---:R-:W-:Y:S01]  /*11c10*/  SHF.R.S32.HI R25, RZ, 0x1f, R24 ;  /* 0x0000001fff197819 */ /* 0x004fe20000011418 */
[C---:B-1----:R-:W-:Y:S04]  /*11c20*/  @P0 IMAD.WIDE R4, R14.reuse, 0x8, R4 ;  /* 0x000000080e040825 */ /* 0x042fe800078e0204 */
[----:B---3--:R-:W-:Y:S01]  /*11c30*/  @P1 IMAD.WIDE R6, R14, 0x8, R6 ;  /* 0x000000080e061825 */ /* 0x008fe200078e0206 */
[----:B------:R-:W2:Y:S04]  /*11c40*/  @P0 LDG.E.64 R28, desc[UR50][R4.64] ;  /* 0x00000032041c0981 */ /* 0x000ea8000c1e1b00 */
[----:B------:R1:W3:Y:S04]  /*11c50*/  @P1 LDG.E.64 R26, desc[UR50][R6.64] ;  /* 0x00000032061a1981 */ /* 0x0002e8000c1e1b00 */
[----:B------:R4:W5:Y:S04]  /*11c60*/  LDG.E R5, desc[UR50][R8.64+0x4] ;  /* 0x0000043208057981 */ /* 0x000968000c1e1900 */
[----:B-1----:R-:W1:Y:S01]  /*11c70*/  LDS R7, [UR22+0x1c] ;  /* 0x00001c16ff077984 */ /* 0x002e620008000800 */
[----:B------:R-:W-:Y:S05]  /*11c80*/  IMAD.U32 R6, RZ, RZ, UR22 ;  /* 0x00000016ff067e24 */ /* 0x000fea000f8e00ff */
[----:B----4-:R-:W-:Y:S05]  /*11c90*/  SHF.R.U64 R8, R6, 0x4, RZ ;  /* 0x0000000406087819 */ /* 0x010fea00000012ff */
[----:B------:R-:W-:Y:S04]  /*11ca0*/  STS [UR22+0x10], R8 ;  /* 0x00001008ff007988 */ /* 0x000fe80008000816 */
[----:B------:R-:W-:Y:S01]  /*11cb0*/  STS [UR22+0x14], R8 ;  /* 0x00001408ff007988 */ /* 0x000fe20008000816 */
[----:B------:R-:W-:Y:S02]  /*11cc0*/  @!P0 IMAD.MOV.U32 R28, RZ, RZ, R24 ;  /* 0x000000ffff1c8224 */ /* 0x000fe400078e0018 */
[----:B------:R-:W-:Y:S01]  /*11cd0*/  @!P0 IMAD.MOV.U32 R29, RZ, RZ, R25 ;  /* 0x000000ffff1d8224 */ /* 0x000fe200078e0019 */
[----:B---3--:R-:W-:Y:S01]  /*11ce0*/  @P1 STS.64 [UR22], R26 ;  /* 0x0000001aff001988 */ /* 0x008fe20008000a16 */
[C---:B--2---:R-:W-:Y:S03]  /*11cf0*/  IMAD.SHL.U32 R25, R28.reuse, 0x2, RZ ;  /* 0x000000021c197824 */ /* 0x044fe600078e00ff */
[----:B------:R-:W-:Y:S02]  /*11d00*/  SHF.L.U64.HI R20, R28, 0x1, R29 ;  /* 0x000000011c147819 */ /* 0x000fe4000001021d */
[----:B------:R-:W-:Y:S02]  /*11d10*/  LOP3.LUT R25, R25, 0xfffffffe, RZ, 0xc0, !PT ;  /* 0xfffffffe19197812 */ /* 0x000fe400078ec0ff */
[----:B------:R-:W-:Y:S04]  /*11d20*/  LOP3.LUT R20, R20, 0x1fffffff, RZ, 0xc0, !PT ;  /* 0x1fffffff14147812 */ /* 0x000fe800078ec0ff */
[--C-:B------:R-:W-:Y:S02]  /*11d30*/  SHF.R.U32.HI R4, RZ, 0x4, R20.reuse ;  /* 0x00000004ff047819 */ /* 0x100fe40000011614 */
[----:B------:R-:W-:Y:S02]  /*11d40*/  SHF.R.U64 R20, R25, 0x4, R20 ;  /* 0x0000000419147819 */ /* 0x000fe40000001214 */
[----:B-1----:R-:W-:Y:S02]  /*11d50*/  LOP3.LUT R30, R7, 0xf, R4, 0xb8, !PT ;  /* 0x0000000f071e7812 */ /* 0x002fe400078eb804 */
[----:B------:R-:W-:Y:S01]  /*11d60*/  CS2R R6, SRZ ;  /* 0x0000000000067805 */ /* 0x000fe2000001ff00 */
[----:B------:R-:W-:Y:S01]  /*11d70*/  STS [UR22+0xc], R20 ;  /* 0x00000c14ff007988 */ /* 0x000fe20008000816 */
[----:B-----5:R-:W-:Y:S03]  /*11d80*/  VIADD R5, R5, 0xffffffff ;  /* 0xffffffff05057836 */ /* 0x020fe60000000000 */
[----:B------:R-:W-:Y:S04]  /*11d90*/  STS [UR22+0x1c], R30 ;  /* 0x00001c1eff007988 */ /* 0x000fe80008000816 */
[----:B------:R-:W1:Y:S02]  /*11da0*/  LDS R4, [UR22+0x1c] ;  /* 0x00001c16ff047984 */ /* 0x000e640008000800 */
[----:B-1----:R-:W-:Y:S05]  /*11db0*/  LOP3.LUT R22, R4, 0xf0, RZ, 0xb8, !PT ;  /* 0x000000f004167812 */ /* 0x002fea00078eb8ff */
        /* <DEDUP_REMOVED lines=9> */
.L_x_196:
[----:B------:R-:W-:Y:S05]  /*11e50*/  BSYNC.RECONVERGENT B0 ;  /* 0x0000000000007941 */ /* 0x000fea0003800200 */
.L_x_195:
[----:B------:R-:W-:Y:S01]  /*11e60*/  NOP ;  /* 0x0000000000007918 */ /* 0x000fe20000000000 */
[----:B-12---:R-:W1:Y:S01]  /*11e70*/  LDS R4, [R23+UR22] ;  /* 0x0000001617047984 */ /* 0x006e620008000800 */
[----:B------:R-:W-:Y:S01]  /*11e80*/  UIADD3 UR24, UP1, UPT, UR24, UR14, URZ ;  /* 0x0000000e18187290 */ /* 0x000fe2000ff3e0ff */
[----:B------:R-:W-:Y:S03]  /*11e90*/  BSSY.RECONVERGENT B0, `(.L_x_197) ;  /* 0x0000035000007945 */ /* 0x000fe60003800200 */
[----:B------:R-:W-:Y:S02]  /*11ea0*/  UIADD3.X UR25, UPT, UPT, UR25, UR15, URZ, UP1, !UPT ;  /* 0x0000000f19197290 */ /* 0x000fe40008ffe4ff */
[----:B------:R-:W-:Y:S05]  /*11eb0*/  IADD3 R6, P0, PT, R23, UR24, RZ ;  /* 0x0000001817067c10 */ /* 0x000fea000ff1e0ff */
[----:B------:R-:W-:Y:S05]  /*11ec0*/  IMAD.X R7, RZ, RZ, UR25, P0 ;  /* 0x00000019ff077e24 */ /* 0x000fea00080e06ff */
[----:B-1----:R1:W2:Y:S02]  /*11ed0*/  ATOMG.E.EXCH.STRONG.GPU PT, RZ, [R6], R4 ;  /* 0x0000000406ff73a8 */ /* 0x0022a400041ee100 */
[----:B--2---:R-:W-:Y:S11]  /*11ee0*/  ELECT P0, URZ, PT ;  /* 0x0000000000ff782f */ /* 0x004ff60003800000 */
[----:B------:R-:W-:Y:S02]  /*11ef0*/  @!UPT UIADD3 URZ, UPT, UPT, URZ, URZ, URZ ;  /* 0x000000fffffff290 */ /* 0x000fe4000fffe0ff */
[----:B------:R-:W-:Y:S05]  /*11f00*/  @!P0 BRA `(.L_x_198) ;  /* 0x0000000000b48947 */ /* 0x000fea0003800000 */
[----:B------:R-:W-:Y:S01]  /*11f10*/  STS [UR21+0x30], RZ ;  /* 0x000030ffff007988 */ /* 0x000fe20008000815 */
[----:B------:R-:W-:Y:S01]  /*11f20*/  ISETP.NE.U32.AND P0, PT, RZ, UR12, PT ;  /* 0x0000000cff007c0c */ /* 0x000fe2000bf05070 */
[C---:B------:R-:W-:Y:S03]  /*11f30*/  IMAD.WIDE R8, R14.reuse, 0xc, R18 ;  /* 0x0000000c0e087825 */ /* 0x040fe600078e0212 */
[----:B------:R-:W-:Y:S02]  /*11f40*/  ISETP.NE.AND.EX P1, PT, RZ, UR13, PT, P0 ;  /* 0x0000000dff007c0c */ /* 0x000fe4000bf25300 */
[----:B------:R-:W2:Y:S01]  /*11f50*/  LDG.E R24, desc[UR50][R8.64] ;  /* 0x0000003208187981 */ /* 0x000ea2000c1e1900 */
[C---:B-1----:R-:W-:Y:S03]  /*11f60*/  LEA R6, P0, R14.reuse, RZ, 0x3 ;  /* 0x000000ff0e067211 */ /* 0x042fe600078018ff */
[----:B------:R1:W3:Y:S01]  /*11f70*/  LDG.E R5, desc[UR50][R8.64+0x4] ;  /* 0x0000043208057981 */ /* 0x0002e2000c1e1900 */
[----:B------:R-:W-:Y:S06]  /*11f80*/  LEA.HI.X.SX32 R7, R14, RZ, 0x3, P0 ;  /* 0x000000ff0e077211 */ /* 0x000fec00000f1eff */
[C---:B------:R-:W-:Y:S04]  /*11f90*/  @P1 IADD3 R30, P0, PT, R6.reuse, UR12, RZ ;  /* 0x0000000c061e1c10 */ /* 0x040fe8000ff1e0ff */
[C---:B------:R-:W-:Y:S02]  /*11fa0*/  @P1 IADD3.X R31, PT, PT, R7.reuse, UR13, RZ, P0, !PT ;  /* 0x0000000d071f1c10 */ /* 0x040fe400087fe4ff */
[----:B------:R-:W-:Y:S01]  /*11fb0*/  IADD3 R26, P0, PT, R6, UR10, RZ ;  /* 0x0000000a061a7c10 */ /* 0x000fe2000ff1e0ff */
[----:B------:R-:W-:Y:S02]  /*11fc0*/  IMAD.U32 R6, RZ, RZ, UR21 ;  /* 0x00000015ff067e24 */ /* 0x000fe4000f8e00ff */
[----:B------:R-:W4:Y:S01]  /*11fd0*/  @P1 LDG.E.64 R28, desc[UR50][R30.64] ;  /* 0x000000321e1c1981 */ /* 0x000f22000c1e1b00 */
[----:B------:R-:W-:Y:S03]  /*11fe0*/  IADD3.X R27, PT, PT, R7, UR11, RZ, P0, !PT ;  /* 0x0000000b071b7c10 */ /* 0x000fe600087fe4ff */
[----:B------:R-:W5:Y:S04]  /*11ff0*/  LDS R7, [UR21+0x1c] ;  /* 0x00001c15ff077984 */ /* 0x000f680008000800 */
[----:B------:R-:W5:Y:S01]  /*12000*/  LDG.E.64 R26, desc[UR50][R26.64] ;  /* 0x000000321a1a7981 */ /* 0x000f62000c1e1b00 */
[----:B-1----:R-:W-:Y:S05]  /*12010*/  SHF.R.U64 R8, R6, 0x4, RZ ;  /* 0x0000000406087819 */ /* 0x002fea00000012ff */
[----:B------:R-:W-:Y:S04]  /*12020*/  STS [UR21+0x10], R8 ;  /* 0x00001008ff007988 */ /* 0x000fe80008000815 */
[----:B------:R-:W-:Y:S04]  /*12030*/  STS [UR21+0x14], R8 ;  /* 0x00001408ff007988 */ /* 0x000fe80008000815 */
[----:B-----5:R-:W-:Y:S01]  /*12040*/  STS.64 [UR21], R26 ;  /* 0x0000001aff007988 */ /* 0x020fe20008000a15 */
[--C-:B--2---:R-:W-:Y:S01]  /*12050*/  SHF.R.S32.HI R25, RZ, 0x1f, R24.reuse ;  /* 0x0000001fff197819 */ /* 0x104fe20000011418 */
[----:B------:R-:W-:Y:S02]  /*12060*/  @!P1 IMAD.MOV.U32 R28, RZ, RZ, R24 ;  /* 0x000000ffff1c9224 */ /* 0x000fe400078e0018 */
[----:B---3--:R-:W-:Y:S02]  /*12070*/  VIADD R5, R5, 0xffffffff ;  /* 0xffffffff05057836 */ /* 0x008fe40000000000 */
[----:B------:R-:W-:Y:S02]  /*12080*/  @!P1 IMAD.MOV.U32 R29, RZ, RZ, R25 ;  /* 0x000000ffff1d9224 */ /* 0x000fe400078e0019 */
[C---:B----4-:R-:W-:Y:S03]  /*12090*/  IMAD.SHL.U32 R25, R28.reuse, 0x2, RZ ;  /* 0x000000021c197824 */ /* 0x050fe600078e00ff */
[----:B------:R-:W-:Y:S02]  /*120a0*/  SHF.L.U64.HI R20, R28, 0x1, R29 ;  /* 0x000000011c147819 */ /* 0x000fe4000001021d */
[----:B------:R-:W-:Y:S02]  /*120b0*/  LOP3.LUT R25, R25, 0xfffffffe, RZ, 0xc0, !PT ;  /* 0xfffffffe19197812 */ /* 0x000fe400078ec0ff */
[----:B------:R-:W-:Y:S04]  /*120c0*/  LOP3.LUT R20, R20, 0x1fffffff, RZ, 0xc0, !PT ;  /* 0x1fffffff14147812 */ /* 0x000fe800078ec0ff */
[--C-:B------:R-:W-:Y:S02]  /*120d0*/  SHF.R.U32.HI R4, RZ, 0x4, R20.reuse ;  /* 0x00000004ff047819 */ /* 0x100fe40000011614 */
[----:B------:R-:W-:Y:S02]  /*120e0*/  SHF.R.U64 R20, R25, 0x4, R20 ;  /* 0x0000000419147819 */ /* 0x000fe40000001214 */
[----:B------:R-:W-:Y:S02]  /*120f0*/  LOP3.LUT R30, R7, 0xf, R4, 0xb8, !PT ;  /* 0x0000000f071e7812 */ /* 0x000fe400078eb804 */
[----:B------:R-:W-:Y:S01]  /*12100*/  CS2R R6, SRZ ;  /* 0x0000000000067805 */ /* 0x000fe2000001ff00 */
[----:B------:R-:W-:Y:S04]  /*12110*/  STS [UR21+0xc], R20 ;  /* 0x00000c14ff007988 */ /* 0x000fe80008000815 */
        /* <DEDUP_REMOVED lines=12> */
.L_x_198:
[----:B------:R-:W-:Y:S05]  /*121e0*/  BSYNC.RECONVERGENT B0 ;  /* 0x0000000000007941 */ /* 0x000fea0003800200 */
.L_x_197:
[----:B------:R-:W-:Y:S01]  /*121f0*/  NOP ;  /* 0x0000000000007918 */ /* 0x000fe20000000000 */
[----:B-12---:R-:W1:Y:S01]  /*12200*/  LDS R4, [R23+UR21] ;  /* 0x0000001517047984 */ /* 0x006e620008000800 */
[----:B------:R-:W-:Y:S04]  /*12210*/  UIADD3 UR32, UP1, UPT, UR6, UR14, URZ ;  /* 0x0000000e06207290 */ /* 0x000fe8000ff3e0ff */
[----:B------:R-:W-:Y:S02]  /*12220*/  UIADD3.X UR33, UPT, UPT, UR28, UR15, URZ, UP1, !UPT ;  /* 0x0000000f1c217290 */ /* 0x000fe40008ffe4ff */
[----:B------:R-:W-:Y:S01]  /*12230*/  IADD3 R6, P0, PT, R23, UR32, RZ ;  /* 0x0000002017067c10 */ /* 0x000fe2000ff1e0ff */
[----:B------:R-:W-:Y:S03]  /*12240*/  UMOV UR28, UR30 ;  /* 0x0000001e001c7c82 */ /* 0x000fe60008000000 */
[----:B------:R-:W-:Y:S05]  /*12250*/  IADD3.X R7, PT, PT, RZ, UR33, RZ, P0, !PT ;  /* 0x00000021ff077c10 */ /* 0x000fea00087fe4ff */
[----:B-1----:R3:W5:Y:S01]  /*12260*/  ATOMG.E.EXCH.STRONG.GPU PT, RZ, [R6], R4 ;  /* 0x0000000406ff73a8 */ /* 0x00276200041ee100 */
[----:B------:R-:W-:Y:S04]  /*12270*/  DEPBAR {5,4,3,2,1,0} ;  /* 0x0000003f0000791a */ /* 0x000fe80000000000 */
[----:B------:R-:W1:Y:S02]  /*12280*/  CCTL.E.C.LDCU.IV.DEEP [UR28] ;  /* 0x000000001c007540 */ /* 0x000e640009c08000 */
[----:B-1----:R3:W-:Y:S01]  /*12290*/  UTMACCTL.IV [UR28] ;  /* 0x000000001c0079b9 */ /* 0x0027e20008000000 */
        /* <DEDUP_REMOVED lines=9> */
[----:B------:R-:W-:Y:S01]  /*12330*/  NOP ;  /* 0x0000000000007918 */ /* 0x000fe20000000000 */
.L_x_194:
[----:B-----5:R-:W-:Y:S01]  /*12340*/  ELECT P0, URZ, PT ;  /* 0x0000000000ff782f */ /* 0x020fe20003800000 */
[----:B------:R-:W-:Y:S11]  /*12350*/  BSSY.RECONVERGENT B0, `(.L_x_199) ;  /* 0x0000011000007945 */ /* 0x000ff60003800200 */
[----:B------:R-:W-:Y:S01]  /*12360*/  @!UPT UIADD3 URZ, UPT, UPT, URZ, URZ, URZ ;  /* 0x000000fffffff290 */ /* 0x000fe2000fffe0ff */
[----:B------:R-:W-:Y:S05]  /*12370*/  @!P0 BRA `(.L_x_200) ;  /* 0x0000000000388947 */ /* 0x000fea0003800000 */
[----:B------:R0:W-:Y:S01]  /*12380*/  UTMACMDFLUSH ;  /* 0x00000000000079b7 */ /* 0x0001e20000000000 */
[----:B------:R-:W-:Y:S09]  /*12390*/  UIMAD UR6, UR8, 0x14, UR4 ;  /* 0x00000014080678a4 */ /* 0x000ff2000f8e0204 */
[----:B------:R1:W-:Y:S04]  /*123a0*/  STS [UR6+0x270], R16 ;  /* 0x00027010ff007988 */ /* 0x0003e80008000806 */
        /* <DEDUP_REMOVED lines=9> */
[----:B-----5:R-:W1:Y:S01]  /*12440*/  FENCE.VIEW.ASYNC.S ;  /* 0x00000000000073c6 */ /* 0x020e620000000000 */
[----:B------:R-:W-:Y:S04]  /*12450*/  DEPBAR.LE SB0, 0x0 ;  /* 0x000080000000791a */ /* 0x000fe80000000000 */
.L_x_200:
[----:B---3--:R-:W-:Y:S05]  /*12460*/  BSYNC.RECONVERGENT B0 ;  /* 0x0000000000007941 */ /* 0x008fea0003800200 */
.L_x_199:
[----:B------:R-:W-:Y:S05]  /*12470*/  BRA.U !UP0, `(.L_x_201) ;  /* 0x0000000108047547 */ /* 0x000fea000b800000 */
[----:B------:R-:W-:Y:S05]  /*12480*/  BPT.TRAP 0x1 ;  /* 0x000000040000795c */ /* 0x000fea0000300000 */
.L_x_201:
[----:B------:R-:W-:Y:S01]  /*12490*/  UIADD3 UR6, UPT, UPT, UR8, -0x4, URZ ;  /* 0xfffffffc08067890 */ /* 0x000fe2000fffe0ff */
[----:B-1----:R-:W-:Y:S01]  /*124a0*/  SYNCS.ARRIVE.TRANS64.A1T0 RZ, [UR23+0x150], RZ ;  /* 0x000150ffffff79a7 */ /* 0x002fe20008100017 */
[----:B------:R-:W-:Y:S01]  /*124b0*/  UIADD3 UR23, UPT, UPT, UR7, -0x4, URZ ;  /* 0xfffffffc07177890 */ /* 0x000fe2000fffe0ff */
[----:B------:R-:W-:Y:S01]  /*124c0*/  ISETP.NE.AND P0, PT, R11, RZ, PT ;  /* 0x000000ff0b00720c */ /* 0x000fe20003f05270 */
[----:B------:R-:W-:Y:S02]  /*124d0*/  UISETP.GE.U32.AND UP1, UPT, UR6, -0x8, UPT ;  /* 0xfffffff80600788c */ /* 0x000fe4000bf26070 */
[----:B------:R-:W-:Y:S02]  /*124e0*/  UISETP.GE.U32.AND UP0, UPT, UR23, -0x8, UPT ;  /* 0xfffffff81700788c */ /* 0x000fe4000bf06070 */
[----:B------:R-:W-:Y:S02]  /*124f0*/  USEL UR23, URZ, 0x1, UP1 ;  /* 0x00000001ff177887 */ /* 0x000fe40008800000 */
[----:B------:R-:W-:Y:S02]  /*12500*/  USEL UR6, URZ, 0x1, UP0 ;  /* 0x00000001ff067887 */ /* 0x000fe40008000000 */
[----:B------:R-:W-:Y:S02]  /*12510*/  ULOP3.LUT UR25, UR8, 0x7, URZ, 0xc0, !UPT ;  /* 0x0000000708197892 */ /* 0x000fe4000f8ec0ff */
[----:B------:R-:W-:Y:S01]  /*12520*/  ULOP3.LUT UR24, UR7, 0x7, URZ, 0xc0, !UPT ;  /* 0x0000000707187892 */ /* 0x000fe2000f8ec0ff */
[----:B------:R-:W-:Y:S01]  /*12530*/  LOP3.LUT R0, R0, UR23, RZ, 0x3c, !PT ;  /* 0x0000001700007c12 */ /* 0x000fe2000f8e3cff */
[----:B------:R-:W-:Y:S01]  /*12540*/  ULOP3.LUT UR8, UR25, 0x4, URZ, 0x3c, !UPT ;  /* 0x0000000419087892 */ /* 0x000fe2000f8e3cff */
[----:B------:R-:W-:Y:S01]  /*12550*/  LOP3.LUT R17, R17, UR6, RZ, 0x3c, !PT ;  /* 0x0000000611117c12 */ /* 0x000fe2000f8e3cff */
[----:B------:R-:W-:Y:S01]  /*12560*/  ULOP3.LUT UR7, UR24, 0x4, URZ, 0x3c, !UPT ;  /* 0x0000000418077892 */ /* 0x000fe2000f8e3cff */
[----:B------:R-:W-:Y:S11]  /*12570*/  @!P0 EXIT ;  /* 0x000000000000894d */ /* 0x000ff60003800000 */
[----:B------:R-:W-:Y:S05]  /*12580*/  BRA `(.L_x_202) ;  /* 0xffffffec001c7947 */ /* 0x000fea000383ffff */
.L_x_287:
[----:B------:R-:W-:Y:S01]  /*12590*/  UMOV UR6, 0x40 ;  /* 0x0000004000067882 */ /* 0x000fe20000000000 */
[----:B------:R-:W-:Y:S01]  /*125a0*/  NOP ;  /* 0x0000000000007918 */ /* 0x000fe20000000000 */
[----:B------:R-:W-:Y:S01]  /*125b0*/  ULEA UR6, UR5, UR6, 0x18 ;  /* 0x0000000605067291 */ /* 0x000fe2000f8ec0ff */
[----:B------:R-:W-:Y:S01]  /*125c0*/  UMOV UR4, 0x400 ;  /* 0x0000040000047882 */ /* 0x000fe20000000000 */
[----:B------:R-:W-:Y:S02]  /*125d0*/  UISETP.NE.AND UP3, UPT, UR37, URZ, UPT ;  /* 0x000000ff2500728c */ /* 0x000fe4000bf65270 */
[----:B------:R-:W-:-:S05]  /*125e0*/  ULEA UR4, UR5, UR4, 0x18 ;  /* 0x0000000405047291 */ /* 0x000fca000f8ec0ff */
[----:B------:R-:W2:Y:S02]  /*125f0*/  LDS.U8 R0, [UR6+0x1c] ;  /* 0x00001c06ff007984 */ /* 0x000ea40008000000 */
[----:B--2---:R-:W-:-:S13]  /*12600*/  ISETP.NE.AND P0, PT, R0, RZ, PT ;  /* 0x000000ff0000720c */ /* 0x004fda0003f05270 */
[----:B------:R-:W-:Y:S05]  /*12610*/  @P0 BRA `(.L_x_203) ;  /* 0x0000000400100947 */ /* 0x000fea0003800000 */
[----:B------:R-:W-:Y:S02]  /*12620*/  ULOP3.LUT UR44, UR5, 0x1, URZ, 0xc0, !UPT ;  /* 0x00000001052c7892 */ /* 0x000fe4000f8ec0ff */
[----:B------:R-:W-:Y:S02]  /*12630*/  ULOP3.LUT UR43, UR5, 0x1, URZ, 0x3c, !UPT ;  /* 0x00000001052b7892 */ /* 0x000fe4000f8e3cff */
[----:B------:R-:W-:Y:S02]  /*12640*/  UISETP.NE.U32.AND UP0, UPT, UR44, 0x1, UPT ;  /* 0x000000012c00788c */ /* 0x000fe4000bf05070 */
[----:B------:R-:W-:-:S07]  /*12650*/  UIADD3 UR7, UPT, UPT, UR6, 0x8, URZ ;  /* 0x0000000806077890 */ /* 0x000fce000fffe0ff */
[----:B------:R-:W-:Y:S05]  /*12660*/  BRA.U !UP0, `(.L_x_204) ;  /* 0x00000001089c7547 */ /* 0x000fea000b800000 */
[----:B------:R-:W-:Y:S01]  /*12670*/  ELECT P0, URZ, PT ;  /* 0x0000000000ff782f */ /* 0x000fe20003800000 */
[----:B------:R-:W-:-:S12]  /*12680*/  BSSY B0, `(.L_x_204) ;  /* 0x0000025000007945 */ /* 0x000fd80003800000 */
[----:B------:R-:W-:Y:S05]  /*12690*/  @!P0 BRA `(.L_x_205) ;  /* 0x00000000008c8947 */ /* 0x000fea0003800000 */
[----:B------:R-:W-:-:S05]  /*126a0*/  UMOV UR5, 0x10 ;  /* 0x0000001000057882 */ /* 0x000fca0000000000 */
[----:B------:R-:W-:Y:S04]  /*126b0*/  DEPBAR.LE SB1, 0x36 ;  /* 0x00009d800000791a */ /* 0x000fe80000000000 */
[----:B------:R-:W1:Y:S02]  /*126c0*/  UTCATOMSWS.2CTA.FIND_AND_SET.ALIGN UP1, UR5, UR5 ;  /* 0x00000005000575e3 */ /* 0x000e640008220800 */
[----:B-1----:R-:W-:Y:S01]  /*126d0*/  MOV R11, UR5 ;  /* 0x00000005000b7c02 */ /* 0x002fe20008000f00 */
[----:B------:R-:W-:Y:S06]  /*126e0*/  BRA.U UP1, `(.L_x_206) ;  /* 0x0000000101187547 */ /* 0x000fec000b800000 */
.L_x_207:
[----:B------:R-:W-:Y:S05]  /*126f0*/  NANOSLEEP 0x64 ;  /* 0x000000640000795d */ /* 0x000fea0003800000 */
[----:B------:R-:W-:-:S05]  /*12700*/  UMOV UR5, 0x10 ;  /* 0x0000001000057882 */ /* 0x000fca0000000000 */
[----:B------:R-:W-:Y:S04]  /*12710*/  DEPBAR.LE SB1, 0x36 ;  /* 0x00009d800000791a */ /* 0x000fe80000000000 */
[----:B------:R-:W1:Y:S02]  /*12720*/  UTCATOMSWS.2CTA.FIND_AND_SET.ALIGN UP1, UR5, UR5 ;  /* 0x00000005000575e3 */ /* 0x000e640008220800 */
[----:B-1----:R-:W-:Y:S01]  /*12730*/  MOV R11, UR5 ;  /* 0x00000005000b7c02 */ /* 0x002fe20008000f00 */
[----:B------:R-:W-:Y:S05]  /*12740*/  BRA.U !UP1, `(.L_x_207) ;  /* 0xfffffffd09e87547 */ /* 0x000fea000b83ffff */
.L_x_206:
[----:B-----5:R-:W1:Y:S01]  /*12750*/  LDS R5, [UR6+0x10] ;  /* 0x00001006ff057984 */ /* 0x020e620008000800 */
[----:B------:R-:W-:Y:S01]  /*12760*/  IMAD.U32 R3, RZ, RZ, UR4 ;  /* 0x00000004ff037e24 */ /* 0x000fe2000f8e00ff */
[----:B------:R-:W-:-:S03]  /*12770*/  MOV R2, UR43 ;  /* 0x0000002b00027c02 */ /* 0x000fc60008000f00 */
[----:B------:R-:W-:Y:S01]  /*12780*/  VIADD R3, R3, 0x310 ;  /* 0x0000031003037836 */ /* 0x000fe20000000000 */
[----:B-1----:R-:W-:-:S04]  /*12790*/  SHF.L.U32 R5, R5, 0x1f, RZ ;  /* 0x0000001f05057819 */ /* 0x002fc800000006ff */
[----:B------:R-:W1:Y:S02]  /*127a0*/  SYNCS.PHASECHK.TRANS64.TRYWAIT P0, [UR6+0x8], R5 ;  /* 0x00000805ff0075a7 */ /* 0x000e640008001106 */
[----:B-1----:R-:W-:Y:S05]  /*127b0*/  @P0 BRA `(.L_x_208) ;  /* 0x0000000000080947 */ /* 0x002fea0003800000 */
[----:B------:R-:W1:Y:S02]  /*127c0*/  SYNCS.PHASECHK.TRANS64.TRYWAIT P0, [UR6+0x8], R5 ;  /* 0x00000805ff0075a7 */ /* 0x000e640008001106 */
[----:B-1----:R-:W-:Y:S05]  /*127d0*/  @!P0 BRA `(.L_x_209) ;  /* 0x0000001800c08947 */ /* 0x002fea0003800000 */
.L_x_208:
[----:B------:R-:W-:Y:S01]  /*127e0*/  HFMA2 R4, -RZ, RZ, 0, 5.9604644775390625e-08 ;  /* 0x00000001ff047431 */ /* 0x000fe200000001ff */
[----:B------:R-:W-:Y:S01]  /*127f0*/  UPRMT UR5, UR43, 0x654, UR7 ;  /* 0x000006542b057896 */ /* 0x000fe20008000007 */
[----:B------:R-:W-:Y:S01]  /*12800*/  IMAD.MOV.U32 R6, RZ, RZ, 0xffff ;  /* 0x0000ffffff067424 */ /* 0x000fe200078e00ff */
[----:B------:R-:W-:Y:S01]  /*12810*/  PRMT R2, R2, 0x654, R3 ;  /* 0x0000065402027816 */ /* 0x000fe20000000003 */
[----:B-1----:R-:W-:Y:S02]  /*12820*/  IMAD.MOV.U32 R0, RZ, RZ, 0x4 ;  /* 0x00000004ff007424 */ /* 0x002fe400078e00ff */
[----:B------:R-:W-:Y:S01]  /*12830*/  IMAD.SHL.U32 R7, R11, 0x20, RZ ;  /* 0x000000200b077824 */ /* 0x000fe200078e00ff */
[----:B------:R-:W-:Y:S02]  /*12840*/  MOV R3, UR5 ;  /* 0x0000000500037c02 */ /* 0x000fe40008000f00 */
[-C--:B------:R-:W-:Y:S01]  /*12850*/  SHF.L.U32 R6, R6, R11.reuse, RZ ;  /* 0x0000000b06067219 */ /* 0x080fe200000006ff */
[----:B------:R2:W-:Y:S01]  /*12860*/  SYNCS.ARRIVE.TRANS64.RED RZ, [UR5], R0 ;  /* 0x00000000ffff79a7 */ /* 0x0005e20008000405 */
[----:B------:R-:W-:Y:S01]  /*12870*/  SHF.L.U32 R5, R4, R11, RZ ;  /* 0x0000000b04057219 */ /* 0x000fe200000006ff */
[----:B------:R2:W-:Y:S04]  /*12880*/  STS [UR4+0x310], R7 ;  /* 0x00031007ff007988 */ /* 0x0005e80008000804 */
[----:B------:R2:W-:Y:S04]  /*12890*/  STAS [R2.64], R11 ;  /* 0x0000000b02007dbd */ /* 0x0005e8000c0008ff */
[----:B------:R2:W-:Y:S04]  /*128a0*/  ATOMS.OR RZ, [UR6+0x14], R6 ;  /* 0x00001406ffff798c */ /* 0x0005e8000b000006 */
[----:B------:R2:W-:Y:S04]  /*128b0*/  ATOMS.OR RZ, [UR6+0x18], R5 ;  /* 0x00001805ffff798c */ /* 0x0005e8000b000006 */
[----:B------:R2:W-:Y:S02]  /*128c0*/  ATOMS.XOR RZ, [UR6+0x10], R4 ;  /* 0x00001004ffff798c */ /* 0x0005e4000b800006 */
.L_x_205:
[----:B------:R-:W-:Y:S05]  /*128d0*/  BSYNC B0 ;  /* 0x0000000000007941 */ /* 0x000fea0003800000 */
.L_x_204:
[----:B------:R-:W-:Y:S05]  /*128e0*/  BRA.U UP0, `(.L_x_210) ;  /* 0x00000001006c7547 */ /* 0x000fea000b800000 */
[----:B------:R-:W-:-:S03]  /*128f0*/  UMOV UR5, 0xffffffff ;  /* 0xffffffff00057882 */ /* 0x000fc60000000000 */
[----:B------:R-:W-:Y:S05]  /*12900*/  BRA.DIV UR5, `(.L_x_211) ;  /* 0x0000001a058c7947 */ /* 0x000fea000b800000 */
[----:B------:R-:W-:-:S13]  /*12910*/  ELECT P6, URZ, PT ;  /* 0x0000000000ff782f */ /* 0x000fda00038c0000 */
.L_x_275:
[----:B------:R-:W-:Y:S05]  /*12920*/  @!P6 BRA `(.L_x_210) ;  /* 0x00000000005ce947 */ /* 0x000fea0003800000 */
[----:B--2---:R-:W2:Y:S02]  /*12930*/  LDS R3, [UR6+0x10] ;  /* 0x00001006ff037984 */ /* 0x004ea40008000800 */
[----:B--2---:R-:W-:-:S04]  /*12940*/  SHF.L.U32 R3, R3, 0x1f, RZ ;  /* 0x0000001f03037819 */ /* 0x004fc800000006ff */
[----:B------:R-:W2:Y:S02]  /*12950*/  SYNCS.PHASECHK.TRANS64.TRYWAIT P0, [UR6+0x8], R3 ;  /* 0x00000803ff0075a7 */ /* 0x000ea40008001106 */
[----:B--2---:R-:W-:Y:S05]  /*12960*/  @P0 BRA `(.L_x_212) ;  /* 0x0000000000080947 */ /* 0x004fea0003800000 */
[----:B------:R-:W2:Y:S02]  /*12970*/  SYNCS.PHASECHK.TRANS64.TRYWAIT P0, [UR6+0x8], R3 ;  /* 0x00000803ff0075a7 */ /* 0x000ea40008001106 */
[----:B--2---:R-:W-:Y:S05]  /*12980*/  @!P0 BRA `(.L_x_213) ;  /* 0x00000018008c8947 */ /* 0x004fea0003800000 */
.L_x_212:
[----:B-----5:R-:W3:Y:S01]  /*12990*/  LDS R5, [UR4+0x310] ;  /* 0x00031004ff057984 */ /* 0x020ee20008000800 */
[----:B--2---:R-:W-:Y:S02]  /*129a0*/  HFMA2 R0, -RZ, RZ, 0, 5.9604644775390625e-08 ;  /* 0x00000001ff007431 */ /* 0x004fe400000001ff */
[----:B------:R-:W-:Y:S01]  /*129b0*/  IMAD.MOV.U32 R2, RZ, RZ, 0xffff ;  /* 0x0000ffffff027424 */ /* 0x000fe200078e00ff */
[----:B------:R-:W-:Y:S01]  /*129c0*/  UPRMT UR5, UR43, 0x654, UR7 ;  /* 0x000006542b057896 */ /* 0x000fe20008000007 */
[----:B---3--:R-:W-:-:S03]  /*129d0*/  IMAD.SHL.U32 R3, R5, 0x20, RZ ;  /* 0x0000002005037824 */ /* 0x008fc600078e00ff */
[-C--:B------:R-:W-:Y:S02]  /*129e0*/  SHF.L.U32 R2, R2, R5.reuse, RZ ;  /* 0x0000000502027219 */ /* 0x080fe400000006ff */
[----:B------:R-:W-:Y:S01]  /*129f0*/  SHF.L.U32 R5, R0, R5, RZ ;  /* 0x0000000500057219 */ /* 0x000fe200000006ff */
[----:B------:R3:W-:Y:S04]  /*12a00*/  STS [UR4+0x310], R3 ;  /* 0x00031003ff007988 */ /* 0x0007e80008000804 */
[----:B------:R3:W-:Y:S04]  /*12a10*/  ATOMS.OR RZ, [UR6+0x14], R2 ;  /* 0x00001402ffff798c */ /* 0x0007e8000b000006 */
[----:B------:R3:W-:Y:S01]  /*12a20*/  ATOMS.OR RZ, [UR6+0x18], R5 ;  /* 0x00001805ffff798c */ /* 0x0007e2000b000006 */
[----:B------:R-:W-:Y:S03]  /*12a30*/  SYNCS.ARRIVE.TRANS64.RED.A1T0 RZ, [UR5], RZ ;  /* 0x000000ffffff79a7 */ /* 0x000fe60008100405 */
[----:B------:R3:W-:Y:S01]  /*12a40*/  ATOMS.XOR RZ, [UR6+0x10], R0 ;  /* 0x00001000ffff798c */ /* 0x0007e2000b800006 */
[----:B------:R-:W-:Y:S05]  /*12a50*/  BRA `(.L_x_210) ;  /* 0x0000000000107947 */ /* 0x000fea0003800000 */
.L_x_203:
[----:B------:R-:W-:Y:S02]  /*12a60*/  MOV R0, 0xffffffff ;  /* 0xffffffff00007802 */ /* 0x000fe40000000f00 */
[----:B------:R-:W-:-:S03]  /*12a70*/  MOV R2, 0x12aa0 ;  /* 0x00012aa000027802 */ /* 0x000fc60000000f00 */
[----:B------:R2:W-:Y:S04]  /*12a80*/  STS [UR4+0x310], R0 ;  /* 0x00031000ff007988 */ /* 0x0005e80008000804 */
[----:B-12-45:R-:W-:Y:S05]  /*12a90*/  CALL.REL.NOINC `($__internal_1_$__cuda_sm10x_tcgen05_guardrail_trap_phase_invalid_during_alloc) ;  /* 0x0000001800e47944 */ /* 0x036fea0003c00000 */
.L_x_210:
[----:B------:R-:W-:Y:S05]  /*12aa0*/  WARPSYNC.ALL ;  /* 0x0000000000007948 */ /* 0x000fea0003800000 */
[----:B------:R-:W1:Y:S01]  /*12ab0*/  S2UR UR5, SR_CgaCtaId ;  /* 0x00000000000579c3 */ /* 0x000e620000008800 */
[----:B------:R-:W-:Y:S01]  /*12ac0*/  UMOV UR4, 0x400 ;  /* 0x0000040000047882 */ /* 0x000fe20000000000 */
[----:B------:R-:W-:-:S06]  /*12ad0*/  NOP ;  /* 0x0000000000007918 */ /* 0x000fcc0000000000 */
[----:B------:R-:W-:Y:S06]  /*12ae0*/  BAR.ARV 0x6, 0xa0 ;  /* 0x0182800000007b1d */ /* 0x000fec0000002000 */
[----:B-1----:R-:W-:-:S04]  /*12af0*/  ULEA UR4, UR5, UR4, 0x18 ;  /* 0x0000000405047291 */ /* 0x002fc8000f8ec0ff */
[----:B------:R-:W-:Y:S02]  /*12b00*/  UIADD3 UR6, UPT, UPT, UR4, 0x11400, URZ ;  /* 0x0001140004067890 */ /* 0x000fe4000fffe0ff */
[----:B------:R-:W-:Y:S02]  /*12b10*/  UIADD3 UR7, UPT, UPT, UR4, 0x21400, URZ ;  /* 0x0002140004077890 */ /* 0x000fe4000fffe0ff */
[----:B------:R-:W-:Y:S01]  /*12b20*/  USHF.R.U32.HI UR6, URZ, 0x4, UR6 ;  /* 0x00000004ff067899 */ /* 0x000fe20008011606 */
[----:B--23--:R-:W1:Y:S01]  /*12b30*/  LDS R0, [UR4+0x310] ;  /* 0x00031004ff007984 */ /* 0x00ce620008000800 */
[----:B------:R-:W-:Y:S02]  /*12b40*/  USHF.R.U32.HI UR7, URZ, 0x4, UR7 ;  /* 0x00000004ff077899 */ /* 0x000fe40008011607 */
[----:B------:R-:W-:Y:S02]  /*12b50*/  ULOP3.LUT UR6, UR6, 0x3fff, URZ, 0xc0, !UPT ;  /* 0x00003fff06067892 */ /* 0x000fe4000f8ec0ff */
[----:B------:R-:W-:-:S02]  /*12b60*/  ULOP3.LUT UR7, UR7, 0x3fff, URZ, 0xc0, !UPT ;  /* 0x00003fff07077892 */ /* 0x000fc4000f8ec0ff */
[----:B------:R-:W-:Y:S02]  /*12b70*/  ULOP3.LUT UR6, UR6, 0x10000, URZ, 0xfc, !UPT ;  /* 0x0001000006067892 */ /* 0x000fe4000f8efcff */
[----:B------:R-:W-:Y:S01]  /*12b80*/  ULOP3.LUT UR7, UR7, 0x10000, URZ, 0xfc, !UPT ;  /* 0x0001000007077892 */ /* 0x000fe2000f8efcff */
[----:B-1----:R-:W-:Y:S01]  /*12b90*/  R2UR UR8, R0 ;  /* 0x00000000000872ca */ /* 0x002fe200000e0000 */
[----:B----45:R-:W1:-:S00]  /*12ba0*/  USETMAXREG.DEALLOC.CTAPOOL 0x88 ;  /* 0x00000088000079c8 */ /* 0x030e4000080e0500 */
[----:B-1----:R-:W-:Y:S01]  /*12bb0*/  HFMA2 R2, -RZ, RZ, 0, 0 ;  /* 0x00000000ff027431 */ /* 0x002fe200000001ff */
[----:B------:R-:W-:Y:S01]  /*12bc0*/  MOV R0, RZ ;  /* 0x000000ff00007202 */ /* 0x000fe20000000f00 */
[----:B------:R-:W-:Y:S01]  /*12bd0*/  UISETP.NE.AND UP3, UPT, UR21, 0x4, !UP3 ;  /* 0x000000041500788c */ /* 0x000fe2000df65270 */
[----:B------:R-:W-:Y:S01]  /*12be0*/  UMOV UR20, 0x1 ;  /* 0x0000000100147882 */ /* 0x000fe20000000000 */
[----:B------:R-:W-:Y:S01]  /*12bf0*/  UMOV UR19, URZ ;  /* 0x000000ff00137c82 */ /* 0x000fe20008000000 */
[----:B------:R-:W-:Y:S01]  /*12c00*/  UMOV UR18, URZ ;  /* 0x000000ff00127c82 */ /* 0x000fe20008000000 */
[----:B------:R-:W-:Y:S01]  /*12c10*/  UMOV UR17, URZ ;  /* 0x000000ff00117c82 */ /* 0x000fe20008000000 */
[----:B------:R-:W-:-:S05]  /*12c20*/  UMOV UR16, URZ ;  /* 0x000000ff00107c82 */ /* 0x000fca0008000000 */
.L_x_224:
[----:B------:R-:W1:Y:S02]  /*12c30*/  LDC.64 R4, c[0x0][0x390] ;  /* 0x0000e400ff047b82 */ /* 0x000e640000000a00 */
[----:B-12---:R-:W-:-:S05]  /*12c40*/  IMAD.WIDE R4, R16, 0xc, R4 ;  /* 0x0000000c10047825 */ /* 0x006fca00078e0204 */
[----:B------:R-:W2:Y:S02]  /*12c50*/  LDG.E R3, desc[UR50][R4.64+0x8] ;  /* 0x0000083204037981 */ /* 0x000ea4000c1e1900 */
[----:B--2---:R-:W-:-:S13]  /*12c60*/  R2UR UR14, R3 ;  /* 0x00000000030e72ca */ /* 0x004fda00000e0000 */
[----:B------:R-:W-:Y:S02]  /*12c70*/  UISETP.GE.AND UP0, UPT, UR14, 0x1, UPT ;  /* 0x000000010e00788c */ /* 0x000fe4000bf06270 */
[----:B------:R-:W-:Y:S02]  /*12c80*/  UIADD3 UR9, UPT, UPT, UR14, 0x3f, URZ ;  /* 0x0000003f0e097890 */ /* 0x000fe4000fffe0ff */
[----:B------:R-:W-:Y:S02]  /*12c90*/  UISETP.NE.OR UP0, UPT, UR44, URZ, !UP0 ;  /* 0x000000ff2c00728c */ /* 0x000fe4000c705670 */
[----:B------:R-:W-:-:S04]  /*12ca0*/  USHF.R.S32.HI UR15, URZ, 0x1f, UR9 ;  /* 0x0000001fff0f7899 */ /* 0x000fc80008011409 */
[----:B------:R-:W-:-:S03]  /*12cb0*/  ULEA.HI UR15, UR15, UR9, URZ, 0x6 ;  /* 0x000000090f0f7291 */ /* 0x000fc6000f8f30ff */
[----:B------:R-:W-:Y:S09]  /*12cc0*/  BRA.U UP0, `(.L_x_214) ;  /* 0x0000000500487547 */ /* 0x000ff2000b800000 */
[----:B------:R-:W-:Y:S01]  /*12cd0*/  ULEA UR9, UR17, UR4, 0x3 ;  /* 0x0000000411097291 */ /* 0x000fe2000f8e18ff */
[----:B------:R-:W-:Y:S01]  /*12ce0*/  SHF.L.U32 R3, R0, 0x1f, RZ ;  /* 0x0000001f00037819 */ /* 0x000fe200000006ff */
[----:B------:R-:W-:Y:S02]  /*12cf0*/  USHF.R.S32.HI UR15, URZ, 0x6, UR15 ;  /* 0x00000006ff0f7899 */ /* 0x000fe4000801140f */
[----:B------:R-:W-:-:S05]  /*12d00*/  ULEA UR13, UR19, UR8, 0x8 ;  /* 0x00000008130d7291 */ /* 0x000fca000f8e40ff */
[----:B------:R1:W2:Y:S01]  /*12d10*/  SYNCS.PHASECHK.TRANS64.TRYWAIT P1, [UR9], R3 ;  /* 0x00000003ff0075a7 */ /* 0x0002a20008021109 */
[----:B------:R-:W-:Y:S06]  /*12d20*/  BRA.U UP3, `(.L_x_215) ;  /* 0x0000000103047547 */ /* 0x000fec000b800000 */
[----:B------:R-:W-:Y:S05]  /*12d30*/  BPT.TRAP 0x1 ;  /* 0x000000040000795c */ /* 0x000fea0000300000 */
.L_x_215:
[----:B------:R-:W-:Y:S01]  /*12d40*/  ULEA UR12, UR19, UR4, 0x3 ;  /* 0x00000004130c7291 */ /* 0x000fe2000f8e18ff */
[----:B------:R-:W-:-:S04]  /*12d50*/  MOV R4, UR20 ;  /* 0x0000001400047c02 */ /* 0x000fc80008000f00 */
[----:B------:R-:W-:-:S04]  /*12d60*/  SHF.L.U32 R4, R4, 0x1f, RZ ;  /* 0x0000001f04047819 */ /* 0x000fc800000006ff */
[----:B------:R-:W3:Y:S02]  /*12d70*/  SYNCS.PHASECHK.TRANS64.TRYWAIT P0, [UR12+0x120], R4 ;  /* 0x00012004ff0075a7 */ /* 0x000ee4000800110c */
[----:B---3--:R-:W-:Y:S05]  /*12d80*/  @!P0 BRA `(.L_x_216) ;  /* 0x0000001400a48947 */ /* 0x008fea0003800000 */
.L_x_277:
[----:B-1----:R-:W-:Y:S01]  /*12d90*/  LOP3.LUT R3, R9, 0xffff, RZ, 0xc0, !PT ;  /* 0x0000ffff09037812 */ /* 0x002fe200078ec0ff */
[----:B------:R-:W-:Y:S01]  /*12da0*/  UISETP.LT.AND UP0, UPT, UR15, 0x1, UPT ;  /* 0x000000010f00788c */ /* 0x000fe2000bf01270 */
[----:B--2---:R-:W-:Y:S01]  /*12db0*/  PLOP3.LUT P0, PT, P1, PT, PT, 0x80, 0x8 ;  /* 0x000000000008781c */ /* 0x004fe20000f0f070 */
[----:B------:R-:W-:Y:S01]  /*12dc0*/  UPLOP3.LUT UP2, UPT, UPT, UPT, UPT, 0x40, 0x4 ;  /* 0x000000000004789c */ /* 0x000fe20003f4e870 */
[----:B------:R-:W-:Y:S01]  /*12dd0*/  R2UR UR10, R3 ;  /* 0x00000000030a72ca */ /* 0x000fe200000e0000 */
[----:B------:R-:W-:Y:S01]  /*12de0*/  USEL UR11, UR15, 0x1, UP0 ;  /* 0x000000010f0b7887 */ /* 0x000fe20008000000 */
[----:B------:R-:W-:Y:S01]  /*12df0*/  UMOV UR21, UR17 ;  /* 0x0000001100157c82 */ /* 0x000fe20008000000 */
[----:B------:R-:W-:Y:S02]  /*12e00*/  UMOV UR28, 0x0 ;  /* 0x00000000001c7882 */ /* 0x000fe40000000000 */
[----:B------:R-:W-:Y:S01]  /*12e10*/  UIADD3 UR11, UPT, UPT, -UR11, UR16, UR15 ;  /* 0x000000100b0b7290 */ /* 0x000fe2000fffe10f */
[----:B------:R-:W-:Y:S01]  /*12e20*/  UMOV UR29, 0x10400490 ;  /* 0x10400490001d7882 */ /* 0x000fe20000000000 */
[----:B------:R-:W-:-:S02]  /*12e30*/  UMOV UR26, 0x0 ;  /* 0x00000000001a7882 */ /* 0x000fc40000000000 */
[----:B------:R-:W-:Y:S01]  /*12e40*/  UIADD3 UR11, UPT, UPT, UR11, 0x1, URZ ;  /* 0x000000010b0b7890 */ /* 0x000fe2000fffe0ff */
[----:B------:R-:W-:Y:S01]  /*12e50*/  UMOV UR27, 0x10400490 ;  /* 0x10400490001b7882 */ /* 0x000fe20000000000 */
[----:B------:R-:W-:Y:S01]  /*12e60*/  UMOV UR24, 0x0 ;  /* 0x0000000000187882 */ /* 0x000fe20000000000 */
[----:B------:R-:W-:Y:S01]  /*12e70*/  UMOV UR25, 0x10400490 ;  /* 0x1040049000197882 */ /* 0x000fe20000000000 */
[----:B------:R-:W-:Y:S01]  /*12e80*/  UMOV UR22, 0x0 ;  /* 0x0000000000167882 */ /* 0x000fe20000000000 */
[----:B------:R-:W-:-:S07]  /*12e90*/  UMOV UR23, 0x10400490 ;  /* 0x1040049000177882 */ /* 0x000fce0000000000 */
.L_x_219:
[----:B-1----:R-:W-:Y:S01]  /*12ea0*/  ULEA UR9, UR21, UR4, 0x3 ;  /* 0x0000000415097291 */ /* 0x002fe2000f8e18ff */
[----:B--2---:R-:W-:Y:S11]  /*12eb0*/  @P0 BRA `(.L_x_217) ;  /* 0x00000000000c0947 */ /* 0x004ff60003800000 */
[----:B------:R-:W-:Y:S04]  /*12ec0*/  SHF.L.U32 R4, R0, 0x1f, RZ ;  /* 0x0000001f00047819 */ /* 0x000fe800000006ff */
[----:B------:R-:W1:Y:S02]  /*12ed0*/  SYNCS.PHASECHK.TRANS64.TRYWAIT P0, [UR9], R4 ;  /* 0x00000004ff0075a7 */ /* 0x000e640008001109 */
[----:B-1----:R-:W-:Y:S05]  /*12ee0*/  @!P0 BRA `(.L_x_218) ;  /* 0x0000001400648947 */ /* 0x002fea0003800000 */
.L_x_217:
[----:B------:R-:W-:Y:S01]  /*12ef0*/  UISETP.NE.AND UP0, UPT, UR15, 0x1, UPT ;  /* 0x000000010f00788c */ /* 0x000fe2000bf05270 */
[----:B------:R-:W-:Y:S01]  /*12f00*/  PLOP3.LUT P0, PT, PT, PT, PT, 0x80, 0x8 ;  /* 0x000000000008781c */ /* 0x000fe20003f0f070 */
[----:B------:R-:W-:Y:S02]  /*12f10*/  UIADD3 UR17, UPT, UPT, UR21, 0x1, URZ ;  /* 0x0000000115117890 */ /* 0x000fe4000fffe0ff */
[----:B------:R-:W-:Y:S02]  /*12f20*/  ULEA UR32, UR21, UR7, 0xa ;  /* 0x0000000715207291 */ /* 0x000fe4000f8e50ff */
[----:B------:R-:W-:Y:S01]  /*12f30*/  UISETP.NE.AND UP1, UPT, UR17, 0x4, UPT ;  /* 0x000000041100788c */ /* 0x000fe2000bf25270 */
[----:B------:R-:W-:Y:S01]  /*12f40*/  PLOP3.LUT P1, PT, PT, PT, UP0, 0x80, 0x8 ;  /* 0x000000000008781c */ /* 0x000fe20003f2f008 */
[----:B------:R-:W-:Y:S02]  /*12f50*/  UIADD3 UR52, UPT, UPT, UR32, 0x2, URZ ;  /* 0x0000000220347890 */ /* 0x000fe4000fffe0ff */
[----:B------:R-:W-:Y:S02]  /*12f60*/  USEL UR31, URZ, 0x1, UP1 ;  /* 0x00000001ff1f7887 */ /* 0x000fe40008800000 */
[----:B------:R-:W-:Y:S02]  /*12f70*/  USEL UR17, UR17, URZ, UP1 ;  /* 0x000000ff11117287 */ /* 0x000fe40008800000 */
[----:B------:R-:W-:Y:S02]  /*12f80*/  UIADD3 UR46, UPT, UPT, UR32, 0x4, URZ ;  /* 0x00000004202e7890 */ /* 0x000fe4000fffe0ff */
[----:B------:R-:W-:Y:S01]  /*12f90*/  @UP0 ULEA UR30, UR17, UR4, 0x3 ;  /* 0x00000004111e0291 */ /* 0x000fe2000f8e18ff */
[----:B------:R-:W-:Y:S01]  /*12fa0*/  LOP3.LUT R0, R0, UR31, RZ, 0x3c, !PT ;  /* 0x0000001f00007c12 */ /* 0x000fe2000f8e3cff */
[----:B------:R-:W-:Y:S02]  /*12fb0*/  UIADD3 UR38, UPT, UPT, UR32, 0x6, URZ ;  /* 0x0000000620267890 */ /* 0x000fe4000fffe0ff */
[----:B------:R-:W-:Y:S01]  /*12fc0*/  UIADD3 UR9, UPT, UPT, UR9, 0x20, URZ ;  /* 0x0000002009097890 */ /* 0x000fe2000fffe0ff */
[----:B-1----:R-:W-:Y:S01]  /*12fd0*/  @P1 SHF.L.U32 R3, R0, 0x1f, RZ ;  /* 0x0000001f00031819 */ /* 0x002fe200000006ff */
[----:B------:R-:W-:Y:S02]  /*12fe0*/  UIADD3 UR16, UPT, UPT, UR16, 0x1, URZ ;  /* 0x0000000110107890 */ /* 0x000fe4000fffe0ff */
[----:B------:R-:W-:Y:S01]  /*12ff0*/  UIADD3 UR15, UPT, UPT, UR15, -0x1, URZ ;  /* 0xffffffff0f0f7890 */ /* 0x000fe2000fffe0ff */
[----:B------:R1:W2:Y:S01]  /*13000*/  @P1 SYNCS.PHASECHK.TRANS64.TRYWAIT P0, [UR30], R3 ;  /* 0x00000003ff0015a7 */ /* 0x0002a2000800111e */
[----:B------:R-:W-:Y:S02]  /*13010*/  ULEA UR30, UR21, UR6, 0xa ;  /* 0x00000006151e7291 */ /* 0x000fe4000f8e50ff */
[----:B------:R-:W-:Y:S02]  /*13020*/  UISETP.NE.AND UP0, UPT, UR16, UR11, UPT ;  /* 0x0000000b1000728c */ /* 0x000fe4000bf05270 */
[----:B------:R-:W-:Y:S02]  /*13030*/  UIADD3 UR48, UPT, UPT, UR30, 0x2, URZ ;  /* 0x000000021e307890 */ /* 0x000fe4000fffe0ff */
[----:B------:R-:W-:Y:S02]  /*13040*/  UIADD3 UR40, UPT, UPT, UR30, 0x4, URZ ;  /* 0x000000041e287890 */ /* 0x000fe4000fffe0ff */
[----:B------:R-:W-:Y:S01]  /*13050*/  UIADD3 UR34, UPT, UPT, UR30, 0x6, URZ ;  /* 0x000000061e227890 */ /* 0x000fe2000fffe0ff */
[----:B------:R-:W-:Y:S01]  /*13060*/  UMOV UR33, 0x40004040 ;  /* 0x4000404000217882 */ /* 0x000fe20000000000 */
[----:B------:R-:W-:Y:S01]  /*13070*/  UMOV UR31, 0x40004040 ;  /* 0x40004040001f7882 */ /* 0x000fe20000000000 */
[----:B------:R-:W-:Y:S01]  /*13080*/  UMOV UR53, 0x40004040 ;  /* 0x4000404000357882 */ /* 0x000fe20000000000 */
[----:B------:R1:W-:Y:S01]  /*13090*/  UTCHMMA.2CTA gdesc[UR30], gdesc[UR32], tmem[UR13], tmem[UR28], idesc[UR29], UP2 ;  /* 0x00ff1c201e0075ea */ /* 0x0003e2000920000d */
[----:B------:R-:W-:Y:S01]  /*130a0*/  UPLOP3.LUT UP2, UPT, UPT, UPT, UPT, 0x80, 0x8 ;  /* 0x000000000008789c */ /* 0x000fe20003f4f070 */
[----:B------:R-:W-:Y:S01]  /*130b0*/  UMOV UR49, 0x40004040 ;  /* 0x4000404000317882 */ /* 0x000fe20000000000 */
[----:B------:R-:W-:Y:S01]  /*130c0*/  UMOV UR47, 0x40004040 ;  /* 0x40004040002f7882 */ /* 0x000fe20000000000 */
[----:B------:R1:W-:Y:S01]  /*130d0*/  UTCHMMA.2CTA gdesc[UR48], gdesc[UR52], tmem[UR13], tmem[UR26], idesc[UR27], UPT ;  /* 0x00ff1a34300075ea */ /* 0x0003e2000ba0000d */
[----:B------:R-:W-:Y:S01]  /*130e0*/  UMOV UR41, 0x40004040 ;  /* 0x4000404000297882 */ /* 0x000fe20000000000 */
[----:B------:R-:W-:Y:S01]  /*130f0*/  UMOV UR39, 0x40004040 ;  /* 0x4000404000277882 */ /* 0x000fe20000000000 */
[----:B------:R-:W-:Y:S01]  /*13100*/  UMOV UR35, 0x40004040 ;  /* 0x4000404000237882 */ /* 0x000fe20000000000 */
[----:B------:R1:W-:Y:S01]  /*13110*/  UTCHMMA.2CTA gdesc[UR40], gdesc[UR46], tmem[UR13], tmem[UR24], idesc[UR25], UPT ;  /* 0x00ff182e280075ea */ /* 0x0003e2000ba0000d */
[----:B------:R1:W-:Y:S01]  /*13120*/  UTCHMMA.2CTA gdesc[UR34], gdesc[UR38], tmem[UR13], tmem[UR22], idesc[UR23], UPT ;  /* 0x00ff1626220075ea */ /* 0x0003e2000ba0000d */
[----:B------:R1:W-:Y:S01]  /*13130*/  UTCBAR.2CTA.MULTICAST [UR9], URZ, UR10 ;  /* 0x000000ff090073e9 */ /* 0x0003e2000820080a */
[----:B------:R-:W-:Y:S01]  /*13140*/  UMOV UR21, UR17 ;  /* 0x0000001100157c82 */ /* 0x000fe20008000000 */
[----:B------:R-:W-:Y:S05]  /*13150*/  BRA.U UP0, `(.L_x_219) ;  /* 0xfffffffd00507547 */ /* 0x000fea000b83ffff */
[----:B------:R-:W-:Y:S05]  /*13160*/  BRA.U UP3, `(.L_x_220) ;  /* 0x0000000103047547 */ /* 0x000fea000b800000 */
[----:B-1----:R-:W-:Y:S05]  /*13170*/  BPT.TRAP 0x1 ;  /* 0x000000040000795c */ /* 0x002fea0000300000 */
.L_x_220:
[----:B--2---:R-:W-:Y:S01]  /*13180*/  ELECT P0, URZ, PT ;  /* 0x0000000000ff782f */ /* 0x004fe20003800000 */
[----:B------:R-:W-:Y:S01]  /*13190*/  UIADD3 UR12, UPT, UPT, UR12, 0x110, URZ ;  /* 0x000001100c0c7890 */ /* 0x000fe2000fffe0ff */
[----:B------:R-:W-:-:S11]  /*131a0*/  UMOV UR16, UR11 ;  /* 0x0000000b00107c82 */ /* 0x000fd60008000000 */
[----:B-1----:R-:W-:-:S04]  /*131b0*/  @P0 LOP3.LUT R3, R8, 0xffff, RZ, 0xc0, !PT ;  /* 0x0000ffff08030812 */ /* 0x002fc800078ec0ff */
[----:B------:R-:W-:-:S13]  /*131c0*/  @P0 R2UR UR9, R3 ;  /* 0x00000000030902ca */ /* 0x000fda00000e0000 */
[----:B------:R1:W-:Y:S01]  /*131d0*/  UTCBAR.2CTA.MULTICAST [UR12], URZ, UR9 ;  /* 0x000000ff0c0073e9 */ /* 0x0003e20008200809 */
[----:B------:R-:W-:Y:S01]  /*131e0*/  NOP ;  /* 0x0000000000007918 */ /* 0x000fe20000000000 */
.L_x_214:
[----:B------:R-:W-:-:S11]  /*131f0*/  UISETP.GE.AND UP0, UPT, UR14, 0x1, UPT ;  /* 0x000000010e00788c */ /* 0x000fd6000bf06270 */
[----:B------:R-:W-:-:S04]  /*13200*/  @UP0 UIADD3 UR10, UPT, UPT, UR19, 0x1, URZ ;  /* 0x00000001130a0890 */ /* 0x000fc8000fffe0ff */
[----:B------:R-:W-:-:S04]  /*13210*/  @UP0 UISETP.NE.AND UP1, UPT, UR10, 0x2, UPT ;  /* 0x000000020a00088c */ /* 0x000fc8000bf25270 */
[----:B-1----:R-:W-:Y:S02]  /*13220*/  @UP0 USEL UR9, URZ, 0x1, UP1 ;  /* 0x00000001ff090887 */ /* 0x002fe40008800000 */
[----:B------:R-:W-:Y:S02]  /*13230*/  @UP0 USEL UR19, UR10, URZ, UP1 ;  /* 0x000000ff0a130287 */ /* 0x000fe40008800000 */
[----:B------:R-:W-:Y:S02]  /*13240*/  @UP0 ULOP3.LUT UR20, UR20, UR9, URZ, 0x3c, !UPT ;  /* 0x0000000914140292 */ /* 0x000fe4000f8e3cff */
[----:B------:R-:W-:-:S09]  /*13250*/  UISETP.NE.AND UP0, UPT, UR37, 0x8, UPT ;  /* 0x000000082500788c */ /* 0x000fd2000bf05270 */
[----:B------:R-:W-:Y:S05]  /*13260*/  BRA.U UP0, `(.L_x_221) ;  /* 0x0000000100047547 */ /* 0x000fea000b800000 */
[----:B------:R-:W-:Y:S05]  /*13270*/  BPT.TRAP 0x1 ;  /* 0x000000040000795c */ /* 0x000fea0000300000 */
.L_x_221:
[----:B------:R-:W-:Y:S01]  /*13280*/  ULEA UR9, UR18, UR4, 0x3 ;  /* 0x0000000412097291 */ /* 0x000fe2000f8e18ff */
[----:B------:R-:W-:-:S08]  /*13290*/  SHF.L.U32 R4, R2, 0x1f, RZ ;  /* 0x0000001f02047819 */ /* 0x000fd000000006ff */
[----:B------:R-:W1:Y:S02]  /*132a0*/  SYNCS.PHASECHK.TRANS64.TRYWAIT P0, [UR9+0x150], R4 ;  /* 0x00015004ff0075a7 */ /* 0x000e640008001109 */
[----:B-1----:R-:W-:Y:S05]  /*132b0*/  @!P0 BRA `(.L_x_222) ;  /* 0x0000001000888947 */ /* 0x002fea0003800000 */
.L_x_280:
[----:B------:R-:W-:-:S09]  /*132c0*/  UIMAD UR10, UR18, 0x14, UR36 ;  /* 0x00000014120a78a4 */ /* 0x000fd2000f8e0224 */
[----:B------:R-:W2:Y:S04]  /*132d0*/  LDS R16, [UR10+0x8] ;  /* 0x0000080aff107984 */ /* 0x000ea80008000800 */
[----:B-1----:R-:W1:Y:S01]  /*132e0*/  LDS R3, [UR10+0xc] ;  /* 0x00000c0aff037984 */ /* 0x002e620008000800 */
[----:B------:R-:W-:Y:S01]  /*132f0*/  @!PT LDS RZ, [RZ] ;  /* 0x00000000fffff984 */ /* 0x000fe20000000800 */
[----:B------:R-:W-:Y:S01]  /*13300*/  @!PT LDS RZ, [RZ] ;  /* 0x00000000fffff984 */ /* 0x000fe20000000800 */
[----:B------:R-:W-:Y:S01]  /*13310*/  @!PT LDS RZ, [RZ] ;  /* 0x00000000fffff984 */ /* 0x000fe20000000800 */
[----:B------:R-:W-:Y:S01]  /*13320*/  @!PT LDS RZ, [RZ] ;  /* 0x00000000fffff984 */ /* 0x000fe20000000800 */
[----:B------:R3:W-:Y:S06]  /*13330*/  MEMBAR.ALL.CTA ;  /* 0x0000000000007992 */ /* 0x0007ec0000008000 */
[----:B---3--:R-:W3:Y:S01]  /*13340*/  FENCE.VIEW.ASYNC.S ;  /* 0x00000000000073c6 */ /* 0x008ee20000000000 */
[----:B------:R-:W-:Y:S05]  /*13350*/  BRA.U UP0, `(.L_x_223) ;  /* 0x0000000100047547 */ /* 0x000fea000b800000 */
[----:B------:R-:W-:Y:S05]  /*13360*/  BPT.TRAP 0x1 ;  /* 0x000000040000795c */ /* 0x000fea0000300000 */
.L_x_223:
[----:B------:R-:W-:Y:S01]  /*13370*/  UIADD3 UR9, UPT, UPT, UR9, 0x190, URZ ;  /* 0x0000019009097890 */ /* 0x000fe2000fffe0ff */
[----:B-1----:R-:W-:Y:S01]  /*13380*/  ISETP.NE.AND P0, PT, R3, RZ, PT ;  /* 0x000000ff0300720c */ /* 0x002fe20003f05270 */
[----:B------:R-:W-:Y:S02]  /*13390*/  UIADD3 UR18, UPT, UPT, UR18, 0x1, URZ ;  /* 0x0000000112127890 */ /* 0x000fe4000fffe0ff */
[----:B------:R-:W-:Y:S02]  /*133a0*/  UPRMT UR9, UR5, 0x654, UR9 ;  /* 0x0000065405097896 */ /* 0x000fe40008000009 */
[----:B------:R-:W-:-:S04]  /*133b0*/  UISETP.NE.AND UP0, UPT, UR18, 0x8, UPT ;  /* 0x000000081200788c */ /* 0x000fc8000bf05270 */
[----:B------:R-:W-:-:S03]  /*133c0*/  USEL UR18, UR18, URZ, UP0 ;  /* 0x000000ff12127287 */ /* 0x000fc60008000000 */
[----:B---3--:R-:W-:Y:S01]  /*133d0*/  SYNCS.ARRIVE.TRANS64.RED.A1T0 RZ, [UR9], RZ ;  /* 0x000000ffffff79a7 */ /* 0x008fe20008100409 */
[----:B------:R-:W-:-:S06]  /*133e0*/  USEL UR9, URZ, 0x1, UP0 ;  /* 0x00000001ff097887 */ /* 0x000fcc0008000000 */
[----:B------:R-:W-:Y:S01]  /*133f0*/  LOP3.LUT R2, R2, UR9, RZ, 0x3c, !PT ;  /* 0x0000000902027c12 */ /* 0x000fe2000f8e3cff */
[----:B------:R-:W-:Y:S06]  /*13400*/  @P0 BRA `(.L_x_224) ;  /* 0xfffffff800080947 */ /* 0x000fec000383ffff */
[----:B------:R-:W1:Y:S01]  /*13410*/  S2UR UR5, SR_CgaCtaId ;  /* 0x00000000000579c3 */ /* 0x000e620000008800 */
[----:B------:R-:W-:Y:S01]  /*13420*/  ELECT P0, URZ, PT ;  /* 0x0000000000ff782f */ /* 0x000fe20003800000 */
[----:B------:R-:W-:Y:S01]  /*13430*/  HFMA2 R0, -RZ, RZ, 0, 5.9604644775390625e-08 ;  /* 0x00000001ff007431 */ /* 0x000fe200000001ff */
[----:B------:R-:W-:-:S05]  /*13440*/  UMOV UR6, 0x40 ;  /* 0x0000004000067882 */ /* 0x000fca0000000000 */
[----:B------:R-:W-:Y:S01]  /*13450*/  UVIRTCOUNT.DEALLOC.SMPOOL 0x80 ;  /* 0x000000800000784c */ /* 0x000fe20000000000 */
[----:B------:R-:W-:Y:S02]  /*13460*/  UISETP.NE.AND UP0, UPT, UR44, URZ, UPT ;  /* 0x000000ff2c00728c */ /* 0x000fe4000bf05270 */
[----:B-1----:R-:W-:-:S09]  /*13470*/  ULEA UR5, UR5, UR6, 0x18 ;  /* 0x0000000605057291 */ /* 0x002fd2000f8ec0ff */
[----:B------:R1:W-:Y:S01]  /*13480*/  @P0 STS.U8 [UR5+0x1c], R0 ;  /* 0x00001c00ff000988 */ /* 0x0003e20008000005 */
[----:B------:R-:W-:Y:S05]  /*13490*/  BRA.U UP0, `(.L_x_225) ;  /* 0x00000001006c7547 */ /* 0x000fea000b800000 */
[----:B------:R-:W-:Y:S05]  /*134a0*/  BRA.U UP3, `(.L_x_226) ;  /* 0x0000000103047547 */ /* 0x000fea000b800000 */
[----:B------:R-:W-:Y:S05]  /*134b0*/  BPT.TRAP 0x1 ;  /* 0x000000040000795c */ /* 0x000fea0000300000 */
.L_x_226:
[----:B------:R-:W-:Y:S01]  /*134c0*/  ULEA UR6, UR19, UR4, 0x3 ;  /* 0x0000000413067291 */ /* 0x000fe2000f8e18ff */
[----:B------:R-:W-:Y:S01]  /*134d0*/  MOV R3, UR20 ;  /* 0x0000001400037c02 */ /* 0x000fe20008000f00 */
[----:B------:R-:W-:-:S03]  /*134e0*/  UIADD3 UR19, UPT, UPT, UR19, 0x1, URZ ;  /* 0x0000000113137890 */ /* 0x000fc6000fffe0ff */
[----:B------:R-:W-:-:S04]  /*134f0*/  SHF.L.U32 R3, R3, 0x1f, RZ ;  /* 0x0000001f03037819 */ /* 0x000fc800000006ff */
[----:B------:R-:W3:Y:S02]  /*13500*/  SYNCS.PHASECHK.TRANS64.TRYWAIT P0, [UR6+0x120], R3 ;  /* 0x00012003ff0075a7 */ /* 0x000ee40008001106 */
[----:B---3--:R-:W-:Y:S05]  /*13510*/  @!P0 BRA `(.L_x_227) ;  /* 0x0000001000088947 */ /* 0x008fea0003800000 */
.L_x_282:
[----:B------:R-:W-:Y:S05]  /*13520*/  BRA.U UP3, `(.L_x_228) ;  /* 0x0000000103047547 */ /* 0x000fea000b800000 */
[----:B------:R-:W-:Y:S05]  /*13530*/  BPT.TRAP 0x1 ;  /* 0x000000040000795c */ /* 0x000fea0000300000 */
.L_x_228:
[----:B------:R-:W-:-:S04]  /*13540*/  UISETP.NE.AND UP1, UPT, UR19, 0x2, UPT ;  /* 0x000000021300788c */ /* 0x000fc8000bf25270 */
[----:B------:R-:W-:Y:S02]  /*13550*/  USEL UR6, URZ, 0x1, UP1 ;  /* 0x00000001ff067887 */ /* 0x000fe40008800000 */
[----:B------:R-:W-:Y:S02]  /*13560*/  USEL UR19, UR19, URZ, UP1 ;  /* 0x000000ff13137287 */ /* 0x000fe40008800000 */
[----:B------:R-:W-:Y:S02]  /*13570*/  ULOP3.LUT UR6, UR20, UR6, URZ, 0x3c, !UPT ;  /* 0x0000000614067292 */ /* 0x000fe4000f8e3cff */
[----:B------:R-:W-:-:S04]  /*13580*/  ULEA UR19, UR19, UR4, 0x3 ;  /* 0x0000000413137291 */ /* 0x000fc8000f8e18ff */
[----:B------:R-:W-:Y:S02]  /*13590*/  IMAD.U32 R2, RZ, RZ, UR6 ;  /* 0x00000006ff027e24 */ /* 0x000fe4000f8e00ff */
[----:B-1----:R-:W-:-:S03]  /*135a0*/  MOV R0, UR19 ;  /* 0x0000001300007c02 */ /* 0x002fc60008000f00 */
[----:B------:R-:W-:-:S04]  /*135b0*/  SHF.L.U32 R3, R2, 0x1f, RZ ;  /* 0x0000001f02037819 */ /* 0x000fc800000006ff */
[----:B------:R1:W3:Y:S03]  /*135c0*/  SYNCS.PHASECHK.TRANS64.TRYWAIT P0, [R0+URZ+0x120], R3 ;  /* 0x00012003000075a7 */ /* 0x0002e600080011ff */
[----:B---3--:R-:W-:Y:S05]  /*135d0*/  @!P0 NANOSLEEP.SYNCS 0x989680 ;  /* 0x009896800000895d */ /* 0x008fea0003900000 */
[----:B------:R-:W3:Y:S02]  /*135e0*/  @!P0 SYNCS.PHASECHK.TRANS64 P0, [R0+URZ+0x120], R3 ;  /* 0x00012003000085a7 */ /* 0x000ee400080010ff */
[----:B---3--:R-:W-:Y:S05]  /*135f0*/  @P0 BRA `(.L_x_229) ;  /* 0x0000000000200947 */ /* 0x008fea0003800000 */
.L_x_230:
[----:B---3--:R3:W4:Y:S02]  /*13600*/  SYNCS.PHASECHK.TRANS64.TRYWAIT P0, [R0+URZ+0x120], R3 ;  /* 0x00012003000075a7 */ /* 0x00872400080011ff */
[----:B----4-:R-:W-:Y:S05]  /*13610*/  @!P0 NANOSLEEP.SYNCS 0x989680 ;  /* 0x009896800000895d */ /* 0x010fea0003900000 */
[----:B------:R-:W4:Y:S02]  /*13620*/  @!P0 SYNCS.PHASECHK.TRANS64 P0, [R0+URZ+0x120], R3 ;  /* 0x00012003000085a7 */ /* 0x000f2400080010ff */
[----:B----4-:R-:W-:Y:S05]  /*13630*/  @!P0 BRA `(.L_x_230) ;  /* 0xfffffffc00f08947 */ /* 0x010fea000383ffff */
[----:B------:R-:W-:Y:S05]  /*13640*/  BRA `(.L_x_229) ;  /* 0x00000000000c7947 */ /* 0x000fea0003800000 */
.L_x_225:
[----:B------:R-:W-:-:S04]  /*13650*/  UIADD3 UR6, UPT, UPT, UR4, 0x140, URZ ;  /* 0x0000014004067890 */ /* 0x000fc8000fffe0ff */
[----:B------:R-:W-:-:S09]  /*13660*/  UPRMT UR6, UR43, 0x654, UR6 ;  /* 0x000006542b067896 */ /* 0x000fd20008000006 */
[----:B------:R-:W-:Y:S03]  /*13670*/  SYNCS.ARRIVE.TRANS64.RED.A1T0 RZ, [UR6], RZ ;  /* 0x000000ffffff79a7 */ /* 0x000fe60008100406 */
.L_x_229:
[----:B-1-3--:R-:W-:Y:S01]  /*13680*/  SHF.L.U32 R3, RZ, 0x1f, RZ ;  /* 0x0000001fff037819 */ /* 0x00afe200000006ff */
[----:B------:R-:W-:Y:S01]  /*13690*/  UIADD3 UR6, UPT, UPT, UR4, 0x140, URZ ;  /* 0x0000014004067890 */ /* 0x000fe2000fffe0ff */
[----:B------:R-:W-:Y:S02]  /*136a0*/  PLOP3.LUT P0, PT, PT, PT, UP0, 0x80, 0x8 ;  /* 0x000000000008781c */ /* 0x000fe40003f0f008 */
[----:B------:R-:W1:Y:S02]  /*136b0*/  SYNCS.PHASECHK.TRANS64.TRYWAIT P1, [UR4+0x140], R3 ;  /* 0x00014003ff0075a7 */ /* 0x000e640008021104 */
[----:B-1----:R-:W-:Y:S09]  /*136c0*/  @!P1 BRA `(.L_x_231) ;  /* 0x0000000c00b49947 */ /* 0x002ff20003800000 */
.L_x_284:
[----:B------:R-:W-:Y:S01]  /*136d0*/  @!UP0 UPRMT UR6, UR43, 0x654, UR6 ;  /* 0x000006542b068896 */ /* 0x000fe20008000006 */
[----:B------:R-:W-:-:S08]  /*136e0*/  UMOV UR4, 0x1 ;  /* 0x0000000100047882 */ /* 0x000fd00000000000 */
[----:B------:R-:W-:Y:S01]  /*136f0*/  @!P0 SYNCS.ARRIVE.TRANS64.RED.A1T0 RZ, [UR6], RZ ;  /* 0x000000ffffff89a7 */ /* 0x000fe20008100406 */
[----:B------:R-:W-:Y:S01]  /*13700*/  NOP ;  /* 0x0000000000007918 */ /* 0x000fe20000000000 */
[----:B-1----:R-:W1:Y:S01]  /*13710*/  LDS R0, [UR5+0x14] ;  /* 0x00001405ff007984 */ /* 0x002e620008000800 */
[----:B------:R-:W-:-:S03]  /*13720*/  ULOP3.LUT UR6, UR8, 0xffff, URZ, 0xc0, !UPT ;  /* 0x0000ffff08067892 */ /* 0x000fc6000f8ec0ff */
[----:B------:R-:W-:Y:S01]  /*13730*/  UMOV UR8, 0xffff ;  /* 0x0000ffff00087882 */ /* 0x000fe20000000000 */
[----:B------:R-:W-:-:S04]  /*13740*/  USHF.R.U32.HI UR6, URZ, 0x5, UR6 ;  /* 0x00000005ff067899 */ /* 0x000fc80008011606 */
[----:B------:R-:W-:Y:S02]  /*13750*/  USHF.L.U32 UR8, UR8, UR6, URZ ;  /* 0x0000000608087299 */ /* 0x000fe400080006ff */
[----:B------:R-:W-:-:S04]  /*13760*/  USHF.L.U32 UR4, UR4, UR6, URZ ;  /* 0x0000000604047299 */ /* 0x000fc800080006ff */
[----:B-1----:R-:W-:-:S04]  /*13770*/  LOP3.LUT R0, R0, UR8, RZ, 0xc0, !PT ;  /* 0x0000000800007c12 */ /* 0x002fc8000f8ec0ff */
[----:B------:R-:W-:-:S13]  /*13780*/  ISETP.NE.AND P0, PT, R0, UR8, PT ;  /* 0x0000000800007c0c */ /* 0x000fda000bf05270 */
[----:B------:R-:W-:Y:S05]  /*13790*/  @P0 BRA `(.L_x_232) ;  /* 0x0000000000580947 */ /* 0x000fea0003800000 */
[----:B------:R-:W1:Y:S02]  /*137a0*/  LDS R0, [UR5+0x18] ;  /* 0x00001805ff007984 */ /* 0x000e640008000800 */
[----:B-1----:R-:W-:-:S04]  /*137b0*/  LOP3.LUT R0, R0, UR4, RZ, 0xc0, !PT ;  /* 0x0000000400007c12 */ /* 0x002fc8000f8ec0ff */
[----:B------:R-:W-:-:S13]  /*137c0*/  ISETP.NE.AND P0, PT, R0, UR4, PT ;  /* 0x0000000400007c0c */ /* 0x000fda000bf05270 */
[----:B------:R-:W-:Y:S05]  /*137d0*/  @P0 BRA `(.L_x_233) ;  /* 0x00000000003c0947 */ /* 0x000fea0003800000 */
[----:B------:R-:W1:Y:S01]  /*137e0*/  S2R R2, SR_LANEID ;  /* 0x0000000000027919 */ /* 0x000e620000000000 */
[----:B------:R-:W-:Y:S01]  /*137f0*/  ULOP3.LUT UR8, URZ, UR8, URZ, 0x33, !UPT ;  /* 0x00000008ff087292 */ /* 0x000fe2000f8e33ff */
[----:B------:R-:W-:Y:S01]  /*13800*/  LOP3.LUT R4, RZ, UR4, RZ, 0x33, !PT ;  /* 0x00000004ff047c12 */ /* 0x000fe2000f8e33ff */
[----:B------:R-:W-:Y:S02]  /*13810*/  VOTEU.ANY UR7, UPT, PT ;  /* 0x0000000000077886 */ /* 0x000fe400038e0100 */
[----:B------:R-:W-:Y:S01]  /*13820*/  UFLO.U32 UR7, UR7 ;  /* 0x00000007000772bd */ /* 0x000fe200080e0000 */
[----:B------:R-:W3:Y:S01]  /*13830*/  REDUX UR4, R4 ;  /* 0x00000000040473c4 */ /* 0x000ee20000000000 */
[----:B------:R-:W-:-:S06]  /*13840*/  IMAD.U32 R0, RZ, RZ, UR8 ;  /* 0x00000008ff007e24 */ /* 0x000fcc000f8e00ff */
[----:B------:R4:W-:Y:S01]  /*13850*/  UTCATOMSWS.AND URZ, UR8 ;  /* 0x0000000800ff79e3 */ /* 0x0009e20008000000 */
[----:B------:R-:W5:Y:S01]  /*13860*/  REDUX UR6, R0 ;  /* 0x00000000000673c4 */ /* 0x000f620000000000 */
[----:B-1----:R-:W-:Y:S01]  /*13870*/  ISETP.EQ.U32.AND P0, PT, R2, UR7, PT ;  /* 0x0000000702007c0c */ /* 0x002fe2000bf02070 */
[----:B---3--:R-:W-:Y:S01]  /*13880*/  IMAD.U32 R2, RZ, RZ, UR4 ;  /* 0x00000004ff027e24 */ /* 0x008fe2000f8e00ff */
[----:B-----5:R-:W-:-:S11]  /*13890*/  MOV R3, UR6 ;  /* 0x0000000600037c02 */ /* 0x020fd60008000f00 */
[----:B------:R4:W-:Y:S04]  /*138a0*/  @P0 ATOMS.AND RZ, [UR5+0x14], R3 ;  /* 0x00001403ffff098c */ /* 0x0009e8000a800005 */
[----:B------:R4:W-:Y:S01]  /*138b0*/  @P0 ATOMS.AND RZ, [UR5+0x18], R2 ;  /* 0x00001802ffff098c */ /* 0x0009e2000a800005 */
[----:B------:R-:W-:Y:S05]  /*138c0*/  BRA `(.L_x_234) ;  /* 0x0000000000147947 */ /* 0x000fea0003800000 */
.L_x_233:
[----:B------:R-:W-:Y:S02]  /*138d0*/  MOV R2, 0x138f0 ;  /* 0x000138f000027802 */ /* 0x000fe40000000f00 */
[----:B--2---:R-:W-:Y:S05]  /*138e0*/  CALL.REL.NOINC `($__internal_0_$__cuda_sm10x_tcgen05_guardrail_trap_col_being_dealloced_not_returned_by_alloc) ;  /* 0x0000000c00447944 */ /* 0x004fea0003c00000 */
[----:B------:R-:W-:Y:S05]  /*138f0*/  BRA `(.L_x_234) ;  /* 0x0000000000087947 */ /* 0x000fea0003800000 */
.L_x_232:
[----:B------:R-:W-:Y:S02]  /*13900*/  MOV R2, 0x13920 ;  /* 0x0001392000027802 */ /* 0x000fe40000000f00 */
[----:B--2---:R-:W-:Y:S05]  /*13910*/  CALL.REL.NOINC `($__internal_2_$__cuda_sm10x_tcgen05_guardrail_trap_unallocated_columns_being_dealloced) ;  /* 0x0000000c00507944 */ /* 0x004fea0003c00000 */
.L_x_234:
[----:B------:R-:W-:Y:S01]  /*13920*/  NOP ;  /* 0x0000000000007918 */ /* 0x000fe20000000000 */
[----:B----4-:R-:W-:Y:S05]  /*13930*/  EXIT ;  /* 0x000000000000794d */ /* 0x010fea0003800000 */
.L_x_34:
[----:B------:R-:W-:-:S07]  /*13940*/  MOV R0, UR9 ;  /* 0x0000000900007c02 */ /* 0x000fce0008000f00 */
.L_x_235:
[----:B-1----:R1:W3:Y:S02]  /*13950*/  SYNCS.PHASECHK.TRANS64.TRYWAIT P0, [R0+URZ+0x20], R3 ;  /* 0x00002003000075a7 */ /* 0x0022e400080011ff */
[----:B---3--:R-:W-:Y:S05]  /*13960*/  @!P0 NANOSLEEP.SYNCS 0x989680 ;  /* 0x009896800000895d */ /* 0x008fea0003900000 */
[----:B------:R-:W3:Y:S02]  /*13970*/  @!P0 SYNCS.PHASECHK.TRANS64 P0, [R0+URZ+0x20], R3 ;  /* 0x00002003000085a7 */ /* 0x000ee400080010ff */
[----:B---3--:R-:W-:Y:S05]  /*13980*/  @!P0 BRA `(.L_x_235) ;  /* 0xfffffffc00f08947 */ /* 0x008fea000383ffff */
[----:B------:R-:W-:Y:S05]  /*13990*/  BRA `(.L_x_33) ;  /* 0xffffff0800807947 */ /* 0x000fea000383ffff */
.L_x_41:
[----:B-1----:R-:W-:-:S07]  /*139a0*/  MOV R0, UR9 ;  /* 0x0000000900007c02 */ /* 0x002fce0008000f00 */
.L_x_236:
[----:B-1----:R1:W2:Y:S02]  /*139b0*/  SYNCS.PHASECHK.TRANS64.TRYWAIT P0, [R0+URZ+0x20], R3 ;  /* 0x00002003000075a7 */ /* 0x0022a400080011ff */
[----:B--2---:R-:W-:Y:S05]  /*139c0*/  @!P0 NANOSLEEP.SYNCS 0x989680 ;  /* 0x009896800000895d */ /* 0x004fea0003900000 */
[----:B------:R-:W2:Y:S02]  /*139d0*/  @!P0 SYNCS.PHASECHK.TRANS64 P0, [R0+URZ+0x20], R3 ;  /* 0x00002003000085a7 */ /* 0x000ea400080010ff */
[----:B--2---:R-:W-:Y:S05]  /*139e0*/  @!P0 BRA `(.L_x_236) ;  /* 0xfffffffc00f08947 */ /* 0x004fea000383ffff */
[----:B------:R-:W-:Y:S05]  /*139f0*/  BRA `(.L_x_40) ;  /* 0xffffff0c001c7947 */ /* 0x000fea000383ffff */
.L_x_47:
[----:B------:R-:W-:-:S07]  /*13a00*/  MOV R0, UR4 ;  /* 0x0000000400007c02 */ /* 0x000fce0008000f00 */
.L_x_237:
[----:B-1----:R1:W2:Y:S02]  /*13a10*/  SYNCS.PHASECHK.TRANS64.TRYWAIT P0, [R0+URZ+0x150], R3 ;  /* 0x00015003000075a7 */ /* 0x0022a400080011ff */
[----:B--2---:R-:W-:Y:S05]  /*13a20*/  @!P0 NANOSLEEP.SYNCS 0x989680 ;  /* 0x009896800000895d */ /* 0x004fea0003900000 */
[----:B------:R-:W2:Y:S02]  /*13a30*/  @!P0 SYNCS.PHASECHK.TRANS64 P0, [R0+URZ+0x150], R3 ;  /* 0x00015003000085a7 */ /* 0x000ea400080010ff */
[----:B--2---:R-:W-:Y:S05]  /*13a40*/  @!P0 BRA `(.L_x_237) ;  /* 0xfffffffc00f08947 */ /* 0x004fea000383ffff */
[----:B------:R-:W-:Y:S05]  /*13a50*/  BRA `(.L_x_238) ;  /* 0xffffff0c00a47947 */ /* 0x000fea000383ffff */
.L_x_50:
[----:B------:R-:W-:-:S07]  /*13a60*/  MOV R0, UR4 ;  /* 0x0000000400007c02 */ /* 0x000fce0008000f00 */
.L_x_239:
[----:B-1----:R1:W2:Y:S02]  /*13a70*/  SYNCS.PHASECHK.TRANS64.TRYWAIT P0, [R0+URZ], R3 ;  /* 0x00000003000075a7 */ /* 0x0022a400080011ff */
[----:B--2---:R-:W-:Y:S05]  /*13a80*/  @!P0 NANOSLEEP.SYNCS 0x989680 ;  /* 0x009896800000895d */ /* 0x004fea0003900000 */
[----:B------:R-:W2:Y:S02]  /*13a90*/  @!P0 SYNCS.PHASECHK.TRANS64 P0, [R0+URZ], R3 ;  /* 0x00000003000085a7 */ /* 0x000ea400080010ff */
[----:B--2---:R-:W-:Y:S05]  /*13aa0*/  @!P0 BRA `(.L_x_239) ;  /* 0xfffffffc00f08947 */ /* 0x004fea000383ffff */
[----:B------:R-:W-:Y:S05]  /*13ab0*/  BRA `(.L_x_240) ;  /* 0xffffff10000c7947 */ /* 0x000fea000383ffff */
.L_x_51:
[----:B------:R-:W-:-:S07]  /*13ac0*/  MOV R0, UR4 ;  /* 0x0000000400007c02 */ /* 0x000fce0008000f00 */
.L_x_241:
[----:B-1----:R1:W2:Y:S02]  /*13ad0*/  SYNCS.PHASECHK.TRANS64.TRYWAIT P0, [R0+URZ], R3 ;  /* 0x00000003000075a7 */ /* 0x0022a400080011ff */
[----:B--2---:R-:W-:Y:S05]  /*13ae0*/  @!P0 NANOSLEEP.SYNCS 0x989680 ;  /* 0x009896800000895d */ /* 0x004fea0003900000 */
[----:B------:R-:W2:Y:S02]  /*13af0*/  @!P0 SYNCS.PHASECHK.TRANS64 P0, [R0+URZ], R3 ;  /* 0x00000003000085a7 */ /* 0x000ea400080010ff */
[----:B--2---:R-:W-:Y:S05]  /*13b00*/  @!P0 BRA `(.L_x_241) ;  /* 0xfffffffc00f08947 */ /* 0x004fea000383ffff */
[----:B------:R-:W-:Y:S05]  /*13b10*/  BRA `(.L_x_242) ;  /* 0xffffff1000187947 */ /* 0x000fea000383ffff */
.L_x_52:
[----:B------:R-:W-:-:S07]  /*13b20*/  MOV R0, UR4 ;  /* 0x0000000400007c02 */ /* 0x000fce0008000f00 */
.L_x_243:
[----:B-1----:R1:W2:Y:S02]  /*13b30*/  SYNCS.PHASECHK.TRANS64.TRYWAIT P0, [R0+URZ], R3 ;  /* 0x00000003000075a7 */ /* 0x0022a400080011ff */
[----:B--2---:R-:W-:Y:S05]  /*13b40*/  @!P0 NANOSLEEP.SYNCS 0x989680 ;  /* 0x009896800000895d */ /* 0x004fea0003900000 */
[----:B------:R-:W2:Y:S02]  /*13b50*/  @!P0 SYNCS.PHASECHK.TRANS64 P0, [R0+URZ], R3 ;  /* 0x00000003000085a7 */ /* 0x000ea400080010ff */
[----:B--2---:R-:W-:Y:S05]  /*13b60*/  @!P0 BRA `(.L_x_243) ;  /* 0xfffffffc00f08947 */ /* 0x004fea000383ffff */
[----:B------:R-:W-:Y:S05]  /*13b70*/  BRA `(.L_x_244) ;  /* 0xffffff1000247947 */ /* 0x000fea000383ffff */
.L_x_67:
[----:B------:R-:W-:-:S07]  /*13b80*/  MOV R16, UR4 ;  /* 0x0000000400107c02 */ /* 0x000fce0008000f00 */
.L_x_245:
[----:B-1----:R1:W2:Y:S02]  /*13b90*/  SYNCS.PHASECHK.TRANS64.TRYWAIT P0, [R16+URZ+0xd0], R15 ;  /* 0x0000d00f100075a7 */ /* 0x0022a400080011ff */
[----:B--2---:R-:W-:Y:S05]  /*13ba0*/  @!P0 NANOSLEEP.SYNCS 0x989680 ;  /* 0x009896800000895d */ /* 0x004fea0003900000 */
[----:B------:R-:W2:Y:S02]  /*13bb0*/  @!P0 SYNCS.PHASECHK.TRANS64 P0, [R16+URZ+0xd0], R15 ;  /* 0x0000d00f100085a7 */ /* 0x000ea400080010ff */
[----:B--2---:R-:W-:Y:S05]  /*13bc0*/  @!P0 BRA `(.L_x_245) ;  /* 0xfffffffc00f08947 */ /* 0x004fea000383ffff */
[----:B------:R-:W-:Y:S05]  /*13bd0*/  BRA `(.L_x_246) ;  /* 0xffffff2c00147947 */ /* 0x000fea000383ffff */
.L_x_83:
[----:B------:R-:W-:-:S07]  /*13be0*/  MOV R11, UR4 ;  /* 0x00000004000b7c02 */ /* 0x000fce0008000f00 */
.L_x_247:
[----:B-1----:R1:W2:Y:S02]  /*13bf0*/  SYNCS.PHASECHK.TRANS64.TRYWAIT P0, [R11+URZ+0xd0], R2 ;  /* 0x0000d0020b0075a7 */ /* 0x0022a400080011ff */
[----:B--2---:R-:W-:Y:S05]  /*13c00*/  @!P0 NANOSLEEP.SYNCS 0x989680 ;  /* 0x009896800000895d */ /* 0x004fea0003900000 */
[----:B------:R-:W2:Y:S02]  /*13c10*/  @!P0 SYNCS.PHASECHK.TRANS64 P0, [R11+URZ+0xd0], R2 ;  /* 0x0000d0020b0085a7 */ /* 0x000ea400080010ff */
[----:B--2---:R-:W-:Y:S05]  /*13c20*/  @!P0 BRA `(.L_x_247) ;  /* 0xfffffffc00f08947 */ /* 0x004fea000383ffff */
[----:B------:R-:W-:Y:S05]  /*13c30*/  BRA `(.L_x_248) ;  /* 0xffffff4800047947 */ /* 0x000fea000383ffff */
.L_x_92:
[----:B--2---:R2:W4:Y:S02]  /*13c40*/  SYNCS.PHASECHK.TRANS64.TRYWAIT P0, [R15+URZ+0x88], R6 ;  /* 0x000088060f0075a7 */ /* 0x00452400080011ff */
[----:B----4-:R-:W-:Y:S05]  /*13c50*/  @!P0 NANOSLEEP.SYNCS 0x989680 ;  /* 0x009896800000895d */ /* 0x010fea0003900000 */
[----:B------:R-:W4:Y:S02]  /*13c60*/  @!P0 SYNCS.PHASECHK.TRANS64 P0, [R15+URZ+0x88], R6 ;  /* 0x000088060f0085a7 */ /* 0x000f2400080010ff */
[----:B----4-:R-:W-:Y:S05]  /*13c70*/  @!P0 BRA `(.L_x_92) ;  /* 0xfffffffc00f08947 */ /* 0x010fea000383ffff */
[----:B------:R-:W-:Y:S05]  /*13c80*/  BRA `(.L_x_89) ;  /* 0xffffff5000187947 */ /* 0x000fea000383ffff */
.L_x_96:
[----:B------:R-:W-:Y:S07]  /*13c90*/  MOV R0, UR24 ;  /* 0x0000001800007c02 */ /* 0x000fee0008000f00 */
.L_x_249:
[----:B------:R1:W1:Y:S02]  /*13ca0*/  SYNCS.PHASECHK.TRANS64.TRYWAIT P0, [R0+URZ+0x60], R5 ;  /* 0x00006005000075a7 */ /* 0x00026400080011ff */
[----:B-1----:R-:W-:Y:S05]  /*13cb0*/  @!P0 NANOSLEEP.SYNCS 0x989680 ;  /* 0x009896800000895d */ /* 0x002fea0003900000 */
[----:B------:R-:W1:Y:S02]  /*13cc0*/  @!P0 SYNCS.PHASECHK.TRANS64 P0, [R0+URZ+0x60], R5 ;  /* 0x00006005000085a7 */ /* 0x000e6400080010ff */
[----:B-1----:R-:W-:Y:S05]  /*13cd0*/  @!P0 BRA `(.L_x_249) ;  /* 0xfffffffc00f08947 */ /* 0x002fea000383ffff */
[----:B------:R-:W-:Y:S05]  /*13ce0*/  BRA `(.L_x_250) ;  /* 0xffffff50009c7947 */ /* 0x000fea000383ffff */
.L_x_102:
[----:B------:R-:W-:Y:S07]  /*13cf0*/  MOV R0, UR24 ;  /* 0x0000001800007c02 */ /* 0x000fee0008000f00 */
.L_x_251:
[----:B-1----:R1:W4:Y:S02]  /*13d00*/  SYNCS.PHASECHK.TRANS64.TRYWAIT P0, [R0+URZ+0x68], R5 ;  /* 0x00006805000075a7 */ /* 0x00232400080011ff */
[----:B----4-:R-:W-:Y:S05]  /*13d10*/  @!P0 NANOSLEEP.SYNCS 0x989680 ;  /* 0x009896800000895d */ /* 0x010fea0003900000 */
[----:B------:R-:W4:Y:S02]  /*13d20*/  @!P0 SYNCS.PHASECHK.TRANS64 P0, [R0+URZ+0x68], R5 ;  /* 0x00006805000085a7 */ /* 0x000f2400080010ff */
[----:B----4-:R-:W-:Y:S05]  /*13d30*/  @!P0 BRA `(.L_x_251) ;  /* 0xfffffffc00f08947 */ /* 0x010fea000383ffff */
[----:B------:R-:W-:Y:S05]  /*13d40*/  BRA `(.L_x_252) ;  /* 0xffffff5000ec7947 */ /* 0x000fea000383ffff */
.L_x_108:
[----:B-1--4-:R-:W-:Y:S07]  /*13d50*/  MOV R0, UR24 ;  /* 0x0000001800007c02 */ /* 0x012fee0008000f00 */
.L_x_253:
[----:B-1----:R1:W4:Y:S02]  /*13d60*/  SYNCS.PHASECHK.TRANS64.TRYWAIT P0, [R0+URZ+0x70], R5 ;  /* 0x00007005000075a7 */ /* 0x00232400080011ff */
[----:B----4-:R-:W-:Y:S05]  /*13d70*/  @!P0 NANOSLEEP.SYNCS 0x989680 ;  /* 0x009896800000895d */ /* 0x010fea0003900000 */
[----:B------:R-:W4:Y:S02]  /*13d80*/  @!P0 SYNCS.PHASECHK.TRANS64 P0, [R0+URZ+0x70], R5 ;  /* 0x00007005000085a7 */ /* 0x000f2400080010ff */
[----:B----4-:R-:W-:Y:S05]  /*13d90*/  @!P0 BRA `(.L_x_253) ;  /* 0xfffffffc00f08947 */ /* 0x010fea000383ffff */
[----:B------:R-:W-:Y:S05]  /*13da0*/  BRA `(.L_x_254) ;  /* 0xffffff5400447947 */ /* 0x000fea000383ffff */
.L_x_114:
[----:B-1--4-:R-:W-:Y:S07]  /*13db0*/  MOV R0, UR24 ;  /* 0x0000001800007c02 */ /* 0x012fee0008000f00 */
.L_x_255:
[----:B-1----:R1:W4:Y:S02]  /*13dc0*/  SYNCS.PHASECHK.TRANS64.TRYWAIT P0, [R0+URZ+0x78], R5 ;  /* 0x00007805000075a7 */ /* 0x00232400080011ff */
[----:B----4-:R-:W-:Y:S05]  /*13dd0*/  @!P0 NANOSLEEP.SYNCS 0x989680 ;  /* 0x009896800000895d */ /* 0x010fea0003900000 */
[----:B------:R-:W4:Y:S02]  /*13de0*/  @!P0 SYNCS.PHASECHK.TRANS64 P0, [R0+URZ+0x78], R5 ;  /* 0x00007805000085a7 */ /* 0x000f2400080010ff */
[----:B----4-:R-:W-:Y:S05]  /*13df0*/  @!P0 BRA `(.L_x_255) ;  /* 0xfffffffc00f08947 */ /* 0x010fea000383ffff */
[----:B------:R-:W-:Y:S05]  /*13e00*/  BRA `(.L_x_256) ;  /* 0xffffff54009c7947 */ /* 0x000fea000383ffff */
.L_x_120:
[----:B----4-:R-:W-:Y:S07]  /*13e10*/  MOV R0, UR8 ;  /* 0x0000000800007c02 */ /* 0x010fee0008000f00 */
.L_x_257:
[----:B-1----:R1:W4:Y:S02]  /*13e20*/  SYNCS.PHASECHK.TRANS64.TRYWAIT P0, [R0+URZ+0x150], R5 ;  /* 0x00015005000075a7 */ /* 0x00232400080011ff */
[----:B----4-:R-:W-:Y:S05]  /*13e30*/  @!P0 NANOSLEEP.SYNCS 0x989680 ;  /* 0x009896800000895d */ /* 0x010fea0003900000 */
[----:B------:R-:W4:Y:S02]  /*13e40*/  @!P0 SYNCS.PHASECHK.TRANS64 P0, [R0+URZ+0x150], R5 ;  /* 0x00015005000085a7 */ /* 0x000f2400080010ff */
[----:B----4-:R-:W-:Y:S05]  /*13e50*/  @!P0 BRA `(.L_x_257) ;  /* 0xfffffffc00f08947 */ /* 0x010fea000383ffff */
[----:B------:R-:W-:Y:S05]  /*13e60*/  BRA `(.L_x_258) ;  /* 0xffffff5800047947 */ /* 0x000fea000383ffff */
.L_x_124:
[----:B------:R-:W-:-:S07]  /*13e70*/  MOV R0, UR24 ;  /* 0x0000001800007c02 */ /* 0x000fce0008000f00 */
.L_x_259:
[----:B-1----:R1:W2:Y:S02]  /*13e80*/  SYNCS.PHASECHK.TRANS64.TRYWAIT P0, [R0+URZ+0x60], R3 ;  /* 0x00006003000075a7 */ /* 0x0022a400080011ff */
[----:B--2---:R-:W-:Y:S05]  /*13e90*/  @!P0 NANOSLEEP.SYNCS 0x989680 ;  /* 0x009896800000895d */ /* 0x004fea0003900000 */
[----:B------:R-:W2:Y:S02]  /*13ea0*/  @!P0 SYNCS.PHASECHK.TRANS64 P0, [R0+URZ+0x60], R3 ;  /* 0x00006003000085a7 */ /* 0x000ea400080010ff */
[----:B--2---:R-:W-:Y:S05]  /*13eb0*/  @!P0 BRA `(.L_x_259) ;  /* 0xfffffffc00f08947 */ /* 0x004fea000383ffff */
[----:B------:R-:W-:Y:S05]  /*13ec0*/  BRA `(.L_x_260) ;  /* 0xffffff5800707947 */ /* 0x000fea000383ffff */
.L_x_126:
[----:B-1----:R-:W-:-:S07]  /*13ed0*/  MOV R0, UR24 ;  /* 0x0000001800007c02 */ /* 0x002fce0008000f00 */
.L_x_261:
[----:B-1----:R1:W2:Y:S02]  /*13ee0*/  SYNCS.PHASECHK.TRANS64.TRYWAIT P0, [R0+URZ+0x68], R3 ;  /* 0x00006803000075a7 */ /* 0x0022a400080011ff */
[----:B--2---:R-:W-:Y:S05]  /*13ef0*/  @!P0 NANOSLEEP.SYNCS 0x989680 ;  /* 0x009896800000895d */ /* 0x004fea0003900000 */
[----:B------:R-:W2:Y:S02]  /*13f00*/  @!P0 SYNCS.PHASECHK.TRANS64 P0, [R0+URZ+0x68], R3 ;  /* 0x00006803000085a7 */ /* 0x000ea400080010ff */
[----:B--2---:R-:W-:Y:S05]  /*13f10*/  @!P0 BRA `(.L_x_261) ;  /* 0xfffffffc00f08947 */ /* 0x004fea000383ffff */
[----:B------:R-:W-:Y:S05]  /*13f20*/  BRA `(.L_x_262) ;  /* 0xffffff5800687947 */ /* 0x000fea000383ffff */
.L_x_128:
[----:B-1----:R-:W-:-:S07]  /*13f30*/  MOV R0, UR24 ;  /* 0x0000001800007c02 */ /* 0x002fce0008000f00 */
.L_x_263:
[----:B-1----:R1:W2:Y:S02]  /*13f40*/  SYNCS.PHASECHK.TRANS64.TRYWAIT P0, [R0+URZ+0x70], R3 ;  /* 0x00007003000075a7 */ /* 0x0022a400080011ff */
[----:B--2---:R-:W-:Y:S05]  /*13f50*/  @!P0 NANOSLEEP.SYNCS 0x989680 ;  /* 0x009896800000895d */ /* 0x004fea0003900000 */
[----:B------:R-:W2:Y:S02]  /*13f60*/  @!P0 SYNCS.PHASECHK.TRANS64 P0, [R0+URZ+0x70], R3 ;  /* 0x00007003000085a7 */ /* 0x000ea400080010ff */
[----:B--2---:R-:W-:Y:S05]  /*13f70*/  @!P0 BRA `(.L_x_263) ;  /* 0xfffffffc00f08947 */ /* 0x004fea000383ffff */
[----:B------:R-:W-:Y:S05]  /*13f80*/  BRA `(.L_x_264) ;  /* 0xffffff5800607947 */ /* 0x000fea000383ffff */
.L_x_137:
[----:B------:R-:W-:Y:S07]  /*13f90*/  MOV R0, UR6 ;  /* 0x0000000600007c02 */ /* 0x000fee0008000f00 */
.L_x_265:
[----:B-1----:R1:W3:Y:S02]  /*13fa0*/  SYNCS.PHASECHK.TRANS64.TRYWAIT P0, [R0+URZ+0x150], R3 ;  /* 0x00015003000075a7 */ /* 0x0022e400080011ff */
[----:B---3--:R-:W-:Y:S05]  /*13fb0*/  @!P0 NANOSLEEP.SYNCS 0x989680 ;  /* 0x009896800000895d */ /* 0x008fea0003900000 */
[----:B------:R-:W3:Y:S02]  /*13fc0*/  @!P0 SYNCS.PHASECHK.TRANS64 P0, [R0+URZ+0x150], R3 ;  /* 0x00015003000085a7 */ /* 0x000ee400080010ff */
[----:B---3--:R-:W-:Y:S05]  /*13fd0*/  @!P0 BRA `(.L_x_265) ;  /* 0xfffffffc00f08947 */ /* 0x008fea000383ffff */
[----:B------:R-:W-:Y:S05]  /*13fe0*/  BRA `(.L_x_266) ;  /* 0xffffff6400007947 */ /* 0x000fea000383ffff */
.L_x_146:
[----:B------:R-:W-:Y:S07]  /*13ff0*/  MOV R15, 0xffffffff ;  /* 0xffffffff000f7802 */ /* 0x000fee0000000f00 */
[----:B-1-345:R-:W-:Y:S05]  /*14000*/  WARPSYNC.COLLECTIVE R15, `(.L_x_267) ;  /* 0x000000000f0c7348 */ /* 0x03afea0003c00000 */
[----:B------:R-:W-:Y:S02]  /*14010*/  ELECT P6, UR79, PT ;  /* 0x00000000004f782f */ /* 0x000fe400038c0000 */
[----:B------:R-:W-:Y:S01]  /*14020*/  MOV R14, UR79 ;  /* 0x0000004f000e7c02 */ /* 0x000fe20008000f00 */
[----:B-1-345:R-:W-:Y:S10]  /*14030*/  ENDCOLLECTIVE ;  /* 0x000000000000791b */ /* 0x03aff40003800000 */
.L_x_267:
[----:B------:R-:W-:Y:S05]  /*14040*/  BRA `(.L_x_268) ;  /* 0xffffff6800107947 */ /* 0x000fea000383ffff */
.L_x_151:
[----:B--2---:R-:W-:Y:S04]  /*14050*/  MOV R3, UR43 ;  /* 0x0000002b00037c02 */ /* 0x004fe80008000f00 */
[----:B------:R2:W1:Y:S03]  /*14060*/  SYNCS.PHASECHK.TRANS64.TRYWAIT P0, [R3+URZ+0x40], R2 ;  /* 0x00004002030075a7 */ /* 0x00046600080011ff */
[----:B-1----:R-:W-:Y:S05]  /*14070*/  @!P0 NANOSLEEP.SYNCS 0x989680 ;  /* 0x009896800000895d */ /* 0x002fea0003900000 */
[----:B------:R-:W1:Y:S02]  /*14080*/  @!P0 SYNCS.PHASECHK.TRANS64 P0, [R3+URZ+0x40], R2 ;  /* 0x00004002030085a7 */ /* 0x000e6400080010ff */
[----:B-1----:R-:W-:Y:S05]  /*14090*/  @!P0 BRA `(.L_x_151) ;  /* 0xfffffffc00ec8947 */ /* 0x002fea000383ffff */
[----:B------:R-:W-:Y:S05]  /*140a0*/  BRA `(.L_x_150) ;  /* 0xffffff6800b87947 */ /* 0x000fea000383ffff */
.L_x_155:
[----:B-1----:R1:W3:Y:S02]  /*140b0*/  SYNCS.PHASECHK.TRANS64.TRYWAIT P1, [R145+URZ+0x110], R0 ;  /* 0x00011000910075a7 */ /* 0x0022e400080211ff */
[----:B---3--:R-:W-:Y:S05]  /*140c0*/  @!P1 NANOSLEEP.SYNCS 0x989680 ;  /* 0x009896800000995d */ /* 0x008fea0003900000 */
[----:B------:R-:W3:Y:S02]  /*140d0*/  @!P1 SYNCS.PHASECHK.TRANS64 P1, [R145+URZ+0x110], R0 ;  /* 0x00011000910095a7 */ /* 0x000ee400080210ff */
[----:B---3--:R-:W-:Y:S05]  /*140e0*/  @!P1 BRA `(.L_x_155) ;  /* 0xfffffffc00f09947 */ /* 0x008fea000383ffff */
[----:B------:R-:W-:Y:S05]  /*140f0*/  BRA `(.L_x_154) ;  /* 0xffffff6c00c07947 */ /* 0x000fea000383ffff */
.L_x_162:
[----:B-1----:R-:W-:Y:S04]  /*14100*/  MOV R3, UR43 ;  /* 0x0000002b00037c02 */ /* 0x002fe80008000f00 */
[----:B------:R1:W2:Y:S03]  /*14110*/  SYNCS.PHASECHK.TRANS64.TRYWAIT P1, [R3+URZ+0x48], R0 ;  /* 0x00004800030075a7 */ /* 0x0002a600080211ff */
[----:B--2---:R-:W-:Y:S05]  /*14120*/  @!P1 NANOSLEEP.SYNCS 0x989680 ;  /* 0x009896800000995d */ /* 0x004fea0003900000 */
[----:B------:R-:W2:Y:S02]  /*14130*/  @!P1 SYNCS.PHASECHK.TRANS64 P1, [R3+URZ+0x48], R0 ;  /* 0x00004800030095a7 */ /* 0x000ea400080210ff */
[----:B--2---:R-:W-:Y:S05]  /*14140*/  @!P1 BRA `(.L_x_162) ;  /* 0xfffffffc00ec9947 */ /* 0x004fea000383ffff */
[----:B------:R-:W-:Y:S05]  /*14150*/  BRA `(.L_x_161) ;  /* 0xffffff8000a87947 */ /* 0x000fea000383ffff */
.L_x_170:
[----:B-1----:R-:W-:Y:S04]  /*14160*/  MOV R0, UR43 ;  /* 0x0000002b00007c02 */ /* 0x002fe80008000f00 */
[----:B------:R1:W3:Y:S03]  /*14170*/  SYNCS.PHASECHK.TRANS64.TRYWAIT P1, [R0+URZ+0x50], R3 ;  /* 0x00005003000075a7 */ /* 0x0002e600080211ff */
[----:B---3--:R-:W-:Y:S05]  /*14180*/  @!P1 NANOSLEEP.SYNCS 0x989680 ;  /* 0x009896800000995d */ /* 0x008fea0003900000 */
[----:B------:R-:W3:Y:S02]  /*14190*/  @!P1 SYNCS.PHASECHK.TRANS64 P1, [R0+URZ+0x50], R3 ;  /* 0x00005003000095a7 */ /* 0x000ee400080210ff */
[----:B---3--:R-:W-:Y:S05]  /*141a0*/  @!P1 BRA `(.L_x_170) ;  /* 0xfffffffc00ec9947 */ /* 0x008fea000383ffff */
[----:B------:R-:W-:Y:S05]  /*141b0*/  BRA `(.L_x_169) ;  /* 0xffffff9800347947 */ /* 0x000fea000383ffff */
.L_x_178:
[----:B--2---:R-:W-:Y:S04]  /*141c0*/  MOV R0, UR43 ;  /* 0x0000002b00007c02 */ /* 0x004fe80008000f00 */
[----:B------:R2:W1:Y:S03]  /*141d0*/  SYNCS.PHASECHK.TRANS64.TRYWAIT P1, [R0+URZ+0x58], R3 ;  /* 0x00005803000075a7 */ /* 0x00046600080211ff */
[----:B-1----:R-:W-:Y:S05]  /*141e0*/  @!P1 NANOSLEEP.SYNCS 0x989680 ;  /* 0x009896800000995d */ /* 0x002fea0003900000 */
[----:B------:R-:W1:Y:S02]  /*141f0*/  @!P1 SYNCS.PHASECHK.TRANS64 P1, [R0+URZ+0x58], R3 ;  /* 0x00005803000095a7 */ /* 0x000e6400080210ff */
[----:B-1----:R-:W-:Y:S05]  /*14200*/  @!P1 BRA `(.L_x_178) ;  /* 0xfffffffc00ec9947 */ /* 0x002fea000383ffff */
[----:B------:R-:W-:Y:S05]  /*14210*/  BRA `(.L_x_177) ;  /* 0xffffffac00cc7947 */ /* 0x000fea000383ffff */
.L_x_190:
[----:B------:R-:W-:Y:S07]  /*14220*/  MOV R4, UR23 ;  /* 0x0000001700047c02 */ /* 0x000fee0008000f00 */
.L_x_269:
[----:B-1----:R1:W3:Y:S02]  /*14230*/  SYNCS.PHASECHK.TRANS64.TRYWAIT P0, [R4+URZ+0x90], R5 ;  /* 0x00009005040075a7 */ /* 0x0022e400080011ff */
[----:B---3--:R-:W-:Y:S05]  /*14240*/  @!P0 NANOSLEEP.SYNCS 0x989680 ;  /* 0x009896800000895d */ /* 0x008fea0003900000 */
[----:B------:R-:W3:Y:S02]  /*14250*/  @!P0 SYNCS.PHASECHK.TRANS64 P0, [R4+URZ+0x90], R5 ;  /* 0x00009005040085a7 */ /* 0x000ee400080010ff */
[----:B---3--:R-:W-:Y:S05]  /*14260*/  @!P0 BRA `(.L_x_269) ;  /* 0xfffffffc00f08947 */ /* 0x008fea000383ffff */
[----:B------:R-:W-:Y:S05]  /*14270*/  BRA `(.L_x_270) ;  /* 0xffffffcc00fc7947 */ /* 0x000fea000383ffff */
.L_x_193:
[----:B------:R-:W-:Y:S07]  /*14280*/  MOV R4, UR23 ;  /* 0x0000001700047c02 */ /* 0x000fee0008000f00 */
.L_x_271:
[----:B-1----:R1:W3:Y:S02]  /*14290*/  SYNCS.PHASECHK.TRANS64.TRYWAIT P1, [R4+URZ+0x190], R5 ;  /* 0x00019005040075a7 */ /* 0x0022e400080211ff */
[----:B---3--:R-:W-:Y:S05]  /*142a0*/  @!P1 NANOSLEEP.SYNCS 0x989680 ;  /* 0x009896800000995d */ /* 0x008fea0003900000 */
[----:B------:R-:W3:Y:S02]  /*142b0*/  @!P1 SYNCS.PHASECHK.TRANS64 P1, [R4+URZ+0x190], R5 ;  /* 0x00019005040095a7 */ /* 0x000ee400080210ff */
[----:B---3--:R-:W-:Y:S05]  /*142c0*/  @!P1 BRA `(.L_x_271) ;  /* 0xfffffffc00f09947 */ /* 0x008fea000383ffff */
[----:B------:R-:W-:Y:S05]  /*142d0*/  BRA `(.L_x_272) ;  /* 0xffffffd000587947 */ /* 0x000fea000383ffff */
.L_x_209:
[----:B-1----:R-:W-:-:S04]  /*142e0*/  MOV R0, UR6 ;  /* 0x0000000600007c02 */ /* 0x002fc80008000f00 */
[----:B------:R1:W2:Y:S03]  /*142f0*/  SYNCS.PHASECHK.TRANS64.TRYWAIT P0, [R0+URZ+0x8], R5 ;  /* 0x00000805000075a7 */ /* 0x0002a600080011ff */
[----:B--2---:R-:W-:Y:S05]  /*14300*/  @!P0 NANOSLEEP.SYNCS 0x989680 ;  /* 0x009896800000895d */ /* 0x004fea0003900000 */
[----:B------:R-:W2:Y:S02]  /*14310*/  @!P0 SYNCS.PHASECHK.TRANS64 P0, [R0+URZ+0x8], R5 ;  /* 0x00000805000085a7 */ /* 0x000ea400080010ff */
[----:B--2---:R-:W-:Y:S05]  /*14320*/  @!P0 BRA `(.L_x_209) ;  /* 0xfffffffc00ec8947 */ /* 0x004fea000383ffff */
[----:B------:R-:W-:Y:S05]  /*14330*/  BRA `(.L_x_208) ;  /* 0xffffffe400287947 */ /* 0x000fea000383ffff */
.L_x_211:
[----:B------:R-:W-:Y:S01]  /*14340*/  BSSY B0, `(.L_x_273) ;  /* 0x0000006000007945 */ /* 0x000fe20003800000 */
[----:B------:R-:W-:-:S07]  /*14350*/  MOV R15, 0xffffffff ;  /* 0xffffffff000f7802 */ /* 0x000fce0000000f00 */
[----:B-12-45:R-:W-:Y:S05]  /*14360*/  WARPSYNC.COLLECTIVE R15, `(.L_x_274) ;  /* 0x000000000f0c7348 */ /* 0x036fea0003c00000 */
[----:B------:R-:W-:Y:S02]  /*14370*/  ELECT P6, UR79, PT ;  /* 0x00000000004f782f */ /* 0x000fe400038c0000 */
[----:B------:R-:W-:Y:S01]  /*14380*/  MOV R14, UR79 ;  /* 0x0000004f000e7c02 */ /* 0x000fe20008000f00 */
[----:B-12-45:R-:W-:Y:S10]  /*14390*/  ENDCOLLECTIVE ;  /* 0x000000000000791b */ /* 0x036ff40003800000 */
.L_x_274:
[----:B------:R-:W-:Y:S05]  /*143a0*/  BSYNC B0 ;  /* 0x0000000000007941 */ /* 0x000fea0003800000 */
.L_x_273:
[----:B------:R-:W-:Y:S05]  /*143b0*/  BRA `(.L_x_275) ;  /* 0xffffffe400587947 */ /* 0x000fea000383ffff */
.L_x_213:
[----:B--2---:R-:W-:-:S04]  /*143c0*/  MOV R0, UR6 ;  /* 0x0000000600007c02 */ /* 0x004fc80008000f00 */
[----:B------:R2:W3:Y:S03]  /*143d0*/  SYNCS.PHASECHK.TRANS64.TRYWAIT P0, [R0+URZ+0x8], R3 ;  /* 0x00000803000075a7 */ /* 0x0004e600080011ff */
[----:B---3--:R-:W-:Y:S05]  /*143e0*/  @!P0 NANOSLEEP.SYNCS 0x989680 ;  /* 0x009896800000895d */ /* 0x008fea0003900000 */
[----:B------:R-:W3:Y:S02]  /*143f0*/  @!P0 SYNCS.PHASECHK.TRANS64 P0, [R0+URZ+0x8], R3 ;  /* 0x00000803000085a7 */ /* 0x000ee400080010ff */
[----:B---3--:R-:W-:Y:S05]  /*14400*/  @!P0 BRA `(.L_x_213) ;  /* 0xfffffffc00ec8947 */ /* 0x008fea000383ffff */
[----:B------:R-:W-:Y:S05]  /*14410*/  BRA `(.L_x_212) ;  /* 0xffffffe4005c7947 */ /* 0x000fea000383ffff */
.L_x_216:
[----:B-1----:R-:W-:-:S07]  /*14420*/  MOV R3, UR12 ;  /* 0x0000000c00037c02 */ /* 0x002fce0008000f00 */
.L_x_276:
[----:B-1----:R1:W3:Y:S02]  /*14430*/  SYNCS.PHASECHK.TRANS64.TRYWAIT P0, [R3+URZ+0x120], R4 ;  /* 0x00012004030075a7 */ /* 0x0022e400080011ff */
[----:B---3--:R-:W-:Y:S05]  /*14440*/  @!P0 NANOSLEEP.SYNCS 0x989680 ;  /* 0x009896800000895d */ /* 0x008fea0003900000 */
[----:B------:R-:W3:Y:S02]  /*14450*/  @!P0 SYNCS.PHASECHK.TRANS64 P0, [R3+URZ+0x120], R4 ;  /* 0x00012004030085a7 */ /* 0x000ee400080010ff */
[----:B---3--:R-:W-:Y:S05]  /*14460*/  @!P0 BRA `(.L_x_276) ;  /* 0xfffffffc00f08947 */ /* 0x008fea000383ffff */
[----:B------:R-:W-:Y:S05]  /*14470*/  BRA `(.L_x_277) ;  /* 0xffffffe800447947 */ /* 0x000fea000383ffff */
.L_x_218:
[----:B------:R-:W-:Y:S07]  /*14480*/  MOV R3, UR9 ;  /* 0x0000000900037c02 */ /* 0x000fee0008000f00 */
.L_x_278:
[----:B-1----:R1:W2:Y:S02]  /*14490*/  SYNCS.PHASECHK.TRANS64.TRYWAIT P0, [R3+URZ], R4 ;  /* 0x00000004030075a7 */ /* 0x0022a400080011ff */
[----:B--2---:R-:W-:Y:S05]  /*144a0*/  @!P0 NANOSLEEP.SYNCS 0x989680 ;  /* 0x009896800000895d */ /* 0x004fea0003900000 */
[----:B------:R-:W2:Y:S02]  /*144b0*/  @!P0 SYNCS.PHASECHK.TRANS64 P0, [R3+URZ], R4 ;  /* 0x00000004030085a7 */ /* 0x000ea400080010ff */
[----:B--2---:R-:W-:Y:S05]  /*144c0*/  @!P0 BRA `(.L_x_278) ;  /* 0xfffffffc00f08947 */ /* 0x004fea000383ffff */
[----:B------:R-:W-:Y:S05]  /*144d0*/  BRA `(.L_x_217) ;  /* 0xffffffe800847947 */ /* 0x000fea000383ffff */
.L_x_222:
[----:B------:R-:W-:-:S07]  /*144e0*/  MOV R3, UR9 ;  /* 0x0000000900037c02 */ /* 0x000fce0008000f00 */
.L_x_279:
[----:B-1----:R1:W2:Y:S02]  /*144f0*/  SYNCS.PHASECHK.TRANS64.TRYWAIT P0, [R3+URZ+0x150], R4 ;  /* 0x00015004030075a7 */ /* 0x0022a400080011ff */
[----:B--2---:R-:W-:Y:S05]  /*14500*/  @!P0 NANOSLEEP.SYNCS 0x989680 ;  /* 0x009896800000895d */ /* 0x004fea0003900000 */
[----:B------:R-:W2:Y:S02]  /*14510*/  @!P0 SYNCS.PHASECHK.TRANS64 P0, [R3+URZ+0x150], R4 ;  /* 0x00015004030085a7 */ /* 0x000ea400080010ff */
[----:B--2---:R-:W-:Y:S05]  /*14520*/  @!P0 BRA `(.L_x_279) ;  /* 0xfffffffc00f08947 */ /* 0x004fea000383ffff */
[----:B------:R-:W-:Y:S05]  /*14530*/  BRA `(.L_x_280) ;  /* 0xffffffec00607947 */ /* 0x000fea000383ffff */
.L_x_227:
[----:B-1----:R-:W-:-:S07]  /*14540*/  MOV R0, UR6 ;  /* 0x0000000600007c02 */ /* 0x002fce0008000f00 */
.L_x_281:
[----:B-1----:R1:W3:Y:S02]  /*14550*/  SYNCS.PHASECHK.TRANS64.TRYWAIT P0, [R0+URZ+0x120], R3 ;  /* 0x00012003000075a7 */ /* 0x0022e400080011ff */
[----:B---3--:R-:W-:Y:S05]  /*14560*/  @!P0 NANOSLEEP.SYNCS 0x989680 ;  /* 0x009896800000895d */ /* 0x008fea0003900000 */
[----:B------:R-:W3:Y:S02]  /*14570*/  @!P0 SYNCS.PHASECHK.TRANS64 P0, [R0+URZ+0x120], R3 ;  /* 0x00012003000085a7 */ /* 0x000ee400080010ff */
[----:B---3--:R-:W-:Y:S05]  /*14580*/  @!P0 BRA `(.L_x_281) ;  /* 0xfffffffc00f08947 */ /* 0x008fea000383ffff */
[----:B------:R-:W-:Y:S05]  /*14590*/  BRA `(.L_x_282) ;  /* 0xffffffec00e07947 */ /* 0x000fea000383ffff */
.L_x_231:
[----:B------:R-:W-:-:S07]  /*145a0*/  MOV R0, UR4 ;  /* 0x0000000400007c02 */ /* 0x000fce0008000f00 */
.L_x_283:
[----:B-1----:R1:W3:Y:S02]  /*145b0*/  SYNCS.PHASECHK.TRANS64.TRYWAIT P1, [R0+URZ+0x140], R3 ;  /* 0x00014003000075a7 */ /* 0x0022e400080211ff */
[----:B---3--:R-:W-:Y:S05]  /*145c0*/  @!P1 NANOSLEEP.SYNCS 0x989680 ;  /* 0x009896800000995d */ /* 0x008fea0003900000 */
[----:B------:R-:W3:Y:S02]  /*145d0*/  @!P1 SYNCS.PHASECHK.TRANS64 P1, [R0+URZ+0x140], R3 ;  /* 0x00014003000095a7 */ /* 0x000ee400080210ff */
[----:B---3--:R-:W-:Y:S05]  /*145e0*/  @!P1 BRA `(.L_x_283) ;  /* 0xfffffffc00f09947 */ /* 0x008fea000383ffff */
[----:B------:R-:W-:Y:S05]  /*145f0*/  BRA `(.L_x_284) ;  /* 0xfffffff000347947 */ /* 0x000fea000383ffff */
        .weak           $__internal_0_$__cuda_sm10x_tcgen05_guardrail_trap_col_being_dealloced_not_returned_by_alloc
        .type           $__internal_0_$__cuda_sm10x_tcgen05_guardrail_trap_col_being_dealloced_not_returned_by_alloc,@function
        .size           $__internal_0_$__cuda_sm10x_tcgen05_guardrail_trap_col_being_dealloced_not_returned_by_alloc,($__internal_1_$__cuda_sm10x_tcgen05_guardrail_trap_phase_invalid_during_alloc - $__internal_0_$__cuda_sm10x_tcgen05_guardrail_trap_col_being_dealloced_not_returned_by_alloc)
$__internal_0_$__cuda_sm10x_tcgen05_guardrail_trap_col_being_dealloced_not_returned_by_alloc:
[----:B------:R-:W-:Y:S05]  /*14600*/  BPT.TRAP 0x1 ;  /* 0x000000040000795c */ /* 0x000fea0000300000 */
[----:B------:R-:W-:-:S04]  /*14610*/  HFMA2 R3, -RZ, RZ, 0, 0 ;  /* 0x00000000ff037431 */ /* 0x000fc800000001ff */
[----:B------:R-:W-:Y:S05]  /*14620*/  RET.REL.NODEC R2 `(_ZN7cutlass13device_kernelINS_4gemm6kernel13GemmUniversalINS1_17GroupProblemShapeIN4cute5tupleIJiiiEEEEENS1_10collective13CollectiveMmaINS1_40MainloopSm100ArrayTmaUmmaWarpSpecializedILi4ELi8ELi2ENS6_IJNS5_1CILi2EEENSC_ILi1EEESE_EEEEENS6_IJNSC_ILi256EEESH_NSC_ILi64EEEEEENS_10bfloat16_tEPNS6_IJlSE_NSC_ILi0EEEEEESK_SN_NS5_8TiledMMAINS5_8MMA_AtomIJNS5_26SM100_MMA_F16BF16_2x1SM_SSISK_SK_fLi256ELi256ELNS5_4UMMA5MajorE0ELSS_0ELNSR_7ScaleInE0ELST_0EEEEEENS5_6LayoutINS6_IJSE_SE_SE_EEENS6_IJSL_SL_SL_EEEEENS6_IJNS5_10UnderscoreES10_S10_EEEEENS5_18SM100_TMA_2SM_LOADENS5_14ComposedLayoutINS5_7SwizzleILi3ELi4ELi3EEENS5_18smem_ptr_flag_bitsILi16EEENSW_INS6_IJNSC_ILi8EEESI_EEENS6_IJSI_SE_EEEEEEEvNS5_8identityES13_S1D_vS1E_EENS_8epilogue10collective18CollectiveEpilogueINS1G_31Sm100PtrArrayTmaWarpSpecializedILi4ELi2ELi64ELb1ELb0EEEJNS6_IJNSC_ILi128EEESH_SI_EEENS6_IJNSW_IS1L_SE_EENSW_ISI_SE_EEEEENS_6half_tEPNS6_IJSE_lSL_EEES1Q_S1S_NS1G_6fusion15FusionCallbacksIS1K_NS1T_17LinearCombinationIS1Q_fS1Q_fLNS_15FloatRoundStyleE2EEES1M_S1P_JEEENS5_5SM1004TMEM4LOAD26SM100_TMEM_LOAD_16dp256b8xENS5_13SM90_TMA_LOADENS14_IS16_S18_NSW_INS6_IJSI_S19_EEENS6_IJSE_SI_EEEEEEENS5_17SM75_U16x8_LDSM_TENS5_14SM90_TMA_STOREES27_NS5_17SM90_U16x8_STSM_TENS5_39AutoVectorizingCopyWithAssumedAlignmentILi128EEEEEEvvEEEEvNT_6ParamsE) ;  /* 0xfffffeb802747950 */ /* 0x000fea0003c3ffff */
        .weak           $__internal_1_$__cuda_sm10x_tcgen05_guardrail_trap_phase_invalid_during_alloc
        .type           $__internal_1_$__cuda_sm10x_tcgen05_guardrail_trap_phase_invalid_during_alloc,@function
        .size           $__internal_1_$__cuda_sm10x_tcgen05_guardrail_trap_phase_invalid_during_alloc,($__internal_2_$__cuda_sm10x_tcgen05_guardrail_trap_unallocated_columns_being_dealloced - $__internal_1_$__cuda_sm10x_tcgen05_guardrail_trap_phase_invalid_during_alloc)
$__internal_1_$__cuda_sm10x_tcgen05_guardrail_trap_phase_invalid_during_alloc:
[----:B------:R-:W-:Y:S05]  /*14630*/  BPT.TRAP 0x1 ;  /* 0x000000040000795c */ /* 0x000fea0000300000 */
[----:B------:R-:W-:-:S04]  /*14640*/  MOV R3, 0x0 ;  /* 0x0000000000037802 */ /* 0x000fc80000000f00 */
[----:B------:R-:W-:Y:S05]  /*14650*/  RET.REL.NODEC R2 `(_ZN7cutlass13device_kernelINS_4gemm6kernel13GemmUniversalINS1_17GroupProblemShapeIN4cute5tupleIJiiiEEEEENS1_10collective13CollectiveMmaINS1_40MainloopSm100ArrayTmaUmmaWarpSpecializedILi4ELi8ELi2ENS6_IJNS5_1CILi2EEENSC_ILi1EEESE_EEEEENS6_IJNSC_ILi256EEESH_NSC_ILi64EEEEEENS_10bfloat16_tEPNS6_IJlSE_NSC_ILi0EEEEEESK_SN_NS5_8TiledMMAINS5_8MMA_AtomIJNS5_26SM100_MMA_F16BF16_2x1SM_SSISK_SK_fLi256ELi256ELNS5_4UMMA5MajorE0ELSS_0ELNSR_7ScaleInE0ELST_0EEEEEENS5_6LayoutINS6_IJSE_SE_SE_EEENS6_IJSL_SL_SL_EEEEENS6_IJNS5_10UnderscoreES10_S10_EEEEENS5_18SM100_TMA_2SM_LOADENS5_14ComposedLayoutINS5_7SwizzleILi3ELi4ELi3EEENS5_18smem_ptr_flag_bitsILi16EEENSW_INS6_IJNSC_ILi8EEESI_EEENS6_IJSI_SE_EEEEEEEvNS5_8identityES13_S1D_vS1E_EENS_8epilogue10collective18CollectiveEpilogueINS1G_31Sm100PtrArrayTmaWarpSpecializedILi4ELi2ELi64ELb1ELb0EEEJNS6_IJNSC_ILi128EEESH_SI_EEENS6_IJNSW_IS1L_SE_EENSW_ISI_SE_EEEEENS_6half_tEPNS6_IJSE_lSL_EEES1Q_S1S_NS1G_6fusion15FusionCallbacksIS1K_NS1T_17LinearCombinationIS1Q_fS1Q_fLNS_15FloatRoundStyleE2EEES1M_S1P_JEEENS5_5SM1004TMEM4LOAD26SM100_TMEM_LOAD_16dp256b8xENS5_13SM90_TMA_LOADENS14_IS16_S18_NSW_INS6_IJSI_S19_EEENS6_IJSE_SI_EEEEEEENS5_17SM75_U16x8_LDSM_TENS5_14SM90_TMA_STOREES27_NS5_17SM90_U16x8_STSM_TENS5_39AutoVectorizingCopyWithAssumedAlignmentILi128EEEEEEvvEEEEvNT_6ParamsE) ;  /* 0xfffffeb802687950 */ /* 0x000fea0003c3ffff */
        .weak           $__internal_2_$__cuda_sm10x_tcgen05_guardrail_trap_unallocated_columns_being_dealloced
        .type           $__internal_2_$__cuda_sm10x_tcgen05_guardrail_trap_unallocated_columns_being_dealloced,@function
        .size           $__internal_2_$__cuda_sm10x_tcgen05_guardrail_trap_unallocated_columns_being_dealloced,($__internal_3_$__cuda_sm20_div_u64 - $__internal_2_$__cuda_sm10x_tcgen05_guardrail_trap_unallocated_columns_being_dealloced)
$__internal_2_$__cuda_sm10x_tcgen05_guardrail_trap_unallocated_columns_being_dealloced:
[----:B------:R-:W-:Y:S05]  /*14660*/  BPT.TRAP 0x1 ;  /* 0x000000040000795c */ /* 0x000fea0000300000 */
[----:B------:R-:W-:-:S04]  /*14670*/  HFMA2 R3, -RZ, RZ, 0, 0 ;  /* 0x00000000ff037431 */ /* 0x000fc800000001ff */
[----:B------:R-:W-:Y:S05]  /*14680*/  RET.REL.NODEC R2 `(_ZN7cutlass13device_kernelINS_4gemm6kernel13GemmUniversalINS1_17GroupProblemShapeIN4cute5tupleIJiiiEEEEENS1_10collective13CollectiveMmaINS1_40MainloopSm100ArrayTmaUmmaWarpSpecializedILi4ELi8ELi2ENS6_IJNS5_1CILi2EEENSC_ILi1EEESE_EEEEENS6_IJNSC_ILi256EEESH_NSC_ILi64EEEEEENS_10bfloat16_tEPNS6_IJlSE_NSC_ILi0EEEEEESK_SN_NS5_8TiledMMAINS5_8MMA_AtomIJNS5_26SM100_MMA_F16BF16_2x1SM_SSISK_SK_fLi256ELi256ELNS5_4UMMA5MajorE0ELSS_0ELNSR_7ScaleInE0ELST_0EEEEEENS5_6LayoutINS6_IJSE_SE_SE_EEENS6_IJSL_SL_SL_EEEEENS6_IJNS5_10UnderscoreES10_S10_EEEEENS5_18SM100_TMA_2SM_LOADENS5_14ComposedLayoutINS5_7SwizzleILi3ELi4ELi3EEENS5_18smem_ptr_flag_bitsILi16EEENSW_INS6_IJNSC_ILi8EEESI_EEENS6_IJSI_SE_EEEEEEEvNS5_8identityES13_S1D_vS1E_EENS_8epilogue10collective18CollectiveEpilogueINS1G_31Sm100PtrArrayTmaWarpSpecializedILi4ELi2ELi64ELb1ELb0EEEJNS6_IJNSC_ILi128EEESH_SI_EEENS6_IJNSW_IS1L_SE_EENSW_ISI_SE_EEEEENS_6half_tEPNS6_IJSE_lSL_EEES1Q_S1S_NS1G_6fusion15FusionCallbacksIS1K_NS1T_17LinearCombinationIS1Q_fS1Q_fLNS_15FloatRoundStyleE2EEES1M_S1P_JEEENS5_5SM1004TMEM4LOAD26SM100_TMEM_LOAD_16dp256b8xENS5_13SM90_TMA_LOADENS14_IS16_S18_NSW_INS6_IJSI_S19_EEENS6_IJSE_SI_EEEEEEENS5_17SM75_U16x8_LDSM_TENS5_14SM90_TMA_STOREES27_NS5_17SM90_U16x8_STSM_TENS5_39AutoVectorizingCopyWithAssumedAlignmentILi128EEEEEEvvEEEEvNT_6ParamsE) ;  /* 0xfffffeb8025c7950 */ /* 0x000fea0003c3ffff */
        .weak           $__internal_3_$__cuda_sm20_div_u64
        .type           $__internal_3_$__cuda_sm20_div_u64,@function
        .size           $__internal_3_$__cuda_sm20_div_u64,(.L_x_65 - $__internal_3_$__cuda_sm20_div_u64)
$__internal_3_$__cuda_sm20_div_u64:
[----:B------:R-:W1:Y:S08]  /*14690*/  I2F.U64.RP R11, UR4 ;  /* 0x00000004000b7d12 */ /* 0x000e700008309000 */
[----:B-1----:R-:W1:Y:S02]  /*146a0*/  MUFU.RCP R3, R11 ;  /* 0x0000000b00037308 */ /* 0x002e640000001000 */
[----:B-1----:R-:W-:-:S06]  /*146b0*/  VIADD R3, R3, 0x1ffffffe ;  /* 0x1ffffffe03037836 */ /* 0x002fcc0000000000 */
[----:B------:R-:W1:Y:S02]  /*146c0*/  F2I.U64.TRUNC R16, R3 ;  /* 0x0000000300107311 */ /* 0x000e64000020d800 */
[----:B-1----:R-:W-:Y:S01]  /*146d0*/  R2UR UR12, R16 ;  /* 0x00000000100c72ca */ /* 0x002fe200000e0000 */
[----:B------:R-:W-:Y:S01]  /*146e0*/  IMAD.MOV.U32 R3, RZ, RZ, 0x0 ;  /* 0x00000000ff037424 */ /* 0x000fe200078e00ff */
[----:B------:R-:W-:-:S11]  /*146f0*/  R2UR UR13, R17 ;  /* 0x00000000110d72ca */ /* 0x000fd600000e0000 */
[----:B------:R-:W-:-:S04]  /*14700*/  UIMAD.WIDE.U32 UR14, UR12, UR4, URZ ;  /* 0x000000040c0e72a5 */ /* 0x000fc8000f8e00ff */
[----:B------:R-:W-:Y:S02]  /*14710*/  UIADD3 UR11, UP0, UPT, URZ, -UR14, URZ ;  /* 0x8000000eff0b7290 */ /* 0x000fe4000ff1e0ff */
[----:B------:R-:W-:Y:S02]  /*14720*/  UIMAD UR10, UR12, UR5, UR15 ;  /* 0x000000050c0a72a4 */ /* 0x000fe4000f8e020f */
[----:B------:R-:W-:Y:S02]  /*14730*/  UIMAD.WIDE.U32 UR14, UR12, UR11, URZ ;  /* 0x0000000b0c0e72a5 */ /* 0x000fe4000f8e00ff */
[----:B------:R-:W-:-:S04]  /*14740*/  UIMAD UR10, UR13, UR4, UR10 ;  /* 0x000000040d0a72a4 */ /* 0x000fc8000f8e020a */
[----:B------:R-:W-:Y:S01]  /*14750*/  UIADD3.X UR10, UPT, UPT, URZ, ~UR10, URZ, UP0, !UPT ;  /* 0x8000000aff0a7290 */ /* 0x000fe200087fe4ff */
[----:B------:R-:W-:Y:S01]  /*14760*/  UMOV UR14, UR15 ;  /* 0x0000000f000e7c82 */ /* 0x000fe20008000000 */
[----:B------:R-:W-:Y:S02]  /*14770*/  UMOV UR15, UR12 ;  /* 0x0000000c000f7c82 */ /* 0x000fe40008000000 */
[----:B------:R-:W-:Y:S02]  /*14780*/  UIMAD.WIDE.U32 UR18, UR13, UR10, URZ ;  /* 0x0000000a0d1272a5 */ /* 0x000fe4000f8e00ff */
[----:B------:R-:W-:Y:S02]  /*14790*/  UIMAD.WIDE.U32 UR14, UP2, UR12, UR10, UR14 ;  /* 0x0000000a0c0e72a5 */ /* 0x000fe4000f84000e */
[----:B------:R-:W-:Y:S02]  /*147a0*/  UIMAD UR10, UR13, UR10, URZ ;  /* 0x0000000a0d0a72a4 */ /* 0x000fe4000f8e02ff */
[----:B------:R-:W-:-:S03]  /*147b0*/  UIMAD.WIDE.U32 UR14, UP1, UR13, UR11, UR14 ;  /* 0x0000000b0d0e72a5 */ /* 0x000fc6000f82000e */
[----:B------:R-:W-:Y:S01]  /*147c0*/  UMOV UR11, UR19 ;  /* 0x00000013000b7c82 */ /* 0x000fe20008000000 */
[----:B------:R-:W-:Y:S02]  /*147d0*/  UIADD3 UR15, UP0, UPT, UR10, UR15, URZ ;  /* 0x0000000f0a0f7290 */ /* 0x000fe4000ff1e0ff */
[----:B------:R-:W-:Y:S02]  /*147e0*/  UIADD3.X UR11, UPT, UPT, UR11, UR13, URZ, UP2, !UPT ;  /* 0x0000000d0b0b7290 */ /* 0x000fe400097fe4ff */
[----:B------:R-:W-:Y:S02]  /*147f0*/  UIMAD.WIDE.U32 UR18, UR15, UR4, URZ ;  /* 0x000000040f1272a5 */ /* 0x000fe4000f8e00ff */
[----:B------:R-:W-:Y:S02]  /*14800*/  UIADD3.X UR12, UPT, UPT, URZ, URZ, UR11, UP0, UP1 ;  /* 0x000000ffff0c7290 */ /* 0x000fe400087e240b */
[----:B------:R-:W-:Y:S02]  /*14810*/  UIADD3 UR10, UP0, UPT, URZ, -UR18, URZ ;  /* 0x80000012ff0a7290 */ /* 0x000fe4000ff1e0ff */
[----:B------:R-:W-:-:S02]  /*14820*/  UIMAD UR11, UR15, UR5, UR19 ;  /* 0x000000050f0b72a4 */ /* 0x000fc4000f8e0213 */
[----:B------:R-:W-:Y:S02]  /*14830*/  UIMAD.WIDE.U32 UR18, UR15, UR10, URZ ;  /* 0x0000000a0f1272a5 */ /* 0x000fe4000f8e00ff */
[----:B------:R-:W-:-:S04]  /*14840*/  UIMAD UR11, UR12, UR4, UR11 ;  /* 0x000000040c0b72a4 */ /* 0x000fc8000f8e020b */
[----:B------:R-:W-:Y:S01]  /*14850*/  UIADD3.X UR11, UPT, UPT, URZ, ~UR11, URZ, UP0, !UPT ;  /* 0x8000000bff0b7290 */ /* 0x000fe200087fe4ff */
[----:B------:R-:W-:-:S03]  /*14860*/  UMOV UR14, UR19 ;  /* 0x00000013000e7c82 */ /* 0x000fc60008000000 */
[----:B------:R-:W-:Y:S02]  /*14870*/  UIMAD.WIDE.U32 UR18, UP2, UR15, UR11, UR14 ;  /* 0x0000000b0f1272a5 */ /* 0x000fe4000f84000e */
[----:B------:R-:W-:Y:S02]  /*14880*/  UIMAD.WIDE.U32 UR14, UR12, UR11, URZ ;  /* 0x0000000b0c0e72a5 */ /* 0x000fe4000f8e00ff */
[----:B------:R-:W-:Y:S02]  /*14890*/  UIMAD.WIDE.U32 UR18, UP1, UR12, UR10, UR18 ;  /* 0x0000000a0c1272a5 */ /* 0x000fe4000f820012 */
[----:B------:R-:W-:-:S05]  /*148a0*/  UIMAD UR10, UR12, UR11, URZ ;  /* 0x0000000b0c0a72a4 */ /* 0x000fca000f8e02ff */
[----:B------:R-:W-:Y:S02]  /*148b0*/  UMOV UR11, UR19 ;  /* 0x00000013000b7c82 */ /* 0x000fe40008000000 */
[----:B------:R-:W-:-:S03]  /*148c0*/  UIADD3 UR10, UP0, UPT, UR10, UR11, URZ ;  /* 0x0000000b0a0a7290 */ /* 0x000fc6000ff1e0ff */
[----:B------:R-:W-:Y:S01]  /*148d0*/  UMOV UR11, UR15 ;  /* 0x0000000f000b7c82 */ /* 0x000fe20008000000 */
[----:B------:R-:W-:Y:S02]  /*148e0*/  UIMAD.WIDE.U32 UR18, UR10, UR6, URZ ;  /* 0x000000060a1272a5 */ /* 0x000fe4000f8e00ff */
[----:B------:R-:W-:-:S04]  /*148f0*/  UIADD3.X UR11, UPT, UPT, UR11, UR12, URZ, UP2, !UPT ;  /* 0x0000000c0b0b7290 */ /* 0x000fc800097fe4ff */
[----:B------:R-:W-:Y:S01]  /*14900*/  UIADD3.X UR14, UPT, UPT, URZ, URZ, UR11, UP0, UP1 ;  /* 0x000000ffff0e7290 */ /* 0x000fe200087e240b */
[----:B------:R-:W-:Y:S01]  /*14910*/  UMOV UR18, UR19 ;  /* 0x0000001300127c82 */ /* 0x000fe20008000000 */
[----:B------:R-:W-:Y:S02]  /*14920*/  UMOV UR19, URZ ;  /* 0x000000ff00137c82 */ /* 0x000fe40008000000 */
[----:B------:R-:W-:Y:S02]  /*14930*/  UIMAD.WIDE.U32 UR12, UR14, UR9, URZ ;  /* 0x000000090e0c72a5 */ /* 0x000fe4000f8e00ff */
[----:B------:R-:W-:-:S04]  /*14940*/  UIMAD.WIDE.U32 UR10, UR10, UR9, UR18 ;  /* 0x000000090a0a72a5 */ /* 0x000fc8000f8e0012 */
[----:B------:R-:W-:Y:S02]  /*14950*/  UIMAD.WIDE.U32 UR10, UP1, UR14, UR6, UR10 ;  /* 0x000000060e0a72a5 */ /* 0x000fe4000f82000a */
[----:B------:R-:W-:-:S04]  /*14960*/  UIMAD UR14, UR14, UR9, URZ ;  /* 0x000000090e0e72a4 */ /* 0x000fc8000f8e02ff */
[----:B------:R-:W-:-:S03]  /*14970*/  UIADD3 UR14, UP0, UPT, UR14, UR11, URZ ;  /* 0x0000000b0e0e7290 */ /* 0x000fc6000ff1e0ff */
[----:B------:R-:W-:Y:S01]  /*14980*/  UMOV UR11, UR13 ;  /* 0x0000000d000b7c82 */ /* 0x000fe20008000000 */
[----:B------:R-:W-:Y:S02]  /*14990*/  UIMAD.WIDE.U32 UR18, UR14, UR4, URZ ;  /* 0x000000040e1272a5 */ /* 0x000fe4000f8e00ff */
[----:B------:R-:W-:Y:S02]  /*149a0*/  UIADD3.X UR11, UPT, UPT, UR11, URZ, URZ, UP1, !UPT ;  /* 0x000000ff0b0b7290 */ /* 0x000fe40008ffe4ff */
[----:B------:R-:W-:Y:S02]  /*149b0*/  UIADD3 UR13, UPT, UPT, UR14, 0x1, URZ ;  /* 0x000000010e0d7890 */ /* 0x000fe4000fffe0ff */
[----:B------:R-:W-:Y:S02]  /*149c0*/  UIADD3.X UR12, UPT, UPT, URZ, UR11, URZ, UP0, !UPT ;  /* 0x0000000bff0c7290 */ /* 0x000fe400087fe4ff */
[----:B------:R-:W-:Y:S02]  /*149d0*/  UIMAD UR11, UR14, UR5, UR19 ;  /* 0x000000050e0b72a4 */ /* 0x000fe4000f8e0213 */
[----:B------:R-:W-:-:S02]  /*149e0*/  UIADD3 UR10, UP0, UPT, -UR18, UR6, URZ ;  /* 0x00000006120a7290 */ /* 0x000fc4000ff1e1ff */
[----:B------:R-:W-:Y:S02]  /*149f0*/  UIMAD UR11, UR12, UR4, UR11 ;  /* 0x000000040c0b72a4 */ /* 0x000fe4000f8e020b */
[----:B------:R-:W-:Y:S02]  /*14a00*/  UISETP.GE.U32.AND UP1, UPT, UR10, UR4, UPT ;  /* 0x000000040a00728c */ /* 0x000fe4000bf26070 */
[----:B------:R-:W-:Y:S02]  /*14a10*/  UIADD3.X UR9, UPT, UPT, ~UR11, UR9, URZ, UP0, !UPT ;  /* 0x000000090b097290 */ /* 0x000fe400087fe5ff */
[----:B------:R-:W-:Y:S02]  /*14a20*/  UIADD3 UR12, UP0, UPT, -UR4, UR10, URZ ;  /* 0x0000000a040c7290 */ /* 0x000fe4000ff1e1ff */
[----:B------:R-:W-:Y:S02]  /*14a30*/  UISETP.GE.U32.AND.EX UP1, UPT, UR9, UR5, UPT, UP1 ;  /* 0x000000050900728c */ /* 0x000fe4000bf26110 */
[----:B------:R-:W-:-:S02]  /*14a40*/  UIADD3.X UR11, UPT, UPT, ~UR5, UR9, URZ, UP0, !UPT ;  /* 0x00000009050b7290 */ /* 0x000fc400087fe5ff */
[----:B------:R-:W-:Y:S02]  /*14a50*/  USEL UR12, UR12, UR10, UP1 ;  /* 0x0000000a0c0c7287 */ /* 0x000fe40008800000 */
[----:B------:R-:W-:Y:S02]  /*14a60*/  USEL UR11, UR11, UR9, UP1 ;  /* 0x000000090b0b7287 */ /* 0x000fe40008800000 */
[----:B------:R-:W-:Y:S02]  /*14a70*/  USEL UR13, UR13, UR14, UP1 ;  /* 0x0000000e0d0d7287 */ /* 0x000fe40008800000 */
[----:B------:R-:W-:Y:S02]  /*14a80*/  UISETP.GE.U32.AND UP1, UPT, UR12, UR4, UPT ;  /* 0x000000040c00728c */ /* 0x000fe4000bf26070 */
[----:B------:R-:W-:Y:S02]  /*14a90*/  UISETP.NE.U32.AND UP0, UPT, UR4, URZ, UPT ;  /* 0x000000ff0400728c */ /* 0x000fe4000bf05070 */
[----:B------:R-:W-:-:S02]  /*14aa0*/  UIADD3 UR9, UPT, UPT, UR13, 0x1, URZ ;  /* 0x000000010d097890 */ /* 0x000fc4000fffe0ff */
[----:B------:R-:W-:Y:S02]  /*14ab0*/  UISETP.GE.U32.AND.EX UP1, UPT, UR11, UR5, UPT, UP1 ;  /* 0x000000050b00728c */ /* 0x000fe4000bf26110 */
[----:B------:R-:W-:Y:S02]  /*14ac0*/  UISETP.NE.AND.EX UP0, UPT, UR5, URZ, UPT, UP0 ;  /* 0x000000ff0500728c */ /* 0x000fe4000bf05300 */
[----:B------:R-:W-:-:S04]  /*14ad0*/  USEL UR9, UR9, UR13, UP1 ;  /* 0x0000000d09097287 */ /* 0x000fc80008800000 */
[----:B------:R-:W-:Y:S01]  /*14ae0*/  USEL UR12, UR9, 0xffffffff, UP0 ;  /* 0xffffffff090c7887 */ /* 0x000fe20008000000 */
[----:B------:R-:W-:Y:S11]  /*14af0*/  RET.REL.NODEC R2 `(_ZN7cutlass13device_kernelINS_4gemm6kernel13GemmUniversalINS1_17GroupProblemShapeIN4cute5tupleIJiiiEEEEENS1_10collective13CollectiveMmaINS1_40MainloopSm100ArrayTmaUmmaWarpSpecializedILi4ELi8ELi2ENS6_IJNS5_1CILi2EEENSC_ILi1EEESE_EEEEENS6_IJNSC_ILi256EEESH_NSC_ILi64EEEEEENS_10bfloat16_tEPNS6_IJlSE_NSC_ILi0EEEEEESK_SN_NS5_8TiledMMAINS5_8MMA_AtomIJNS5_26SM100_MMA_F16BF16_2x1SM_SSISK_SK_fLi256ELi256ELNS5_4UMMA5MajorE0ELSS_0ELNSR_7ScaleInE0ELST_0EEEEEENS5_6LayoutINS6_IJSE_SE_SE_EEENS6_IJSL_SL_SL_EEEEENS6_IJNS5_10UnderscoreES10_S10_EEEEENS5_18SM100_TMA_2SM_LOADENS5_14ComposedLayoutINS5_7SwizzleILi3ELi4ELi3EEENS5_18smem_ptr_flag_bitsILi16EEENSW_INS6_IJNSC_ILi8EEESI_EEENS6_IJSI_SE_EEEEEEEvNS5_8identityES13_S1D_vS1E_EENS_8epilogue10collective18CollectiveEpilogueINS1G_31Sm100PtrArrayTmaWarpSpecializedILi4ELi2ELi64ELb1ELb0EEEJNS6_IJNSC_ILi128EEESH_SI_EEENS6_IJNSW_IS1L_SE_EENSW_ISI_SE_EEEEENS_6half_tEPNS6_IJSE_lSL_EEES1Q_S1S_NS1G_6fusion15FusionCallbacksIS1K_NS1T_17LinearCombinationIS1Q_fS1Q_fLNS_15FloatRoundStyleE2EEES1M_S1P_JEEENS5_5SM1004TMEM4LOAD26SM100_TMEM_LOAD_16dp256b8xENS5_13SM90_TMA_LOADENS14_IS16_S18_NSW_INS6_IJSI_S19_EEENS6_IJSE_SI_EEEEEEENS5_17SM75_U16x8_LDSM_TENS5_14SM90_TMA_STOREES27_NS5_17SM90_U16x8_STSM_TENS5_39AutoVectorizingCopyWithAssumedAlignmentILi128EEEEEEvvEEEEvNT_6ParamsE) ;  /* 0xfffffeb402407950 */ /* 0x000ff60003c3ffff */
.L_x_65:
[----:B------:R-:W-:Y:S01]  /*14b00*/  MOV R28, R20 ;  /* 0x00000014001c7202 */ /* 0x000fe20000000f00 */
[----:B------:R-:W-:-:S05]  /*14b10*/  IMAD.MOV.U32 R29, RZ, RZ, R3 ;  /* 0x000000ffff1d7224 */ /* 0x000fca00078e0003 */
[----:B------:R-:W1:Y:S08]  /*14b20*/  I2F.U64.RP R28, R28 ;  /* 0x0000001c001c7312 */ /* 0x000e700000309000 */
[----:B-1----:R-:W1:Y:S02]  /*14b30*/  MUFU.RCP R22, R28 ;  /* 0x0000001c00167308 */ /* 0x002e640000001000 */
[----:B-1----:R-:W-:-:S06]  /*14b40*/  IADD3 R22, PT, PT, R22, 0x1ffffffe, RZ ;  /* 0x1ffffffe16167810 */ /* 0x002fcc0007ffe0ff */
[----:B------:R-:W1:Y:S02]  /*14b50*/  F2I.U64.TRUNC R22, R22 ;  /* 0x0000001600167311 */ /* 0x000e64000020d800 */
[----:B-1----:R-:W-:Y:S01]  /*14b60*/  IMAD.WIDE.U32 R24, R22, R20, RZ ;  /* 0x0000001416187225 */ /* 0x002fe200078e00ff */
[----:B------:R-:W-:-:S03]  /*14b70*/  MOV R27, R22 ;  /* 0x00000016001b7202 */ /* 0x000fc60000000f00 */
[----:B------:R-:W-:Y:S01]  /*14b80*/  IMAD R21, R22, R3, R25 ;  /* 0x0000000316157224 */ /* 0x000fe200078e0219 */
[----:B------:R-:W-:-:S03]  /*14b90*/  IADD3 R25, P0, PT, RZ, -R24, RZ ;  /* 0x80000018ff197210 */ /* 0x000fc60007f1e0ff */
[----:B------:R-:W-:Y:S02]  /*14ba0*/  IMAD R21, R23, R20, R21 ;  /* 0x0000001417157224 */ /* 0x000fe400078e0215 */
[----:B------:R-:W-:-:S04]  /*14bb0*/  IMAD.HI.U32 R26, R22, R25, RZ ;  /* 0x00000019161a7227 */ /* 0x000fc800078e00ff */
[----:B------:R-:W-:-:S04]  /*14bc0*/  IMAD.X R21, RZ, RZ, ~R21, P0 ;  /* 0x000000ffff157224 */ /* 0x000fc800000e0e15 */
[----:B------:R-:W-:-:S04]  /*14bd0*/  IMAD.WIDE.U32 R26, P2, R22, R21, R26 ;  /* 0x00000015161a7225 */ /* 0x000fc8000784001a */
[C---:B------:R-:W-:Y:S02]  /*14be0*/  IMAD R24, R23.reuse, R21, RZ ;  /* 0x0000001517187224 */ /* 0x040fe400078e02ff */
[----:B------:R-:W-:-:S04]  /*14bf0*/  IMAD.HI.U32 R25, P1, R23, R25, R26 ;  /* 0x0000001917197227 */ /* 0x000fc8000782001a */
[----:B------:R-:W-:Y:S01]  /*14c00*/  IMAD.HI.U32 R21, R23, R21, RZ ;  /* 0x0000001517157227 */ /* 0x000fe200078e00ff */
[----:B------:R-:W-:-:S03]  /*14c10*/  IADD3 R25, P0, PT, R24, R25, RZ ;  /* 0x0000001918197210 */ /* 0x000fc60007f1e0ff */
[----:B------:R-:W-:Y:S02]  /*14c20*/  IMAD.X R23, R21, 0x1, R23, P2 ;  /* 0x0000000115177824 */ /* 0x000fe400010e0617 */
[----:B------:R-:W-:-:S03]  /*14c30*/  IMAD.WIDE.U32 R26, R25, R20, RZ ;  /* 0x00000014191a7225 */ /* 0x000fc600078e00ff */
[----:B------:R-:W-:Y:S01]  /*14c40*/  IADD3.X R23, PT, PT, RZ, RZ, R23, P0, P1 ;  /* 0x000000ffff177210 */ /* 0x000fe200007e2417 */
[----:B------:R-:W-:Y:S01]  /*14c50*/  IMAD R21, R25, R3, R27 ;  /* 0x0000000319157224 */ /* 0x000fe200078e021b */
[----:B------:R-:W-:-:S03]  /*14c60*/  IADD3 R22, P0, PT, RZ, -R26, RZ ;  /* 0x8000001aff167210 */ /* 0x000fc60007f1e0ff */
[----:B------:R-:W-:Y:S02]  /*14c70*/  IMAD R21, R23, R20, R21 ;  /* 0x0000001417157224 */ /* 0x000fe400078e0215 */
[----:B------:R-:W-:-:S03]  /*14c80*/  IMAD.HI.U32 R24, R25, R22, RZ ;  /* 0x0000001619187227 */ /* 0x000fc600078e00ff */
[----:B------:R-:W-:-:S05]  /*14c90*/  IADD3.X R21, PT, PT, RZ, ~R21, RZ, P0, !PT ;  /* 0x80000015ff157210 */ /* 0x000fca00007fe4ff */
[----:B------:R-:W-:-:S04]  /*14ca0*/  IMAD.WIDE.U32 R26, P2, R25, R21, R24 ;  /* 0x00000015191a7225 */ /* 0x000fc80007840018 */
[C---:B------:R-:W-:Y:S02]  /*14cb0*/  IMAD R24, R23.reuse, R21, RZ ;  /* 0x0000001517187224 */ /* 0x040fe400078e02ff */
[----:B------:R-:W-:-:S04]  /*14cc0*/  IMAD.HI.U32 R25, P1, R23, R22, R26 ;  /* 0x0000001617197227 */ /* 0x000fc8000782001a */
[----:B------:R-:W-:Y:S02]  /*14cd0*/  HFMA2 R27, -RZ, RZ, 0, 0 ;  /* 0x00000000ff1b7431 */ /* 0x000fe400000001ff */
[----:B------:R-:W-:Y:S01]  /*14ce0*/  IMAD.HI.U32 R22, R23, R21, RZ ;  /* 0x0000001517167227 */ /* 0x000fe200078e00ff */
[----:B------:R-:W-:-:S03]  /*14cf0*/  IADD3 R24, P0, PT, R24, R25, RZ ;  /* 0x0000001918187210 */ /* 0x000fc60007f1e0ff */
[----:B------:R-:W-:Y:S02]  /*14d00*/  IMAD.X R22, R22, 0x1, R23, P2 ;  /* 0x0000000116167824 */ /* 0x000fe400010e0617 */
[----:B------:R-:W-:-:S03]  /*14d10*/  IMAD.HI.U32 R26, R24, R17, RZ ;  /* 0x00000011181a7227 */ /* 0x000fc600078e00ff */
[----:B------:R-:W-:Y:S01]  /*14d20*/  IADD3.X R22, PT, PT, RZ, RZ, R22, P0, P1 ;  /* 0x000000ffff167210 */ /* 0x000fe200007e2416 */
[----:B------:R-:W-:-:S04]  /*14d30*/  IMAD.WIDE.U32 R24, R24, R15, R26 ;  /* 0x0000000f18187225 */ /* 0x000fc800078e001a */
[C---:B------:R-:W-:Y:S02]  /*14d40*/  IMAD R21, R22.reuse, R15, RZ ;  /* 0x0000000f16157224 */ /* 0x040fe400078e02ff */
[----:B------:R-:W-:-:S04]  /*14d50*/  IMAD.HI.U32 R24, P1, R22, R17, R24 ;  /* 0x0000001116187227 */ /* 0x000fc80007820018 */
[----:B------:R-:W-:Y:S01]  /*14d60*/  IMAD.HI.U32 R22, R22, R15, RZ ;  /* 0x0000000f16167227 */ /* 0x000fe200078e00ff */
[----:B------:R-:W-:-:S04]  /*14d70*/  IADD3 R21, P0, PT, R21, R24, RZ ;  /* 0x0000001815157210 */ /* 0x000fc80007f1e0ff */
[----:B------:R-:W-:Y:S01]  /*14d80*/  IADD3.X R22, PT, PT, R22, RZ, RZ, P1, !PT ;  /* 0x000000ff16167210 */ /* 0x000fe20000ffe4ff */
[----:B------:R-:W-:-:S04]  /*14d90*/  IMAD.WIDE.U32 R24, R21, R20, RZ ;  /* 0x0000001415187225 */ /* 0x000fc800078e00ff */
[----:B------:R-:W-:Y:S01]  /*14da0*/  IMAD.X R22, RZ, RZ, R22, P0 ;  /* 0x000000ffff167224 */ /* 0x000fe200000e0616 */
[----:B------:R-:W-:Y:S01]  /*14db0*/  IADD3 R17, P0, PT, -R24, R17, RZ ;  /* 0x0000001118117210 */ /* 0x000fe20007f1e1ff */
[C---:B------:R-:W-:Y:S02]  /*14dc0*/  IMAD R23, R21.reuse, R3, R25 ;  /* 0x0000000315177224 */ /* 0x040fe400078e0219 */
[----:B------:R-:W-:Y:S01]  /*14dd0*/  VIADD R26, R21, 0x1 ;  /* 0x00000001151a7836 */ /* 0x000fe20000000000 */
[-C--:B------:R-:W-:Y:S01]  /*14de0*/  ISETP.GE.U32.AND P2, PT, R17, R20.reuse, PT ;  /* 0x000000141100720c */ /* 0x080fe20003f46070 */
[----:B------:R-:W-:Y:S01]  /*14df0*/  IMAD R22, R22, R20, R23 ;  /* 0x0000001416167224 */ /* 0x000fe200078e0217 */
[----:B------:R-:W-:-:S04]  /*14e00*/  IADD3 R24, P1, PT, -R20, R17, RZ ;  /* 0x0000001114187210 */ /* 0x000fc80007f3e1ff */
[----:B------:R-:W-:-:S04]  /*14e10*/  IADD3.X R22, PT, PT, ~R22, R15, RZ, P0, !PT ;  /* 0x0000000f16167210 */ /* 0x000fc800007fe5ff */
[----:B------:R-:W-:Y:S02]  /*14e20*/  ISETP.GE.U32.AND.EX P0, PT, R22, R3, PT, P2 ;  /* 0x000000031600720c */ /* 0x000fe40003f06120 */
[-C--:B------:R-:W-:Y:S02]  /*14e30*/  IADD3.X R15, PT, PT, ~R3, R22.reuse, RZ, P1, !PT ;  /* 0x00000016030f7210 */ /* 0x080fe40000ffe5ff */
[----:B------:R-:W-:Y:S02]  /*14e40*/  SEL R17, R24, R17, P0 ;  /* 0x0000001118117207 */ /* 0x000fe40000000000 */
[----:B------:R-:W-:Y:S02]  /*14e50*/  SEL R22, R15, R22, P0 ;  /* 0x000000160f167207 */ /* 0x000fe40000000000 */
[----:B------:R-:W-:Y:S02]  /*14e60*/  SEL R26, R26, R21, P0 ;  /* 0x000000151a1a7207 */ /* 0x000fe40000000000 */
[----:B------:R-:W-:-:S02]  /*14e70*/  ISETP.GE.U32.AND P1, PT, R17, R20, PT ;  /* 0x000000141100720c */ /* 0x000fc40003f26070 */
[----:B------:R-:W-:Y:S02]  /*14e80*/  ISETP.NE.U32.AND P0, PT, R20, RZ, PT ;  /* 0x000000ff1400720c */ /* 0x000fe40003f05070 */
[----:B------:R-:W-:Y:S02]  /*14e90*/  IADD3 R15, PT, PT, R26, 0x1, RZ ;  /* 0x000000011a0f7810 */ /* 0x000fe40007ffe0ff */
[----:B------:R-:W-:Y:S02]  /*14ea0*/  ISETP.GE.U32.AND.EX P1, PT, R22, R3, PT, P1 ;  /* 0x000000031600720c */ /* 0x000fe40003f26110 */
[----:B------:R-:W-:Y:S02]  /*14eb0*/  ISETP.NE.AND.EX P0, PT, R3, RZ, PT, P0 ;  /* 0x000000ff0300720c */ /* 0x000fe40003f05300 */
[----:B------:R-:W-:Y:S02]  /*14ec0*/  MOV R3, 0x0 ;  /* 0x0000000000037802 */ /* 0x000fe40000000f00 */
[----:B------:R-:W-:-:S04]  /*14ed0*/  SEL R15, R15, R26, P1 ;  /* 0x0000001a0f0f7207 */ /* 0x000fc80000800000 */
[----:B------:R-:W-:Y:S01]  /*14ee0*/  SEL R15, R15, 0xffffffff, P0 ;  /* 0xffffffff0f0f7807 */ /* 0x000fe20000000000 */
[----:B------:R-:W-:Y:S06]  /*14ef0*/  RET.REL.NODEC R2 `(_ZN7cutlass13device_kernelINS_4gemm6kernel13GemmUniversalINS1_17GroupProblemShapeIN4cute5tupleIJiiiEEEEENS1_10collective13CollectiveMmaINS1_40MainloopSm100ArrayTmaUmmaWarpSpecializedILi4ELi8ELi2ENS6_IJNS5_1CILi2EEENSC_ILi1EEESE_EEEEENS6_IJNSC_ILi256EEESH_NSC_ILi64EEEEEENS_10bfloat16_tEPNS6_IJlSE_NSC_ILi0EEEEEESK_SN_NS5_8TiledMMAINS5_8MMA_AtomIJNS5_26SM100_MMA_F16BF16_2x1SM_SSISK_SK_fLi256ELi256ELNS5_4UMMA5MajorE0ELSS_0ELNSR_7ScaleInE0ELST_0EEEEEENS5_6LayoutINS6_IJSE_SE_SE_EEENS6_IJSL_SL_SL_EEEEENS6_IJNS5_10UnderscoreES10_S10_EEEEENS5_18SM100_TMA_2SM_LOADENS5_14ComposedLayoutINS5_7SwizzleILi3ELi4ELi3EEENS5_18smem_ptr_flag_bitsILi16EEENSW_INS6_IJNSC_ILi8EEESI_EEENS6_IJSI_SE_EEEEEEEvNS5_8identityES13_S1D_vS1E_EENS_8epilogue10collective18CollectiveEpilogueINS1G_31Sm100PtrArrayTmaWarpSpecializedILi4ELi2ELi64ELb1ELb0EEEJNS6_IJNSC_ILi128EEESH_SI_EEENS6_IJNSW_IS1L_SE_EENSW_ISI_SE_EEEEENS_6half_tEPNS6_IJSE_lSL_EEES1Q_S1S_NS1G_6fusion15FusionCallbacksIS1K_NS1T_17LinearCombinationIS1Q_fS1Q_fLNS_15FloatRoundStyleE2EEES1M_S1P_JEEENS5_5SM1004TMEM4LOAD26SM100_TMEM_LOAD_16dp256b8xENS5_13SM90_TMA_LOADENS14_IS16_S18_NSW_INS6_IJSI_S19_EEENS6_IJSE_SI_EEEEEEENS5_17SM75_U16x8_LDSM_TENS5_14SM90_TMA_STOREES27_NS5_17SM90_U16x8_STSM_TENS5_39AutoVectorizingCopyWithAssumedAlignmentILi128EEEEEEvvEEEEvNT_6ParamsE) ;  /* 0xfffffeb002407950 */ /* 0x000fec0003c3ffff */
.L_x_285:
[----:B------:R-:W-:-:S00]  /*14f00*/  BRA `(.L_x_285) ;  /* 0xfffffffc00fc7947 */ /* 0x000fc0000383ffff */
[----:B------:R-:W-:-:S00]  /*14f10*/  NOP ;  /* 0x0000000000007918 */ /* 0x000fc00000000000 */
        /* <DEDUP_REMOVED lines=14> */
.L_x_297:


//--------------------- .nv.global.init           --------------------------
	.section	.nv.global.init,"aw",@progbits
.nv.global.init:
	.type		$str$26,@object
	.size		$str$26,($str$27 - $str$26)
$str$26:
        /*0000*/ 	.byte	0x28, 0x61, 0x64, 0x64, 0x72, 0x65, 0x73, 0x73, 0x20, 0x26, 0x20, 0x6d, 0x61, 0x73, 0x6b, 0x29
        /*0010*/ 	.byte	0x20, 0x3d, 0x3d, 0x20, 0x30, 0x00
	.type		$str$27,@object
	.size		$str$27,($str$25 - $str$27)
$str$27:
        /*0016*/ 	.byte	0x2f, 0x74, 0x6d, 0x70, 0x2f, 0x63, 0x75, 0x74, 0x6c, 0x61, 0x73, 0x73, 0x5f, 0x73, 0x77, 0x65
        /*0026*/ 	.byte	0x65, 0x70, 0x5f, 0x73, 0x72, 0x63, 0x2f, 0x69, 0x6e, 0x63, 0x6c, 0x75, 0x64, 0x65, 0x2f, 0x63
        /*0036*/ 	.byte	0x75, 0x74, 0x65, 0x2f, 0x70, 0x6f, 0x69, 0x6e, 0x74, 0x65, 0x72, 0x5f, 0x66, 0x6c, 0x61, 0x67
        /*0046*/ 	.byte	0x67, 0x65, 0x64, 0x2e, 0x68, 0x70, 0x70, 0x00
	.type		$str$25,@object
	.size		$str$25,($str$24 - $str$25)
$str$25:
        /*004e*/ 	.byte	0x2f, 0x74, 0x6d, 0x70, 0x2f, 0x63, 0x75, 0x74, 0x6c, 0x61, 0x73, 0x73, 0x5f, 0x73, 0x77, 0x65
        /*005e*/ 	.byte	0x65, 0x70, 0x5f, 0x73, 0x72, 0x63, 0x2f, 0x69, 0x6e, 0x63, 0x6c, 0x75, 0x64, 0x65, 0x2f, 0x63
        /*006e*/ 	.byte	0x75, 0x74, 0x65, 0x2f, 0x61, 0x74, 0x6f, 0x6d, 0x2f, 0x63, 0x6f, 0x70, 0x79, 0x5f, 0x74, 0x72
        /*007e*/ 	.byte	0x61, 0x69, 0x74, 0x73, 0x5f, 0x73, 0x6d, 0x31, 0x30, 0x30, 0x2e, 0x68, 0x70, 0x70, 0x00
	.type		$str$24,@object
	.size		$str$24,(__unnamed_1 - $str$24)
$str$24:
        /*008d*/ 	.byte	0x28, 0x28, 0x75, 0x69, 0x6e, 0x74, 0x33, 0x32, 0x5f, 0x74, 0x28, 0x74, 0x68, 0x72, 0x65, 0x61
        /*009d*/ 	.byte	0x64, 0x49, 0x64, 0x78, 0x2e, 0x78, 0x29, 0x20, 0x2f, 0x20, 0x33, 0x32, 0x29, 0x20, 0x25, 0x20
        /*00ad*/ 	.byte	0x34, 0x29, 0x20, 0x3d, 0x3d, 0x20, 0x28, 0x28, 0x28, 0x74, 0x6d, 0x65, 0x6d, 0x5f, 0x61, 0x64
        /*00bd*/ 	.byte	0x64, 0x72, 0x20, 0x3e, 0x3e, 0x20, 0x31, 0x36, 0x29, 0x20, 0x2f, 0x20, 0x33, 0x32, 0x29, 0x20
        /*00cd*/ 	.byte	0x25, 0x20, 0x34, 0x29, 0x00
	.type		__unnamed_1,@object
	.size		__unnamed_1,(__unnamed_2 - __unnamed_1)
__unnamed_1:
        /*00d2*/ 	.byte	0x61, 0x75, 0x74, 0x6f, 0x20, 0x63, 0x75, 0x74, 0x65, 0x3a, 0x3a, 0x61, 0x73, 0x5f, 0x70, 0x6f
        /* <DEDUP_REMOVED lines=24> */
        /*0262*/ 	.byte	0x39, 0x32, 0x3e, 0x3e, 0x3e, 0x3e, 0x5d, 0x00
	.type		__unnamed_2,@object
	.size		__unnamed_2,(.L_2 - __unnamed_2)
__unnamed_2:
        /* <DEDUP_REMOVED lines=42> */
        /*050a*/ 	.byte	0x3e, 0x5d, 0x00
.L_2:


//--------------------- .nv.shared._ZN7cutlass13device_kernelINS_4gemm6kernel13GemmUniversalINS1_17GroupProblemShapeIN4cute5tupleIJiiiEEEEENS1_10collective13CollectiveMmaINS1_40MainloopSm100ArrayTmaUmmaWarpSpecializedILi4ELi8ELi2ENS6_IJNS5_1CILi2EEENSC_ILi1EEESE_EEEEENS6_IJNSC_ILi256EEESH_NSC_ILi64EEEEEENS_10bfloat16_tEPNS6_IJlSE_NSC_ILi0EEEEEESK_SN_NS5_8TiledMMAINS5_8MMA_AtomIJNS5_26SM100_MMA_F16BF16_2x1SM_SSISK_SK_fLi256ELi256ELNS5_4UMMA5MajorE0ELSS_0ELNSR_7ScaleInE0ELST_0EEEEEENS5_6LayoutINS6_IJSE_SE_SE_EEENS6_IJSL_SL_SL_EEEEENS6_IJNS5_10UnderscoreES10_S10_EEEEENS5_18SM100_TMA_2SM_LOADENS5_14ComposedLayoutINS5_7SwizzleILi3ELi4ELi3EEENS5_18smem_ptr_flag_bitsILi16EEENSW_INS6_IJNSC_ILi8EEESI_EEENS6_IJSI_SE_EEEEEEEvNS5_8identityES13_S1D_vS1E_EENS_8epilogue10collective18CollectiveEpilogueINS1G_31Sm100PtrArrayTmaWarpSpecializedILi4ELi2ELi64ELb1ELb0EEEJNS6_IJNSC_ILi128EEESH_SI_EEENS6_IJNSW_IS1L_SE_EENSW_ISI_SE_EEEEENS_6half_tEPNS6_IJSE_lSL_EEES1Q_S1S_NS1G_6fusion15FusionCallbacksIS1K_NS1T_17LinearCombinationIS1Q_fS1Q_fLNS_15FloatRoundStyleE2EEES1M_S1P_JEEENS5_5SM1004TMEM4LOAD26SM100_TMEM_LOAD_16dp256b8xENS5_13SM90_TMA_LOADENS14_IS16_S18_NSW_INS6_IJSI_S19_EEENS6_IJSE_SI_EEEEEEENS5_17SM75_U16x8_LDSM_TENS5_14SM90_TMA_STOREES27_NS5_17SM90_U16x8_STSM_TENS5_39AutoVectorizingCopyWithAssumedAlignmentILi128EEEEEEvvEEEEvNT_6ParamsE --------------------------
	.section	.nv.shared._ZN7cutlass13device_kernelINS_4gemm6kernel13GemmUniversalINS1_17GroupProblemShapeIN4cute5tupleIJiiiEEEEENS1_10collective13CollectiveMmaINS1_40MainloopSm100ArrayTmaUmmaWarpSpecializedILi4ELi8ELi2ENS6_IJNS5_1CILi2EEENSC_ILi1EEESE_EEEEENS6_IJNSC_ILi256EEESH_NSC_ILi64EEEEEENS_10bfloat16_tEPNS6_IJlSE_NSC_ILi0EEEEEESK_SN_NS5_8TiledMMAINS5_8MMA_AtomIJNS5_26SM100_MMA_F16BF16_2x1SM_SSISK_SK_fLi256ELi256ELNS5_4UMMA5MajorE0ELSS_0ELNSR_7ScaleInE0ELST_0EEEEEENS5_6LayoutINS6_IJSE_SE_SE_EEENS6_IJSL_SL_SL_EEEEENS6_IJNS5_10UnderscoreES10_S10_EEEEENS5_18SM100_TMA_2SM_LOADENS5_14ComposedLayoutINS5_7SwizzleILi3ELi4ELi3EEENS5_18smem_ptr_flag_bitsILi16EEENSW_INS6_IJNSC_ILi8EEESI_EEENS6_IJSI_SE_EEEEEEEvNS5_8identityES13_S1D_vS1E_EENS_8epilogue10collective18CollectiveEpilogueINS1G_31Sm100PtrArrayTmaWarpSpecializedILi4ELi2ELi64ELb1ELb0EEEJNS6_IJNSC_ILi128EEESH_SI_EEENS6_IJNSW_IS1L_SE_EENSW_ISI_SE_EEEEENS_6half_tEPNS6_IJSE_lSL_EEES1Q_S1S_NS1G_6fusion15FusionCallbacksIS1K_NS1T_17LinearCombinationIS1Q_fS1Q_fLNS_15FloatRoundStyleE2EEES1M_S1P_JEEENS5_5SM1004TMEM4LOAD26SM100_TMEM_LOAD_16dp256b8xENS5_13SM90_TMA_LOADENS14_IS16_S18_NSW_INS6_IJSI_S19_EEENS6_IJSE_SI_EEEEEEENS5_17SM75_U16x8_LDSM_TENS5_14SM90_TMA_STOREES27_NS5_17SM90_U16x8_STSM_TENS5_39AutoVectorizingCopyWithAssumedAlignmentILi128EEEEEEvvEEEEvNT_6ParamsE,"aw",@nobits
	.sectionflags	@""
	.align	16
	.zero		1024


//--------------------- .nv.shared.reserved.0     --------------------------
	.section	.nv.shared.reserved.0,"aw",@nobits
	.weak		__nv_reservedSMEM_offset_0_alias
	.size		__nv_reservedSMEM_offset_0_alias, 0, 64
	.other		__nv_reservedSMEM_offset_0_alias,@"STO_CUDA_RESERVED_SHARED STV_DEFAULT"
__nv_reservedSMEM_offset_0_alias:
	.zero		0
.nv.shared.reserved.0:
	.zero		64
	.weak		__nv_reservedSMEM_tcgen05_partition
	.type		__nv_reservedSMEM_tcgen05_partition,@object
	.size		__nv_reservedSMEM_tcgen05_partition,(.L_0 - __nv_reservedSMEM_tcgen05_partition)
__nv_reservedSMEM_tcgen05_partition:
	.zero		32
.L_0:


//--------------------- .nv.global                --------------------------
	.section	.nv.global,"aw",@nobits
.nv.global:
	.type		_ZN39_INTERNAL_9a69cd0a_4_k_cu_c2519bb9_27644cute1_E,@object
	.size		_ZN39_INTERNAL_9a69cd0a_4_k_cu_c2519bb9_27644cute1_E,(_ZN39_INTERNAL_9a69cd0a_4_k_cu_c2519bb9_27644cuda3std3__45__cpo6cbeginE - _ZN39_INTERNAL_9a69cd0a_4_k_cu_c2519bb9_27644cute1_E)
_ZN39_INTERNAL_9a69cd0a_4_k_cu_c2519bb9_27644cute1_E:
	.zero		1
	.type		_ZN39_INTERNAL_9a69cd0a_4_k_cu_c2519bb9_27644cuda3std3__45__cpo6cbeginE,@object
	.size		_ZN39_INTERNAL_9a69cd0a_4_k_cu_c2519bb9_27644cuda3std3__45__cpo6cbeginE,(_ZN39_INTERNAL_9a69cd0a_4_k_cu_c2519bb9_27644cuda3std3__48in_placeE - _ZN39_INTERNAL_9a69cd0a_4_k_cu_c2519bb9_27644cuda3std3__45__cpo6cbeginE)
_ZN39_INTERNAL_9a69cd0a_4_k_cu_c2519bb9_27644cuda3std3__45__cpo6cbeginE:
	.zero		1
	.type		_ZN39_INTERNAL_9a69cd0a_4_k_cu_c2519bb9_27644cuda3std3__48in_placeE,@object
	.size		_ZN39_INTERNAL_9a69cd0a_4_k_cu_c2519bb9_27644cuda3std3__48in_placeE,(_ZN39_INTERNAL_9a69cd0a_4_k_cu_c2519bb9_27644cuda3std6ranges3__45__cpo9iter_moveE - _ZN39_INTERNAL_9a69cd0a_4_k_cu_c2519bb9_27644cuda3std3__48in_placeE)
_ZN39_INTERNAL_9a69cd0a_4_k_cu_c2519bb9_27644cuda3std3__48in_placeE:
	.zero		1
	.type		_ZN39_INTERNAL_9a69cd0a_4_k_cu_c2519bb9_27644cuda3std6ranges3__45__cpo9iter_moveE,@object
	.size		_ZN39_INTERNAL_9a69cd0a_4_k_cu_c2519bb9_27644cuda3std6ranges3__45__cpo9iter_moveE,(_ZN39_INTERNAL_9a69cd0a_4_k_cu_c2519bb9_27644cuda3std3__45__cpo5beginE - _ZN39_INTERNAL_9a69cd0a_4_k_cu_c2519bb9_27644cuda3std6ranges3__45__cpo9iter_moveE)
_ZN39_INTERNAL_9a69cd0a_4_k_cu_c2519bb9_27644cuda3std6ranges3__45__cpo9iter_moveE:
	.zero		1
	.type		_ZN39_INTERNAL_9a69cd0a_4_k_cu_c2519bb9_27644cuda3std3__45__cpo5beginE,@object
	.size		_ZN39_INTERNAL_9a69cd0a_4_k_cu_c2519bb9_27644cuda3std3__45__cpo5beginE,(_ZN39_INTERNAL_9a69cd0a_4_k_cu_c2519bb9_27644cuda3std3__441_GLOBAL__N__9a69cd0a_4_k_cu_c2519bb9_27646ignoreE - _ZN39_INTERNAL_9a69cd0a_4_k_cu_c2519bb9_27644cuda3std3__45__cpo5beginE)
_ZN39_INTERNAL_9a69cd0a_4_k_cu_c2519bb9_27644cuda3std3__45__cpo5beginE:
	.zero		1
	.type		_ZN39_INTERNAL_9a69cd0a_4_k_cu_c2519bb9_27644cuda3std3__441_GLOBAL__N__9a69cd0a_4_k_cu_c2519bb9_27646ignoreE,@object
	.size		_ZN39_INTERNAL_9a69cd0a_4_k_cu_c2519bb9_27644cuda3std3__441_GLOBAL__N__9a69cd0a_4_k_cu_c2519bb9_27646ignoreE,(_ZN39_INTERNAL_9a69cd0a_4_k_cu_c2519bb9_27644cute7productE - _ZN39_INTERNAL_9a69cd0a_4_k_cu_c2519bb9_27644cuda3std3__441_GLOBAL__N__9a69cd0a_4_k_cu_c2519bb9_27646ignoreE)
_ZN39_INTERNAL_9a69cd0a_4_k_cu_c2519bb9_27644cuda3std3__441_GLOBAL__N__9a69cd0a_4_k_cu_c2519bb9_27646ignoreE:
	.zero		1
	.type		_ZN39_INTERNAL_9a69cd0a_4_k_cu_c2519bb9_27644cute7productE,@object
	.size		_ZN39_INTERNAL_9a69cd0a_4_k_cu_c2519bb9_27644cute7productE,(_ZN39_INTERNAL_9a69cd0a_4_k_cu_c2519bb9_27644cuda3std3__45__cpo3endE - _ZN39_INTERNAL_9a69cd0a_4_k_cu_c2519bb9_27644cute7productE)
_ZN39_INTERNAL_9a69cd0a_4_k_cu_c2519bb9_27644cute7productE:
	.zero		1
	.type		_ZN39_INTERNAL_9a69cd0a_4_k_cu_c2519bb9_27644cuda3std3__45__cpo3endE,@object
	.size		_ZN39_INTERNAL_9a69cd0a_4_k_cu_c2519bb9_27644cuda3std3__45__cpo3endE,(_ZN39_INTERNAL_9a69cd0a_4_k_cu_c2519bb9_27644cuda3std3__419piecewise_constructE - _ZN39_INTERNAL_9a69cd0a_4_k_cu_c2519bb9_27644cuda3std3__45__cpo3endE)
_ZN39_INTERNAL_9a69cd0a_4_k_cu_c2519bb9_27644cuda3std3__45__cpo3endE:
	.zero		1
	.type		_ZN39_INTERNAL_9a69cd0a_4_k_cu_c2519bb9_27644cuda3std3__419piecewise_constructE,@object
	.size		_ZN39_INTERNAL_9a69cd0a_4_k_cu_c2519bb9_27644cuda3std3__419piecewise_constructE,(_ZN39_INTERNAL_9a69cd0a_4_k_cu_c2519bb9_27644cuda3std3__45__cpo4cendE - _ZN39_INTERNAL_9a69cd0a_4_k_cu_c2519bb9_27644cuda3std3__419piecewise_constructE)
_ZN39_INTERNAL_9a69cd0a_4_k_cu_c2519bb9_27644cuda3std3__419piecewise_constructE:
	.zero		1
	.type		_ZN39_INTERNAL_9a69cd0a_4_k_cu_c2519bb9_27644cuda3std3__45__cpo4cendE,@object
	.size		_ZN39_INTERNAL_9a69cd0a_4_k_cu_c2519bb9_27644cuda3std3__45__cpo4cendE,(_ZN39_INTERNAL_9a69cd0a_4_k_cu_c2519bb9_27644cuda3std6ranges3__45__cpo4swapE - _ZN39_INTERNAL_9a69cd0a_4_k_cu_c2519bb9_27644cuda3std3__45__cpo4cendE)
_ZN39_INTERNAL_9a69cd0a_4_k_cu_c2519bb9_27644cuda3std3__45__cpo4cendE:
	.zero		1
	.type		_ZN39_INTERNAL_9a69cd0a_4_k_cu_c2519bb9_27644cuda3std6ranges3__45__cpo4swapE,@object
	.size		_ZN39_INTERNAL_9a69cd0a_4_k_cu_c2519bb9_27644cuda3std6ranges3__45__cpo4swapE,(.L_10 - _ZN39_INTERNAL_9a69cd0a_4_k_cu_c2519bb9_27644cuda3std6ranges3__45__cpo4swapE)
_ZN39_INTERNAL_9a69cd0a_4_k_cu_c2519bb9_27644cuda3std6ranges3__45__cpo4swapE:
	.zero		1
.L_10:


//--------------------- .nv.constant0._ZN7cutlass13device_kernelINS_4gemm6kernel13GemmUniversalINS1_17GroupProblemShapeIN4cute5tupleIJiiiEEEEENS1_10collective13CollectiveMmaINS1_40MainloopSm100ArrayTmaUmmaWarpSpecializedILi4ELi8ELi2ENS6_IJNS5_1CILi2EEENSC_ILi1EEESE_EEEEENS6_IJNSC_ILi256EEESH_NSC_ILi64EEEEEENS_10bfloat16_tEPNS6_IJlSE_NSC_ILi0EEEEEESK_SN_NS5_8TiledMMAINS5_8MMA_AtomIJNS5_26SM100_MMA_F16BF16_2x1SM_SSISK_SK_fLi256ELi256ELNS5_4UMMA5MajorE0ELSS_0ELNSR_7ScaleInE0ELST_0EEEEEENS5_6LayoutINS6_IJSE_SE_SE_EEENS6_IJSL_SL_SL_EEEEENS6_IJNS5_10UnderscoreES10_S10_EEEEENS5_18SM100_TMA_2SM_LOADENS5_14ComposedLayoutINS5_7SwizzleILi3ELi4ELi3EEENS5_18smem_ptr_flag_bitsILi16EEENSW_INS6_IJNSC_ILi8EEESI_EEENS6_IJSI_SE_EEEEEEEvNS5_8identityES13_S1D_vS1E_EENS_8epilogue10collective18CollectiveEpilogueINS1G_31Sm100PtrArrayTmaWarpSpecializedILi4ELi2ELi64ELb1ELb0EEEJNS6_IJNSC_ILi128EEESH_SI_EEENS6_IJNSW_IS1L_SE_EENSW_ISI_SE_EEEEENS_6half_tEPNS6_IJSE_lSL_EEES1Q_S1S_NS1G_6fusion15FusionCallbacksIS1K_NS1T_17LinearCombinationIS1Q_fS1Q_fLNS_15FloatRoundStyleE2EEES1M_S1P_JEEENS5_5SM1004TMEM4LOAD26SM100_TMEM_LOAD_16dp256b8xENS5_13SM90_TMA_LOADENS14_IS16_S18_NSW_INS6_IJSI_S19_EEENS6_IJSE_SI_EEEEEEENS5_17SM75_U16x8_LDSM_TENS5_14SM90_TMA_STOREES27_NS5_17SM90_U16x8_STSM_TENS5_39AutoVectorizingCopyWithAssumedAlignmentILi128EEEEEEvvEEEEvNT_6ParamsE --------------------------
	.section	.nv.constant0._ZN7cutlass13device_kernelINS_4gemm6kernel13GemmUniversalINS1_17GroupProblemShapeIN4cute5tupleIJiiiEEEEENS1_10collective13CollectiveMmaINS1_40MainloopSm100ArrayTmaUmmaWarpSpecializedILi4ELi8ELi2ENS6_IJNS5_1CILi2EEENSC_ILi1EEESE_EEEEENS6_IJNSC_ILi256EEESH_NSC_ILi64EEEEEENS_10bfloat16_tEPNS6_IJlSE_NSC_ILi0EEEEEESK_SN_NS5_8TiledMMAINS5_8MMA_AtomIJNS5_26SM100_MMA_F16BF16_2x1SM_SSISK_SK_fLi256ELi256ELNS5_4UMMA5MajorE0ELSS_0ELNSR_7ScaleInE0ELST_0EEEEEENS5_6LayoutINS6_IJSE_SE_SE_EEENS6_IJSL_SL_SL_EEEEENS6_IJNS5_10UnderscoreES10_S10_EEEEENS5_18SM100_TMA_2SM_LOADENS5_14ComposedLayoutINS5_7SwizzleILi3ELi4ELi3EEENS5_18smem_ptr_flag_bitsILi16EEENSW_INS6_IJNSC_ILi8EEESI_EEENS6_IJSI_SE_EEEEEEEvNS5_8identityES13_S1D_vS1E_EENS_8epilogue10collective18CollectiveEpilogueINS1G_31Sm100PtrArrayTmaWarpSpecializedILi4ELi2ELi64ELb1ELb0EEEJNS6_IJNSC_ILi128EEESH_SI_EEENS6_IJNSW_IS1L_SE_EENSW_ISI_SE_EEEEENS_6half_tEPNS6_IJSE_lSL_EEES1Q_S1S_NS1G_6fusion15FusionCallbacksIS1K_NS1T_17LinearCombinationIS1Q_fS1Q_fLNS_15FloatRoundStyleE2EEES1M_S1P_JEEENS5_5SM1004TMEM4LOAD26SM100_TMEM_LOAD_16dp256b8xENS5_13SM90_TMA_LOADENS14_IS16_S18_NSW_INS6_IJSI_S19_EEENS6_IJSE_SI_EEEEEEENS5_17SM75_U16x8_LDSM_TENS5_14SM90_TMA_STOREES27_NS5_17SM90_U16x8_STSM_TENS5_39AutoVectorizingCopyWithAssumedAlignmentILi128EEEEEEvvEEEEvNT_6ParamsE,"a",@progbits
	.sectionflags	@""
	.align	4
.nv.constant0._ZN7cutlass13device_kernelINS_4gemm6kernel13GemmUniversalINS1_17GroupProblemShapeIN4cute5tupleIJiiiEEEEENS1_10collective13CollectiveMmaINS1_40MainloopSm100ArrayTmaUmmaWarpSpecializedILi4ELi8ELi2ENS6_IJNS5_1CILi2EEENSC_ILi1EEESE_EEEEENS6_IJNSC_ILi256EEESH_NSC_ILi64EEEEEENS_10bfloat16_tEPNS6_IJlSE_NSC_ILi0EEEEEESK_SN_NS5_8TiledMMAINS5_8MMA_AtomIJNS5_26SM100_MMA_F16BF16_2x1SM_SSISK_SK_fLi256ELi256ELNS5_4UMMA5MajorE0ELSS_0ELNSR_7ScaleInE0ELST_0EEEEEENS5_6LayoutINS6_IJSE_SE_SE_EEENS6_IJSL_SL_SL_EEEEENS6_IJNS5_10UnderscoreES10_S10_EEEEENS5_18SM100_TMA_2SM_LOADENS5_14ComposedLayoutINS5_7SwizzleILi3ELi4ELi3EEENS5_18smem_ptr_flag_bitsILi16EEENSW_INS6_IJNSC_ILi8EEESI_EEENS6_IJSI_SE_EEEEEEEvNS5_8identityES13_S1D_vS1E_EENS_8epilogue10collective18CollectiveEpilogueINS1G_31Sm100PtrArrayTmaWarpSpecializedILi4ELi2ELi64ELb1ELb0EEEJNS6_IJNSC_ILi128EEESH_SI_EEENS6_IJNSW_IS1L_SE_EENSW_ISI_SE_EEEEENS_6half_tEPNS6_IJSE_lSL_EEES1Q_S1S_NS1G_6fusion15FusionCallbacksIS1K_NS1T_17LinearCombinationIS1Q_fS1Q_fLNS_15FloatRoundStyleE2EEES1M_S1P_JEEENS5_5SM1004TMEM4LOAD26SM100_TMEM_LOAD_16dp256b8xENS5_13SM90_TMA_LOADENS14_IS16_S18_NSW_INS6_IJSI_S19_EEENS6_IJSE_SI_EEEEEEENS5_17SM75_U16x8_LDSM_TENS5_14SM90_TMA_STOREES27_NS5_17SM90_U16x8_STSM_TENS5_39AutoVectorizingCopyWithAssumedAlignmentILi128EEEEEEvvEEEEvNT_6ParamsE:
	.zero		3200


//--------------------- SYMBOLS --------------------------

	.type		.nv.reservedSmem.offset0,@object
	.size		.nv.reservedSmem.offset0,0x4
	.type		.nv.reservedSmem.cap,@object
	.size		.nv.reservedSmem.cap,0x4
	.type		__assertfail,@function
